	.target	sm_90a

	.elftype	@"ET_EXEC"


//--------------------- .note.nv.tkinfo           --------------------------
	.section	.note.nv.tkinfo,"",@"SHT_NOTE"
	.sectionflags	@"SHF_NOTE_NV_TKINFO"
	.tkinfo
        /*0018*/ 	.word	0x00000002
        /*0030*/ 	.string	""
        /*0030*/ 	.string	"ptxas"
        /*0030*/ 	.string	"Cuda compilation tools, release 13.0, V13.0.88"
        /*0030*/ 	.string	"Build cuda_13.0.r13.0/compiler.36424714_0"
        /*0030*/ 	.string	"-v  -suppress-debug-info  -lineinfo  -arch sm_90a "



//--------------------- .note.nv.cuinfo           --------------------------
	.section	.note.nv.cuinfo,"",@"SHT_NOTE"
	.sectionflags	@"SHF_NOTE_NV_CUINFO"
        /*0018*/ 	.short	0x0002
        /*001a*/ 	.short	0x005a
        /*001c*/ 	.short	0x0082
	.zero		2


//--------------------- .nv.info                  --------------------------
	.section	.nv.info,"",@"SHT_CUDA_INFO"
	.align	4


	//----- nvinfo : EIATTR_REGCOUNT
	.align		4
        /*0000*/ 	.byte	0x04, 0x2f
        /*0002*/ 	.short	(.L_1 - .L_0)
	.align		4
.L_0:
        /*0004*/ 	.word	index@(matmul_kernel)
        /*0008*/ 	.word	0x000000ff


	//----- nvinfo : EIATTR_FRAME_SIZE
	.align		4
.L_1:
        /*000c*/ 	.byte	0x04, 0x11
        /*000e*/ 	.short	(.L_3 - .L_2)
	.align		4
.L_2:
        /*0010*/ 	.word	index@(matmul_kernel)
        /*0014*/ 	.word	0x000009d8


	//----- nvinfo : EIATTR_MIN_STACK_SIZE
	.align		4
.L_3:
        /*0018*/ 	.byte	0x04, 0x12
        /*001a*/ 	.short	(.L_5 - .L_4)
	.align		4
.L_4:
        /*001c*/ 	.word	index@(matmul_kernel)
        /*0020*/ 	.word	0x000009d8
.L_5:


//--------------------- .nv.compat                --------------------------
	.section	.nv.compat,"",@"SHT_CUDA_COMPAT_INFO"
	.align	4
        /*0000*/ 	.byte	0x02, 0x09, 0x01, 0x00, 0x02, 0x02, 0x04, 0x00, 0x02, 0x05, 0x05, 0x00, 0x03, 0x07, 0x01, 0x01
        /*0010*/ 	.byte	0x02, 0x03, 0x00, 0x00, 0x02, 0x06, 0x01, 0x00, 0x04, 0x0b, 0x08, 0x00, 0x00, 0x00, 0x00, 0x00
        /*0020*/ 	.byte	0x00, 0x00, 0x00, 0x00


//--------------------- .nv.info.matmul_kernel    --------------------------
	.section	.nv.info.matmul_kernel,"",@"SHT_CUDA_INFO"
	.sectionflags	@""
	.align	4


	//----- nvinfo : EIATTR_CUDA_API_VERSION
	.align		4
        /*0000*/ 	.byte	0x04, 0x37
        /*0002*/ 	.short	(.L_7 - .L_6)
.L_6:
        /*0004*/ 	.word	0x00000082


	//----- nvinfo : EIATTR_KPARAM_INFO
	.align		4
.L_7:
        /*0008*/ 	.byte	0x04, 0x17
        /*000a*/ 	.short	(.L_9 - .L_8)
.L_8:
        /*000c*/ 	.word	0x00000000
        /*0010*/ 	.short	0x000d
        /*0012*/ 	.short	0x0048
        /*0014*/ 	.byte	0x00, 0xf4, 0x21, 0x00


	//----- nvinfo : EIATTR_KPARAM_INFO
	.align		4
.L_9:
        /*0018*/ 	.byte	0x04, 0x17
        /*001a*/ 	.short	(.L_11 - .L_10)
.L_10:
        /*001c*/ 	.word	0x00000000
        /*0020*/ 	.short	0x000c
        /*0022*/ 	.short	0x0040
        /*0024*/ 	.byte	0x00, 0xf4, 0x21, 0x00


	//----- nvinfo : EIATTR_KPARAM_INFO
	.align		4
.L_11:
        /*0028*/ 	.byte	0x04, 0x17
        /*002a*/ 	.short	(.L_13 - .L_12)
.L_12:
        /*002c*/ 	.word	0x00000000
        /*0030*/ 	.short	0x000b
        /*0032*/ 	.short	0x0038
        /*0034*/ 	.byte	0x00, 0xf0, 0x11, 0x00


	//----- nvinfo : EIATTR_KPARAM_INFO
	.align		4
.L_13:
        /*0038*/ 	.byte	0x04, 0x17
        /*003a*/ 	.short	(.L_15 - .L_14)
.L_14:
        /*003c*/ 	.word	0x00000000
        /*0040*/ 	.short	0x000a
        /*0042*/ 	.short	0x0034
        /*0044*/ 	.byte	0x00, 0xf0, 0x11, 0x00


	//----- nvinfo : EIATTR_KPARAM_INFO
	.align		4
.L_15:
        /*0048*/ 	.byte	0x04, 0x17
        /*004a*/ 	.short	(.L_17 - .L_16)
.L_16:
        /*004c*/ 	.word	0x00000000
        /*0050*/ 	.short	0x0009
        /*0052*/ 	.short	0x0030
        /*0054*/ 	.byte	0x00, 0xf0, 0x11, 0x00


	//----- nvinfo : EIATTR_KPARAM_INFO
	.align		4
.L_17:
        /*0058*/ 	.byte	0x04, 0x17
        /*005a*/ 	.short	(.L_19 - .L_18)
.L_18:
        /*005c*/ 	.word	0x00000000
        /*0060*/ 	.short	0x0008
        /*0062*/ 	.short	0x002c
        /*0064*/ 	.byte	0x00, 0xf0, 0x11, 0x00


	//----- nvinfo : EIATTR_KPARAM_INFO
	.align		4
.L_19:
        /*0068*/ 	.byte	0x04, 0x17
        /*006a*/ 	.short	(.L_21 - .L_20)
.L_20:
        /*006c*/ 	.word	0x00000000
        /*0070*/ 	.short	0x0007
        /*0072*/ 	.short	0x0028
        /*0074*/ 	.byte	0x00, 0xf0, 0x11, 0x00


	//----- nvinfo : EIATTR_KPARAM_INFO
	.align		4
.L_21:
        /*0078*/ 	.byte	0x04, 0x17
        /*007a*/ 	.short	(.L_23 - .L_22)
.L_22:
        /*007c*/ 	.word	0x00000000
        /*0080*/ 	.short	0x0006
        /*0082*/ 	.short	0x0024
        /*0084*/ 	.byte	0x00, 0xf0, 0x11, 0x00


	//----- nvinfo : EIATTR_KPARAM_INFO
	.align		4
.L_23:
        /*0088*/ 	.byte	0x04, 0x17
        /*008a*/ 	.short	(.L_25 - .L_24)
.L_24:
        /*008c*/ 	.word	0x00000000
        /*0090*/ 	.short	0x0005
        /*0092*/ 	.short	0x0020
        /*0094*/ 	.byte	0x00, 0xf0, 0x11, 0x00


	//----- nvinfo : EIATTR_KPARAM_INFO
	.align		4
.L_25:
        /*0098*/ 	.byte	0x04, 0x17
        /*009a*/ 	.short	(.L_27 - .L_26)
.L_26:
        /*009c*/ 	.word	0x00000000
        /*00a0*/ 	.short	0x0004
        /*00a2*/ 	.short	0x001c
        /*00a4*/ 	.byte	0x00, 0xf0, 0x11, 0x00


	//----- nvinfo : EIATTR_KPARAM_INFO
	.align		4
.L_27:
        /*00a8*/ 	.byte	0x04, 0x17
        /*00aa*/ 	.short	(.L_29 - .L_28)
.L_28:
        /*00ac*/ 	.word	0x00000000
        /*00b0*/ 	.short	0x0003
        /*00b2*/ 	.short	0x0018
        /*00b4*/ 	.byte	0x00, 0xf0, 0x11, 0x00


	//----- nvinfo : EIATTR_KPARAM_INFO
	.align		4
.L_29:
        /*00b8*/ 	.byte	0x04, 0x17
        /*00ba*/ 	.short	(.L_31 - .L_30)
.L_30:
        /*00bc*/ 	.word	0x00000000
        /*00c0*/ 	.short	0x0002
        /*00c2*/ 	.short	0x0010
        /*00c4*/ 	.byte	0x00, 0xf4, 0x21, 0x00


	//----- nvinfo : EIATTR_KPARAM_INFO
	.align		4
.L_31:
        /*00c8*/ 	.byte	0x04, 0x17
        /*00ca*/ 	.short	(.L_33 - .L_32)
.L_32:
        /*00cc*/ 	.word	0x00000000
        /*00d0*/ 	.short	0x0001
        /*00d2*/ 	.short	0x0008
        /*00d4*/ 	.byte	0x00, 0xf4, 0x21, 0x00


	//----- nvinfo : EIATTR_KPARAM_INFO
	.align		4
.L_33:
        /*00d8*/ 	.byte	0x04, 0x17
        /*00da*/ 	.short	(.L_35 - .L_34)
.L_34:
        /*00dc*/ 	.word	0x00000000
        /*00e0*/ 	.short	0x0000
        /*00e2*/ 	.short	0x0000
        /*00e4*/ 	.byte	0x00, 0xf4, 0x21, 0x00


	//----- nvinfo : EIATTR_SPARSE_MMA_MASK
	.align		4
.L_35:
        /*00e8*/ 	.byte	0x03, 0x50
        /*00ea*/ 	.short	0x0000


	//----- nvinfo : EIATTR_MAXREG_COUNT
	.align		4
        /*00ec*/ 	.byte	0x03, 0x1b
        /*00ee*/ 	.short	0x00ff


	//----- nvinfo : EIATTR_NUM_BARRIERS
	.align		4
        /*00f0*/ 	.byte	0x02, 0x4c
        /*00f2*/ 	.byte	0x01
	.zero		1


	//----- nvinfo : EIATTR_ANNOTATIONS
	.align		4
        /*00f4*/ 	.byte	0x04, 0x55
        /*00f6*/ 	.short	(.L_37 - .L_36)


	//   ....[0]....
.L_36:
        /*00f8*/ 	.word	0x00000001
        /*00fc*/ 	.byte	0x30, 0x09, 0x00, 0x00, 0x01, 0x00, 0x00, 0x00, 0x60, 0x09, 0x00, 0x00, 0x01, 0x00, 0x00, 0x00
        /* <DEDUP_REMOVED lines=1285> */
        /*515c*/ 	.byte	0x60, 0x3b, 0x02, 0x00, 0x01, 0x00, 0x00, 0x00, 0x30, 0x3c, 0x02, 0x00


	//----- nvinfo : EIATTR_MERCURY_ISA_VERSION
	.align		4
.L_37:
        /*5168*/ 	.byte	0x03, 0x5f
        /*516a*/ 	.short	0x0101


	//----- nvinfo : EIATTR_EXIT_INSTR_OFFSETS
	.align		4
        /*516c*/ 	.byte	0x04, 0x1c
        /*516e*/ 	.short	(.L_39 - .L_38)


	//   ....[0]....
.L_38:
        /*5170*/ 	.word	0x00029dd0


	//   ....[1]....
        /*5174*/ 	.word	0x00029df0


	//----- nvinfo : EIATTR_REQNTID
	.align		4
.L_39:
        /*5178*/ 	.byte	0x04, 0x10
        /*517a*/ 	.short	(.L_41 - .L_40)
.L_40:
        /*517c*/ 	.word	0x00000100
        /*5180*/ 	.word	0x00000001
        /*5184*/ 	.word	0x00000001


	//----- nvinfo : EIATTR_CBANK_PARAM_SIZE
	.align		4
.L_41:
        /*5188*/ 	.byte	0x03, 0x19
        /*518a*/ 	.short	0x0050


	//----- nvinfo : EIATTR_PARAM_CBANK
	.align		4
        /*518c*/ 	.byte	0x04, 0x0a
        /*518e*/ 	.short	(.L_43 - .L_42)
	.align		4
.L_42:
        /*5190*/ 	.word	index@(.nv.constant0.matmul_kernel)
        /*5194*/ 	.short	0x0210
        /*5196*/ 	.short	0x0050


	//----- nvinfo : EIATTR_SW_WAR
	.align		4
.L_43:
        /*5198*/ 	.byte	0x04, 0x36
        /*519a*/ 	.short	(.L_45 - .L_44)
.L_44:
        /*519c*/ 	.word	0x00000008
.L_45:


//--------------------- .nv.callgraph             --------------------------
	.section	.nv.callgraph,"",@"SHT_CUDA_CALLGRAPH"
	.align	4
	.sectionentsize	8
	.align		4
        /*0000*/ 	.word	0x00000000
	.align		4
        /*0004*/ 	.word	0xffffffff
	.align		4
        /*0008*/ 	.word	0x00000000
	.align		4
        /*000c*/ 	.word	0xfffffffe
	.align		4
        /*0010*/ 	.word	0x00000000
	.align		4
        /*0014*/ 	.word	0xfffffffd
	.align		4
        /*0018*/ 	.word	0x00000000
	.align		4
        /*001c*/ 	.word	0xfffffffc


//--------------------- .text.matmul_kernel       --------------------------
	.section	.text.matmul_kernel,"ax",@progbits
	.align	128
        .global         matmul_kernel
        .type           matmul_kernel,@function
        .size           matmul_kernel,(.L_x_3 - matmul_kernel)
        .other          matmul_kernel,@"STO_CUDA_ENTRY STV_DEFAULT"
matmul_kernel:
.text.matmul_kernel:
[----:B------:R-:W0:Y:S08]  /*0000*/  LDC R1, c[0x0][0x28] ;  /* 0x00000a00ff017b82 */ /* 0x000e300000000800 */
[----:B------:R-:W1:Y:S01]  /*0010*/  LDC.64 R4, c[0x0][0x228] ;  /* 0x00008a00ff047b82 */ /* 0x000e620000000a00 */
[----:B------:R-:W2:Y:S01]  /*0020*/  S2R R7, SR_CTAID.X ;  /* 0x0000000000077919 */ /* 0x000ea20000002500 */
[----:B0-----:R-:W-:Y:S01]  /*0030*/  VIADD R1, R1, 0xfffff628 ;  /* 0xfffff62801017836 */ /* 0x001fe20000000000 */
[----:B------:R-:W-:Y:S01]  /*0040*/  UMOV UR6, 0x400 ;  /* 0x0000040000067882 */ /* 0x000fe20000000000 */
[----:B------:R-:W-:Y:S01]  /*0050*/  ULDC.64 UR18, c[0x0][0x208] ;  /* 0x0000820000127ab9 */ /* 0x000fe20000000a00 */
[----:B------:R-:W0:Y:S01]  /*0060*/  S2R R15, SR_TID.X ;  /* 0x00000000000f7919 */ /* 0x000e220000002100 */
[----:B------:R-:W-:-:S02]  /*0070*/  CS2R R24, SRZ ;  /* 0x0000000000187805 */ /* 0x000fc4000001ff00 */
[----:B------:R-:W-:Y:S01]  /*0080*/  CS2R R26, SRZ ;  /* 0x00000000001a7805 */ /* 0x000fe2000001ff00 */
[----:B------:R-:W3:Y:S01]  /*0090*/  S2UR UR4, SR_CgaCtaId ;  /* 0x00000000000479c3 */ /* 0x000ee20000008800 */
[----:B------:R-:W-:Y:S02]  /*00a0*/  CS2R R28, SRZ ;  /* 0x00000000001c7805 */ /* 0x000fe4000001ff00 */
[----:B------:R-:W-:Y:S02]  /*00b0*/  CS2R R30, SRZ ;  /* 0x00000000001e7805 */ /* 0x000fe4000001ff00 */
[----:B------:R-:W-:Y:S02]  /*00c0*/  CS2R R32, SRZ ;  /* 0x0000000000207805 */ /* 0x000fe4000001ff00 */
[----:B------:R-:W-:Y:S02]  /*00d0*/  CS2R R34, SRZ ;  /* 0x0000000000227805 */ /* 0x000fe4000001ff00 */
[----:B------:R-:W-:-:S02]  /*00e0*/  CS2R R36, SRZ ;  /* 0x0000000000247805 */ /* 0x000fc4000001ff00 */
[----:B------:R-:W-:Y:S02]  /*00f0*/  CS2R R38, SRZ ;  /* 0x0000000000267805 */ /* 0x000fe4000001ff00 */
        /* <DEDUP_REMOVED lines=8> */
[----:B------:R-:W-:Y:S01]  /*0180*/  CS2R R56, SRZ ;  /* 0x0000000000387805 */ /* 0x000fe2000001ff00 */
[----:B-1----:R-:W-:Y:S01]  /*0190*/  VIADD R0, R5, 0x1ff ;  /* 0x000001ff05007836 */ /* 0x002fe20000000000 */
[----:B------:R-:W-:Y:S02]  /*01a0*/  CS2R R58, SRZ ;  /* 0x00000000003a7805 */ /* 0x000fe4000001ff00 */
[----:B------:R-:W-:-:S02]  /*01b0*/  CS2R R60, SRZ ;  /* 0x00000000003c7805 */ /* 0x000fc4000001ff00 */
[----:B------:R-:W-:Y:S02]  /*01c0*/  CS2R R62, SRZ ;  /* 0x00000000003e7805 */ /* 0x000fe4000001ff00 */
[----:B------:R-:W-:Y:S02]  /*01d0*/  CS2R R64, SRZ ;  /* 0x0000000000407805 */ /* 0x000fe4000001ff00 */
[----:B------:R-:W-:Y:S02]  /*01e0*/  SHF.R.S32.HI R3, RZ, 0x1f, R0 ;  /* 0x0000001fff037819 */ /* 0x000fe40000011400 */
[----:B------:R-:W-:Y:S02]  /*01f0*/  CS2R R66, SRZ ;  /* 0x0000000000427805 */ /* 0x000fe4000001ff00 */
[----:B------:R-:W-:Y:S01]  /*0200*/  CS2R R68, SRZ ;  /* 0x0000000000447805 */ /* 0x000fe2000001ff00 */
[----:B---3--:R-:W-:Y:S01]  /*0210*/  ULEA UR6, UR4, UR6, 0x18 ;  /* 0x0000000604067291 */ /* 0x008fe2000f8ec03f */
[----:B------:R-:W-:-:S02]  /*0220*/  LEA.HI R3, R3, R0, RZ, 0x9 ;  /* 0x0000000003037211 */ /* 0x000fc400078f48ff */
[----:B------:R-:W-:Y:S02]  /*0230*/  CS2R R70, SRZ ;  /* 0x0000000000467805 */ /* 0x000fe4000001ff00 */
[----:B--2---:R-:W-:Y:S02]  /*0240*/  IABS R10, R7 ;  /* 0x00000007000a7213 */ /* 0x004fe40000000000 */
[----:B------:R-:W-:Y:S02]  /*0250*/  CS2R R72, SRZ ;  /* 0x0000000000487805 */ /* 0x000fe4000001ff00 */
[----:B------:R-:W-:Y:S02]  /*0260*/  SHF.R.S32.HI R3, RZ, 0x9, R3 ;  /* 0x00000009ff037819 */ /* 0x000fe40000011403 */
[----:B------:R-:W-:Y:S02]  /*0270*/  CS2R R74, SRZ ;  /* 0x00000000004a7805 */ /* 0x000fe4000001ff00 */
[----:B0-----:R-:W-:-:S02]  /*0280*/  LOP3.LUT R14, R15, 0x3f, RZ, 0xc0, !PT ;  /* 0x0000003f0f0e7812 */ /* 0x001fc400078ec0ff */
[----:B------:R-:W-:Y:S02]  /*0290*/  CS2R R76, SRZ ;  /* 0x00000000004c7805 */ /* 0x000fe4000001ff00 */
[----:B------:R-:W-:Y:S01]  /*02a0*/  CS2R R78, SRZ ;  /* 0x00000000004e7805 */ /* 0x000fe2000001ff00 */
[----:B------:R-:W-:Y:S01]  /*02b0*/  IMAD.SHL.U32 R6, R3, 0x8, RZ ;  /* 0x0000000803067824 */ /* 0x000fe200078e00ff */
[----:B------:R-:W-:Y:S02]  /*02c0*/  CS2R R80, SRZ ;  /* 0x0000000000507805 */ /* 0x000fe4000001ff00 */
[----:B------:R-:W-:Y:S02]  /*02d0*/  CS2R R82, SRZ ;  /* 0x0000000000527805 */ /* 0x000fe4000001ff00 */
[----:B------:R-:W-:Y:S02]  /*02e0*/  CS2R R84, SRZ ;  /* 0x0000000000547805 */ /* 0x000fe4000001ff00 */
[----:B------:R-:W-:-:S02]  /*02f0*/  CS2R R86, SRZ ;  /* 0x0000000000567805 */ /* 0x000fc4000001ff00 */
[-C--:B------:R-:W-:Y:S02]  /*0300*/  IABS R9, R6.reuse ;  /* 0x0000000600097213 */ /* 0x080fe40000000000 */
[----:B------:R-:W-:Y:S02]  /*0310*/  CS2R R88, SRZ ;  /* 0x0000000000587805 */ /* 0x000fe4000001ff00 */
[----:B------:R-:W-:Y:S02]  /*0320*/  IABS R12, R6 ;  /* 0x00000006000c7213 */ /* 0x000fe40000000000 */
[----:B------:R-:W-:Y:S01]  /*0330*/  CS2R R90, SRZ ;  /* 0x00000000005a7805 */ /* 0x000fe2000001ff00 */
[----:B------:R-:W0:Y:S01]  /*0340*/  I2F.RP R0, R9 ;  /* 0x0000000900007306 */ /* 0x000e220000209400 */
        /* <DEDUP_REMOVED lines=13> */
[----:B------:R-:W-:Y:S01]  /*0420*/  CS2R R118, SRZ ;  /* 0x0000000000767805 */ /* 0x000fe2000001ff00 */
[----:B0-----:R-:W0:Y:S01]  /*0430*/  MUFU.RCP R0, R0 ;  /* 0x0000000000007308 */ /* 0x001e220000001000 */
        /* <DEDUP_REMOVED lines=15> */
[----:B------:R-:W-:Y:S01]  /*0530*/  CS2R R150, SRZ ;  /* 0x0000000000967805 */ /* 0x000fe2000001ff00 */
[----:B0-----:R-:W-:Y:S02]  /*0540*/  VIADD R2, R0, 0xffffffe ;  /* 0x0ffffffe00027836 */ /* 0x001fe40000000000 */
[----:B------:R-:W-:Y:S02]  /*0550*/  IMAD.MOV R0, RZ, RZ, -R12 ;  /* 0x000000ffff007224 */ /* 0x000fe400078e0a0c */
[----:B------:R0:W1:Y:S02]  /*0560*/  F2I.FTZ.U32.TRUNC.NTZ R3, R2 ;  /* 0x0000000200037305 */ /* 0x000064000021f000 */
[----:B0-----:R-:W-:-:S02]  /*0570*/  IMAD.MOV.U32 R2, RZ, RZ, RZ ;  /* 0x000000ffff027224 */ /* 0x001fc400078e00ff */
[----:B-1----:R-:W-:-:S04]  /*0580*/  IMAD.MOV R8, RZ, RZ, -R3 ;  /* 0x000000ffff087224 */ /* 0x002fc800078e0a03 */
[----:B------:R-:W-:Y:S02]  /*0590*/  IMAD R11, R8, R9, RZ ;  /* 0x00000009080b7224 */ /* 0x000fe400078e02ff */
[----:B------:R-:W-:Y:S02]  /*05a0*/  IMAD.MOV.U32 R8, RZ, RZ, R10 ;  /* 0x000000ffff087224 */ /* 0x000fe400078e000a */
[----:B------:R-:W-:-:S06]  /*05b0*/  IMAD.HI.U32 R3, R3, R11, R2 ;  /* 0x0000000b03037227 */ /* 0x000fcc00078e0002 */
[----:B------:R-:W-:-:S04]  /*05c0*/  IMAD.HI.U32 R3, R3, R8, RZ ;  /* 0x0000000803037227 */ /* 0x000fc800078e00ff */
[----:B------:R-:W-:-:S05]  /*05d0*/  IMAD R0, R3, R0, R8 ;  /* 0x0000000003007224 */ /* 0x000fca00078e0208 */
[----:B------:R-:W-:-:S13]  /*05e0*/  ISETP.GT.U32.AND P1, PT, R9, R0, PT ;  /* 0x000000000900720c */ /* 0x000fda0003f24070 */
[----:B------:R-:W-:Y:S02]  /*05f0*/  @!P1 IMAD.IADD R0, R0, 0x1, -R9 ;  /* 0x0000000100009824 */ /* 0x000fe400078e0a09 */
[----:B------:R-:W-:Y:S01]  /*0600*/  @!P1 VIADD R3, R3, 0x1 ;  /* 0x0000000103039836 */ /* 0x000fe20000000000 */
[----:B------:R-:W-:Y:S02]  /*0610*/  ISETP.NE.AND P1, PT, R6, RZ, PT ;  /* 0x000000ff0600720c */ /* 0x000fe40003f25270 */
[----:B------:R-:W-:Y:S02]  /*0620*/  ISETP.GE.U32.AND P0, PT, R0, R9, PT ;  /* 0x000000090000720c */ /* 0x000fe40003f06070 */
[----:B------:R-:W-:-:S04]  /*0630*/  LOP3.LUT R0, R7, R6, RZ, 0x3c, !PT ;  /* 0x0000000607007212 */ /* 0x000fc800078e3cff */
[----:B------:R-:W-:Y:S01]  /*0640*/  ISETP.GE.AND P2, PT, R0, RZ, PT ;  /* 0x000000ff0000720c */ /* 0x000fe20003f46270 */
[----:B------:R-:W-:-:S06]  /*0650*/  VIADD R0, R4, 0x3f ;  /* 0x0000003f04007836 */ /* 0x000fcc0000000000 */
[----:B------:R-:W-:-:S04]  /*0660*/  @P0 VIADD R3, R3, 0x1 ;  /* 0x0000000103030836 */ /* 0x000fc80000000000 */
[----:B------:R-:W-:Y:S01]  /*0670*/  IMAD.MOV.U32 R2, RZ, RZ, R3 ;  /* 0x000000ffff027224 */ /* 0x000fe200078e0003 */
[----:B------:R-:W-:-:S03]  /*0680*/  SHF.R.S32.HI R3, RZ, 0x1f, R0 ;  /* 0x0000001fff037819 */ /* 0x000fc60000011400 */
[----:B------:R-:W-:Y:S01]  /*0690*/  @!P2 IMAD.MOV R2, RZ, RZ, -R2 ;  /* 0x000000ffff02a224 */ /* 0x000fe200078e0a02 */
[----:B------:R-:W-:Y:S02]  /*06a0*/  @!P1 LOP3.LUT R2, RZ, R6, RZ, 0x33, !PT ;  /* 0x00000006ff029212 */ /* 0x000fe400078e33ff */
[----:B------:R-:W-:-:S03]  /*06b0*/  LEA.HI R3, R3, R0, RZ, 0x6 ;  /* 0x0000000003037211 */ /* 0x000fc600078f30ff */
[----:B------:R-:W-:Y:S02]  /*06c0*/  IMAD.SHL.U32 R8, R2, 0x8, RZ ;  /* 0x0000000802087824 */ /* 0x000fe400078e00ff */
[----:B------:R-:W-:-:S03]  /*06d0*/  IMAD.MOV R2, RZ, RZ, -R2 ;  /* 0x000000ffff027224 */ /* 0x000fc600078e0a02 */
[----:B------:R-:W-:Y:S01]  /*06e0*/  LEA.HI.SX32 R3, R3, -R8, 0x1a ;  /* 0x8000000803037211 */ /* 0x000fe200078fd2ff */
[----:B------:R-:W-:-:S03]  /*06f0*/  IMAD R6, R6, R2, R7 ;  /* 0x0000000206067224 */ /* 0x000fc600078e0207 */
[----:B------:R-:W-:Y:S02]  /*0700*/  VIMNMX R13, R3, 0x8, PT ;  /* 0x00000008030d7848 */ /* 0x000fe40003fe0100 */
[----:B------:R-:W-:Y:S02]  /*0710*/  IABS R11, R6 ;  /* 0x00000006000b7213 */ /* 0x000fe40000000000 */
[----:B------:R-:W-:-:S04]  /*0720*/  IABS R9, R13 ;  /* 0x0000000d00097213 */ /* 0x000fc80000000000 */
[----:B------:R-:W0:Y:S08]  /*0730*/  I2F.RP R0, R9 ;  /* 0x0000000900007306 */ /* 0x000e300000209400 */
[----:B0-----:R-:W0:Y:S02]  /*0740*/  MUFU.RCP R0, R0 ;  /* 0x0000000000007308 */ /* 0x001e240000001000 */
[----:B0-----:R-:W-:-:S06]  /*0750*/  VIADD R3, R0, 0xffffffe ;  /* 0x0ffffffe00037836 */ /* 0x001fcc0000000000 */
[----:B------:R-:W0:Y:S02]  /*0760*/  F2I.FTZ.U32.TRUNC.NTZ R3, R3 ;  /* 0x0000000300037305 */ /* 0x000e24000021f000 */
[----:B0-----:R-:W-:-:S04]  /*0770*/  IMAD.MOV R10, RZ, RZ, -R3 ;  /* 0x000000ffff0a7224 */ /* 0x001fc800078e0a03 */
[----:B------:R-:W-:Y:S01]  /*0780*/  IMAD.MOV.U32 R2, RZ, RZ, R10 ;  /* 0x000000ffff027224 */ /* 0x000fe200078e000a */
[----:B------:R-:W-:-:S03]  /*0790*/  IABS R10, R13 ;  /* 0x0000000d000a7213 */ /* 0x000fc60000000000 */
[----:B------:R-:W-:Y:S02]  /*07a0*/  IMAD R7, R2, R9, RZ ;  /* 0x0000000902077224 */ /* 0x000fe400078e02ff */
[----:B------:R-:W-:Y:S02]  /*07b0*/  IMAD.MOV.U32 R2, RZ, RZ, RZ ;  /* 0x000000ffff027224 */ /* 0x000fe400078e00ff */
[----:B------:R-:W-:Y:S02]  /*07c0*/  IMAD.MOV R0, RZ, RZ, -R10 ;  /* 0x000000ffff007224 */ /* 0x000fe400078e0a0a */
        /* <DEDUP_REMOVED lines=8> */
[----:B------:R-:W-:Y:S01]  /*0850*/  LOP3.LUT R0, R6, R13, RZ, 0x3c, !PT ;  /* 0x0000000d06007212 */ /* 0x000fe200078e3cff */
[----:B------:R-:W0:Y:S03]  /*0860*/  LDC R9, c[0x0][0x230] ;  /* 0x00008c00ff097b82 */ /* 0x000e260000000800 */
[----:B------:R-:W-:-:S07]  /*0870*/  ISETP.GE.AND P2, PT, R0, RZ, PT ;  /* 0x000000ff0000720c */ /* 0x000fce0003f46270 */
[----:B------:R-:W-:-:S06]  /*0880*/  @P0 VIADD R2, R2, 0x1 ;  /* 0x0000000102020836 */ /* 0x000fcc0000000000 */
[----:B------:R-:W-:Y:S01]  /*0890*/  @!P2 IMAD.MOV R2, RZ, RZ, -R2 ;  /* 0x000000ffff02a224 */ /* 0x000fe200078e0a02 */
[----:B------:R-:W-:-:S05]  /*08a0*/  @!P1 LOP3.LUT R2, RZ, R13, RZ, 0x33, !PT ;  /* 0x0000000dff029212 */ /* 0x000fca00078e33ff */
[----:B------:R-:W-:Y:S02]  /*08b0*/  IMAD.MOV R0, RZ, RZ, -R2 ;  /* 0x000000ffff007224 */ /* 0x000fe400078e0a02 */
[----:B0-----:R-:W-:Y:S02]  /*08c0*/  VIADD R9, R9, 0x7f ;  /* 0x0000007f09097836 */ /* 0x001fe40000000000 */
[----:B------:R-:W-:Y:S02]  /*08d0*/  IMAD R0, R13, R0, R6 ;  /* 0x000000000d007224 */ /* 0x000fe400078e0206 */
[----:B------:R-:W-:Y:S01]  /*08e0*/  IMAD.SHL.U32 R3, R2, 0x200, RZ ;  /* 0x0000020002037824 */ /* 0x000fe200078e00ff */
[----:B------:R-:W-:Y:S01]  /*08f0*/  ISETP.GE.AND P0, PT, R9, 0x80, PT ;  /* 0x000000800900780c */ /* 0x000fe20003f06270 */
[----:B------:R-:W-:Y:S01]  /*0900*/  IMAD.IADD R0, R8, 0x1, R0 ;  /* 0x0000000108007824 */ /* 0x000fe200078e0200 */
[----:B------:R-:W-:-:S03]  /*0910*/  LOP3.LUT R8, R15, 0x80, RZ, 0xc0, !PT ;  /* 0x000000800f087812 */ /* 0x000fc600078ec0ff */
[----:B------:R-:W-:-:S05]  /*0920*/  IMAD R250, R0, 0x40, R14 ;  /* 0x0000004000fa7824 */ /* 0x000fca00078e020e */
[----:B------:R0:W-:Y:S03]  /*0930*/  STL [R1+0x940], R250 ;  /* 0x000940fa01007387 */ /* 0x0001e60000100800 */
[----:B------:R-:W-:Y:S05]  /*0940*/  @!P0 BRA `(.L_x_0) ;  /* 0x0000023000b88947 */ /* 0x000fea0003800000 */
[----:B------:R-:W-:Y:S01]  /*0950*/  IABS R2, R5 ;  /* 0x0000000500027213 */ /* 0x000fe20000000000 */
[----:B------:R1:W-:Y:S01]  /*0960*/  STL [R1+0x9bc], R5 ;  /* 0x0009bc0501007387 */ /* 0x0003e20000100800 */
[C---:B------:R-:W-:Y:S01]  /*0970*/  LEA.HI R237, R8.reuse, R3, RZ, 0x19 ;  /* 0x0000000308ed7211 */ /* 0x040fe200078fc8ff */
[----:B------:R-:W-:Y:S01]  /*0980*/  ULDC UR8, c[0x0][0x238] ;  /* 0x00008e0000087ab9 */ /* 0x000fe20000000800 */
[----:B------:R-:W2:Y:S01]  /*0990*/  I2F.RP R10, R2 ;  /* 0x00000002000a7306 */ /* 0x000ea20000209400 */
[----:B------:R-:W-:Y:S01]  /*09a0*/  ISETP.NE.U32.AND P0, PT, R8, RZ, PT ;  /* 0x000000ff0800720c */ /* 0x000fe20003f05070 */
[----:B------:R3:W-:Y:S01]  /*09b0*/  STL [R1+0x960], R3 ;  /* 0x0009600301007387 */ /* 0x0007e20000100800 */
[C---:B------:R-:W-:Y:S01]  /*09c0*/  VIADD R0, R237.reuse, 0x1fe ;  /* 0x000001feed007836 */ /* 0x040fe20000000000 */
[----:B------:R-:W-:Y:S01]  /*09d0*/  SHF.R.S32.HI R8, RZ, 0x1f, R9 ;  /* 0x0000001fff087819 */ /* 0x000fe20000011409 */
[C---:B------:R-:W-:Y:S01]  /*09e0*/  VIADD R11, R237.reuse, 0x1fc ;  /* 0x000001fced0b7836 */ /* 0x040fe20000000000 */
[----:B------:R-:W-:Y:S01]  /*09f0*/  IABS R232, R4 ;  /* 0x0000000400e87213 */ /* 0x000fe20000000000 */
[----:B-1----:R-:W1:Y:S01]  /*0a00*/  S2R R5, SR_TID.X ;  /* 0x0000000000057919 */ /* 0x002e620000002100 */
[----:B------:R-:W-:Y:S01]  /*0a10*/  IABS R12, R0 ;  /* 0x00000000000c7213 */ /* 0x000fe20000000000 */
[C---:B------:R-:W-:Y:S01]  /*0a20*/  VIADD R16, R237.reuse, 0x1f8 ;  /* 0x000001f8ed107836 */ /* 0x040fe20000000000 */
[----:B------:R-:W-:Y:S01]  /*0a30*/  IABS R15, R11 ;  /* 0x0000000b000f7213 */ /* 0x000fe20000000000 */
[C---:B------:R-:W-:Y:S01]  /*0a40*/  VIADD R18, R237.reuse, 0x84 ;  /* 0x00000084ed127836 */ /* 0x040fe20000000000 */
[----:B---3--:R-:W-:Y:S01]  /*0a50*/  LEA.HI R3, R8, R9, RZ, 0x7 ;  /* 0x0000000908037211 */ /* 0x008fe200078f38ff */
[----:B------:R-:W-:Y:S01]  /*0a60*/  VIADD R20, R237, 0x6a ;  /* 0x0000006aed147836 */ /* 0x000fe20000000000 */
[----:B------:R-:W-:Y:S01]  /*0a70*/  IABS R19, R16 ;  /* 0x0000001000137213 */ /* 0x000fe20000000000 */
[----:B--2---:R-:W2:Y:S01]  /*0a80*/  MUFU.RCP R10, R10 ;  /* 0x0000000a000a7308 */ /* 0x004ea20000001000 */
[----:B------:R-:W-:Y:S01]  /*0a90*/  ISETP.GE.AND P6, PT, R11, RZ, PT ;  /* 0x000000ff0b00720c */ /* 0x000fe20003fc6270 */
[C---:B------:R-:W-:Y:S01]  /*0aa0*/  VIADD R25, R237.reuse, 0x60 ;  /* 0x00000060ed197836 */ /* 0x040fe20000000000 */
[----:B------:R-:W-:Y:S01]  /*0ab0*/  ULDC UR16, c[0x0][0x23c] ;  /* 0x00008f0000107ab9 */ /* 0x000fe20000000800 */
[C---:B------:R-:W-:Y:S01]  /*0ac0*/  VIADD R32, R237.reuse, 0x5e ;  /* 0x0000005eed207836 */ /* 0x040fe20000000000 */
[----:B------:R-:W-:Y:S01]  /*0ad0*/  ULDC.64 UR4, c[0x0][0x218] ;  /* 0x0000860000047ab9 */ /* 0x000fe20000000a00 */
[C---:B------:R-:W-:Y:S01]  /*0ae0*/  VIADD R30, R237.reuse, 0x58 ;  /* 0x00000058ed1e7836 */ /* 0x040fe20000000000 */
[----:B------:R-:W-:Y:S01]  /*0af0*/  ULDC.64 UR10, c[0x0][0x210] ;  /* 0x00008400000a7ab9 */ /* 0x000fe20000000a00 */
[----:B------:R-:W-:-:S02]  /*0b00*/  VIADD R128, R237, 0x46 ;  /* 0x00000046ed807836 */ /* 0x000fc40000000000 */
[C---:B------:R-:W-:Y:S01]  /*0b10*/  VIADD R38, R237.reuse, 0x42 ;  /* 0x00000042ed267836 */ /* 0x040fe20000000000 */
[----:B------:R-:W-:Y:S01]  /*0b20*/  IABS R27, R30 ;  /* 0x0000001e001b7213 */ /* 0x000fe20000000000 */
[C---:B------:R-:W-:Y:S01]  /*0b30*/  VIADD R227, R237.reuse, 0x3e ;  /* 0x0000003eede37836 */ /* 0x040fe20000000000 */
[----:B------:R-:W-:Y:S01]  /*0b40*/  IABS R39, R128 ;  /* 0x0000008000277213 */ /* 0x000fe20000000000 */
[C---:B------:R-:W-:Y:S01]  /*0b50*/  VIADD R239, R237.reuse, 0x2c ;  /* 0x0000002cedef7836 */ /* 0x040fe20000000000 */
[----:B------:R-:W-:Y:S01]  /*0b60*/  IABS R129, R38 ;  /* 0x0000002600817213 */ /* 0x000fe20000000000 */
[C---:B------:R-:W-:Y:S02]  /*0b70*/  VIADD R244, R237.reuse, 0x28 ;  /* 0x00000028edf47836 */ /* 0x040fe40000000000 */
[----:B--2---:R-:W-:Y:S02]  /*0b80*/  VIADD R6, R10, 0xffffffe ;  /* 0x0ffffffe0a067836 */ /* 0x004fe40000000000 */
[C---:B------:R-:W-:Y:S01]  /*0b90*/  VIADD R10, R237.reuse, 0x1fa ;  /* 0x000001faed0a7836 */ /* 0x040fe20000000000 */
[----:B------:R-:W-:Y:S01]  /*0ba0*/  IABS R238, R244 ;  /* 0x000000f400ee7213 */ /* 0x000fe20000000000 */
[----:B------:R2:W3:Y:S01]  /*0bb0*/  F2I.FTZ.U32.TRUNC.NTZ R7, R6 ;  /* 0x0000000600077305 */ /* 0x0004e2000021f000 */
[C---:B------:R-:W-:Y:S01]  /*0bc0*/  VIADD R249, R237.reuse, 0x26 ;  /* 0x00000026edf97836 */ /* 0x040fe20000000000 */
[----:B-1----:R-:W-:Y:S01]  /*0bd0*/  STL [R1+0x9c4], R5 ;  /* 0x0009c40501007387 */ /* 0x002fe20000100800 */
[----:B------:R-:W-:Y:S01]  /*0be0*/  IABS R17, R10 ;  /* 0x0000000a00117213 */ /* 0x000fe20000000000 */
[----:B------:R-:W-:-:S02]  /*0bf0*/  VIADD R234, R237, 0x2a ;  /* 0x0000002aedea7836 */ /* 0x000fc40000000000 */
[----:B------:R1:W-:Y:S01]  /*0c00*/  STL [R1+0x8dc], R3 ;  /* 0x0008dc0301007387 */ /* 0x0003e20000100800 */
[----:B------:R-:W-:Y:S01]  /*0c10*/  IABS R233, R249 ;  /* 0x000000f900e97213 */ /* 0x000fe20000000000 */
[C---:B------:R-:W-:Y:S02]  /*0c20*/  VIADD R245, R237.reuse, 0x24 ;  /* 0x00000024edf57836 */ /* 0x040fe40000000000 */
[----:B--2---:R-:W-:Y:S02]  /*0c30*/  IMAD.MOV.U32 R6, RZ, RZ, RZ ;  /* 0x000000ffff067224 */ /* 0x004fe400078e00ff */
[C---:B------:R-:W-:Y:S02]  /*0c40*/  VIADD R247, R237.reuse, 0x20 ;  /* 0x00000020edf77836 */ /* 0x040fe40000000000 */
[----:B------:R-:W-:Y:S02]  /*0c50*/  VIADD R246, R237, 0x1e ;  /* 0x0000001eedf67836 */ /* 0x000fe40000000000 */
[----:B---3--:R-:W-:-:S02]  /*0c60*/  IMAD.MOV R13, RZ, RZ, -R7 ;  /* 0x000000ffff0d7224 */ /* 0x008fc400078e0a07 */
[----:B------:R-:W-:Y:S02]  /*0c70*/  VIADD R248, R237, 0x1c ;  /* 0x0000001cedf87836 */ /* 0x000fe40000000000 */
[----:B------:R-:W-:Y:S02]  /*0c80*/  IMAD R13, R13, R2, RZ ;  /* 0x000000020d0d7224 */ /* 0x000fe400078e02ff */
[----:B------:R-:W-:Y:S02]  /*0c90*/  VIADD R251, R237, 0x14 ;  /* 0x00000014edfb7836 */ /* 0x000fe40000000000 */
[----:B------:R-:W-:-:S04]  /*0ca0*/  IMAD.HI.U32 R236, R7, R13, R6 ;  /* 0x0000000d07ec7227 */ /* 0x000fc800078e0006 */
[----:B------:R-:W-:Y:S02]  /*0cb0*/  IMAD.MOV.U32 R13, RZ, RZ, R12 ;  /* 0x000000ffff0d7224 */ /* 0x000fe400078e000c */
[----:B------:R-:W-:-:S04]  /*0cc0*/  IMAD.HI.U32 R7, R236, R15, RZ ;  /* 0x0000000fec077227 */ /* 0x000fc800078e00ff */
[----:B------:R-:W-:-:S04]  /*0cd0*/  IMAD.HI.U32 R6, R236, R13, RZ ;  /* 0x0000000dec067227 */ /* 0x000fc800078e00ff */
[----:B------:R-:W-:Y:S02]  /*0ce0*/  IMAD.MOV R12, RZ, RZ, -R6 ;  /* 0x000000ffff0c7224 */ /* 0x000fe400078e0a06 */
[----:B------:R-:W-:Y:S02]  /*0cf0*/  IMAD.MOV R14, RZ, RZ, -R7 ;  /* 0x000000ffff0e7224 */ /* 0x000fe400078e0a07 */
[----:B------:R-:W-:Y:S01]  /*0d00*/  IMAD R7, R2, R12, R13 ;  /* 0x0000000c02077224 */ /* 0x000fe200078e020d */
[----:B------:R-:W-:Y:S01]  /*0d10*/  SHF.R.U32.HI R12, RZ, 0x5, R5 ;  /* 0x00000005ff0c7819 */ /* 0x000fe20000011605 */
[----:B------:R-:W-:-:S03]  /*0d20*/  IMAD.HI.U32 R6, R236, R17, RZ ;  /* 0x00000011ec067227 */ /* 0x000fc600078e00ff */
[----:B------:R-:W-:Y:S01]  /*0d30*/  ISETP.GT.U32.AND P1, PT, R2, R7, PT ;  /* 0x000000070200720c */ /* 0x000fe20003f24070 */
[----:B------:R-:W-:Y:S01]  /*0d40*/  IMAD.MOV R6, RZ, RZ, -R6 ;  /* 0x000000ffff067224 */ /* 0x000fe200078e0a06 */
[----:B------:R-:W-:Y:S01]  /*0d50*/  R2UR UR28, R12 ;  /* 0x000000000c1c72ca */ /* 0x000fe200000e0000 */
[C---:B------:R-:W-:Y:S02]  /*0d60*/  IMAD R13, R2.reuse, R14, R15 ;  /* 0x0000000e020d7224 */ /* 0x040fe400078e020f */
[C---:B------:R-:W-:Y:S02]  /*0d70*/  IMAD R15, R2.reuse, R6, R17 ;  /* 0x00000006020f7224 */ /* 0x040fe400078e0211 */
[----:B------:R-:W-:Y:S01]  /*0d80*/  VIADD R14, R237, 0x1f6 ;  /* 0x000001f6ed0e7836 */ /* 0x000fe20000000000 */
[----:B------:R-:W-:Y:S01]  /*0d90*/  ISETP.GT.U32.AND P2, PT, R2, R13, PT ;  /* 0x0000000d0200720c */ /* 0x000fe20003f44070 */
[----:B------:R-:W-:Y:S01]  /*0da0*/  IMAD.HI.U32 R6, R236, R19, RZ ;  /* 0x00000013ec067227 */ /* 0x000fe200078e00ff */
[----:B------:R-:W-:-:S02]  /*0db0*/  ISETP.GT.U32.AND P3, PT, R2, R15, PT ;  /* 0x0000000f0200720c */ /* 0x000fc40003f64070 */
[----:B------:R-:W-:Y:S01]  /*0dc0*/  IABS R17, R14 ;  /* 0x0000000e00117213 */ /* 0x000fe20000000000 */
[----:B------:R-:W-:Y:S02]  /*0dd0*/  @!P1 IMAD.IADD R7, R7, 0x1, -R2 ;  /* 0x0000000107079824 */ /* 0x000fe400078e0a02 */
[----:B------:R-:W-:Y:S02]  /*0de0*/  IMAD.MOV R12, RZ, RZ, -R6 ;  /* 0x000000ffff0c7224 */ /* 0x000fe400078e0a06 */
[----:B------:R-:W-:Y:S01]  /*0df0*/  IMAD.HI.U32 R6, R236, R17, RZ ;  /* 0x00000011ec067227 */ /* 0x000fe200078e00ff */
[----:B------:R-:W-:-:S03]  /*0e00*/  ISETP.GT.U32.AND P4, PT, R2, R7, PT ;  /* 0x000000070200720c */ /* 0x000fc60003f84070 */
[--C-:B------:R-:W-:Y:S01]  /*0e10*/  @!P2 IMAD.IADD R13, R13, 0x1, -R2.reuse ;  /* 0x000000010d0da824 */ /* 0x100fe200078e0a02 */
[----:B------:R-:W-:Y:S01]  /*0e20*/  ISETP.GE.AND P2, PT, R0, RZ, PT ;  /* 0x000000ff0000720c */ /* 0x000fe20003f46270 */
[C---:B------:R-:W-:Y:S02]  /*0e30*/  IMAD R9, R2.reuse, R12, R19 ;  /* 0x0000000c02097224 */ /* 0x040fe400078e0213 */
[----:B------:R-:W-:Y:S01]  /*0e40*/  VIADD R12, R237, 0x1f4 ;  /* 0x000001f4ed0c7836 */ /* 0x000fe20000000000 */
[C---:B------:R-:W-:Y:S01]  /*0e50*/  ISETP.GT.U32.AND P5, PT, R2.reuse, R13, PT ;  /* 0x0000000d0200720c */ /* 0x040fe20003fa4070 */
[----:B------:R-:W-:Y:S01]  /*0e60*/  @!P3 IMAD.IADD R15, R15, 0x1, -R2 ;  /* 0x000000010f0fb824 */ /* 0x000fe200078e0a02 */
[C---:B------:R-:W-:Y:S01]  /*0e70*/  ISETP.GT.U32.AND P3, PT, R2.reuse, R9, PT ;  /* 0x000000090200720c */ /* 0x040fe20003f64070 */
[----:B------:R-:W-:Y:S01]  /*0e80*/  IMAD.MOV R6, RZ, RZ, -R6 ;  /* 0x000000ffff067224 */ /* 0x000fe200078e0a06 */
[----:B------:R-:W-:Y:S01]  /*0e90*/  IABS R8, R12 ;  /* 0x0000000c00087213 */ /* 0x000fe20000000000 */
[----:B------:R-:W-:Y:S01]  /*0ea0*/  @!P4 IMAD.IADD R7, R7, 0x1, -R2 ;  /* 0x000000010707c824 */ /* 0x000fe200078e0a02 */
[C---:B------:R-:W-:Y:S01]  /*0eb0*/  ISETP.GT.U32.AND P1, PT, R2.reuse, R15, PT ;  /* 0x0000000f0200720c */ /* 0x040fe20003f24070 */
[----:B------:R-:W-:Y:S01]  /*0ec0*/  IMAD R11, R2, R6, R17 ;  /* 0x00000006020b7224 */ /* 0x000fe200078e0211 */
[----:B------:R-:W-:Y:S01]  /*0ed0*/  ISETP.GE.AND P4, PT, R10, RZ, PT ;  /* 0x000000ff0a00720c */ /* 0x000fe20003f86270 */
[----:B------:R-:W-:-:S02]  /*0ee0*/  IMAD.MOV.U32 R17, RZ, RZ, R8 ;  /* 0x000000ffff117224 */ /* 0x000fc400078e0008 */
[----:B-1----:R-:W-:Y:S02]  /*0ef0*/  IMAD.MOV.U32 R3, RZ, RZ, R7 ;  /* 0x000000ffff037224 */ /* 0x002fe400078e0007 */
[----:B------:R-:W-:-:S04]  /*0f00*/  IMAD.HI.U32 R0, R236, R17, RZ ;  /* 0x00000011ec007227 */ /* 0x000fc800078e00ff */
[--C-:B------:R-:W-:Y:S01]  /*0f10*/  @!P5 IMAD.IADD R13, R13, 0x1, -R2.reuse ;  /* 0x000000010d0dd824 */ /* 0x100fe200078e0a02 */
[----:B------:R-:W-:Y:S01]  /*0f20*/  ISETP.GT.U32.AND P5, PT, R2, R11, PT ;  /* 0x0000000b0200720c */ /* 0x000fe20003fa4070 */
[----:B------:R-:W-:Y:S02]  /*0f30*/  @!P2 IMAD.MOV R3, RZ, RZ, -R3 ;  /* 0x000000ffff03a224 */ /* 0x000fe400078e0a03 */
[----:B------:R-:W-:Y:S01]  /*0f40*/  @!P1 IMAD.IADD R15, R15, 0x1, -R2 ;  /* 0x000000010f0f9824 */ /* 0x000fe200078e0a02 */
[----:B------:R-:W-:Y:S01]  /*0f50*/  ISETP.GE.AND P1, PT, R16, RZ, PT ;  /* 0x000000ff1000720c */ /* 0x000fe20003f26270 */
[----:B------:R-:W-:Y:S01]  /*0f60*/  IMAD.MOV R0, RZ, RZ, -R0 ;  /* 0x000000ffff007224 */ /* 0x000fe200078e0a00 */
[----:B------:R1:W-:Y:S01]  /*0f70*/  STL [R1+0x1c], R3 ;  /* 0x00001c0301007387 */ /* 0x0003e20000100800 */
[----:B------:R-:W-:Y:S01]  /*0f80*/  @!P3 IMAD.IADD R9, R9, 0x1, -R2 ;  /* 0x000000010909b824 */ /* 0x000fe200078e0a02 */
[----:B------:R-:W-:Y:S01]  /*0f90*/  ISETP.GE.AND P3, PT, R14, RZ, PT ;  /* 0x000000ff0e00720c */ /* 0x000fe20003f66270 */
[----:B------:R-:W-:-:S02]  /*0fa0*/  IMAD R17, R2, R0, R17 ;  /* 0x0000000002117224 */ /* 0x000fc400078e0211 */
[C---:B------:R-:W-:Y:S01]  /*0fb0*/  VIADD R8, R237.reuse, 0x1f2 ;  /* 0x000001f2ed087836 */ /* 0x040fe20000000000 */
[C---:B------:R-:W-:Y:S01]  /*0fc0*/  ISETP.GT.U32.AND P2, PT, R2.reuse, R9, PT ;  /* 0x000000090200720c */ /* 0x040fe20003f44070 */
[----:B------:R-:W-:Y:S02]  /*0fd0*/  VIADD R10, R237, 0x1f0 ;  /* 0x000001f0ed0a7836 */ /* 0x000fe40000000000 */
[----:B------:R-:W-:Y:S01]  /*0fe0*/  @!P5 IMAD.IADD R11, R11, 0x1, -R2 ;  /* 0x000000010b0bd824 */ /* 0x000fe200078e0a02 */
[----:B------:R-:W-:Y:S01]  /*0ff0*/  IABS R19, R8 ;  /* 0x0000000800137213 */ /* 0x000fe20000000000 */
[----:B-1----:R-:W-:Y:S01]  /*1000*/  IMAD.MOV.U32 R3, RZ, RZ, R15 ;  /* 0x000000ffff037224 */ /* 0x002fe200078e000f */
[----:B------:R-:W-:Y:S01]  /*1010*/  IABS R6, R10 ;  /* 0x0000000a00067213 */ /* 0x000fe20000000000 */
[----:B------:R-:W-:Y:S01]  /*1020*/  IMAD.MOV.U32 R5, RZ, RZ, R13 ;  /* 0x000000ffff057224 */ /* 0x000fe200078e000d */
[C---:B------:R-:W-:Y:S01]  /*1030*/  ISETP.GT.U32.AND P5, PT, R2.reuse, R11, PT ;  /* 0x0000000b0200720c */ /* 0x040fe20003fa4070 */
[----:B------:R-:W-:Y:S01]  /*1040*/  @!P4 IMAD.MOV R3, RZ, RZ, -R3 ;  /* 0x000000ffff03c224 */ /* 0x000fe200078e0a03 */
[----:B------:R-:W-:Y:S01]  /*1050*/  ISETP.GT.U32.AND P4, PT, R2, R17, PT ;  /* 0x000000110200720c */ /* 0x000fe20003f84070 */
[----:B------:R-:W-:-:S04]  /*1060*/  IMAD.HI.U32 R0, R236, R19, RZ ;  /* 0x00000013ec007227 */ /* 0x000fc800078e00ff */
[----:B------:R-:W-:Y:S01]  /*1070*/  @!P6 IMAD.MOV R5, RZ, RZ, -R5 ;  /* 0x000000ffff05e224 */ /* 0x000fe200078e0a05 */
[----:B------:R-:W-:Y:S01]  /*1080*/  ISETP.GE.AND P6, PT, R12, RZ, PT ;  /* 0x000000ff0c00720c */ /* 0x000fe20003fc6270 */
[----:B------:R-:W-:Y:S02]  /*1090*/  IMAD.MOV R0, RZ, RZ, -R0 ;  /* 0x000000ffff007224 */ /* 0x000fe400078e0a00 */
[----:B------:R-:W-:Y:S01]  /*10a0*/  @!P2 IMAD.IADD R9, R9, 0x1, -R2 ;  /* 0x000000010909a824 */ /* 0x000fe200078e0a02 */
[----:B------:R-:W-:Y:S01]  /*10b0*/  STL [R1+0x18], R5 ;  /* 0x0000180501007387 */ /* 0x000fe20000100800 */
[----:B------:R-:W-:Y:S02]  /*10c0*/  IMAD.MOV.U32 R13, RZ, RZ, R6 ;  /* 0x000000ffff0d7224 */ /* 0x000fe400078e0006 */
[----:B------:R-:W-:Y:S01]  /*10d0*/  @!P4 IMAD.IADD R17, R17, 0x1, -R2 ;  /* 0x000000011111c824 */ /* 0x000fe200078e0a02 */
[----:B------:R1:W-:Y:S01]  /*10e0*/  STL [R1+0x14], R3 ;  /* 0x0000140301007387 */ /* 0x0003e20000100800 */
[----:B------:R-:W-:-:S02]  /*10f0*/  IMAD R7, R2, R0, R19 ;  /* 0x0000000002077224 */ /* 0x000fc400078e0213 */
[----:B------:R-:W-:Y:S01]  /*1100*/  VIADD R14, R237, 0x1ec ;  /* 0x000001eced0e7836 */ /* 0x000fe20000000000 */
[----:B------:R-:W-:Y:S01]  /*1110*/  ISETP.GT.U32.AND P4, PT, R2, R17, PT ;  /* 0x000000110200720c */ /* 0x000fe20003f84070 */
[----:B------:R-:W-:Y:S01]  /*1120*/  IMAD.HI.U32 R0, R236, R13, RZ ;  /* 0x0000000dec007227 */ /* 0x000fe200078e00ff */
[----:B------:R-:W-:Y:S02]  /*1130*/  ISETP.GT.U32.AND P2, PT, R2, R7, PT ;  /* 0x000000070200720c */ /* 0x000fe40003f44070 */
[----:B------:R-:W-:Y:S01]  /*1140*/  IABS R19, R14 ;  /* 0x0000000e00137213 */ /* 0x000fe20000000000 */
[----:B------:R-:W-:Y:S01]  /*1150*/  @!P5 IMAD.IADD R11, R11, 0x1, -R2 ;  /* 0x000000010b0bd824 */ /* 0x000fe200078e0a02 */
[----:B------:R-:W-:Y:S01]  /*1160*/  ISETP.GE.AND P5, PT, R8, RZ, PT ;  /* 0x000000ff0800720c */ /* 0x000fe20003fa6270 */
[----:B-1----:R-:W-:Y:S02]  /*1170*/  IMAD.MOV.U32 R3, RZ, RZ, R9 ;  /* 0x000000ffff037224 */ /* 0x002fe400078e0009 */
[----:B------:R-:W-:-:S02]  /*1180*/  IMAD.MOV R0, RZ, RZ, -R0 ;  /* 0x000000ffff007224 */ /* 0x000fc400078e0a00 */
[----:B------:R-:W-:Y:S01]  /*1190*/  @!P1 IMAD.MOV R3, RZ, RZ, -R3 ;  /* 0x000000ffff039224 */ /* 0x000fe200078e0a03 */
[----:B------:R-:W-:Y:S01]  /*11a0*/  ISETP.GE.AND P1, PT, R10, RZ, PT ;  /* 0x000000ff0a00720c */ /* 0x000fe20003f26270 */
[----:B------:R-:W-:Y:S02]  /*11b0*/  IMAD R9, R2, R0, R13 ;  /* 0x0000000002097224 */ /* 0x000fe400078e020d */
[----:B------:R-:W-:Y:S01]  /*11c0*/  IMAD.HI.U32 R6, R236, R19, RZ ;  /* 0x00000013ec067227 */ /* 0x000fe200078e00ff */
[----:B------:R1:W-:Y:S03]  /*11d0*/  STL [R1+0x10], R3 ;  /* 0x0000100301007387 */ /* 0x0003e60000100800 */
[----:B------:R-:W-:Y:S02]  /*11e0*/  VIADD R12, R237, 0x1ee ;  /* 0x000001eeed0c7836 */ /* 0x000fe40000000000 */
[----:B------:R-:W-:-:S02]  /*11f0*/  IMAD.MOV R6, RZ, RZ, -R6 ;  /* 0x000000ffff067224 */ /* 0x000fc400078e0a06 */
[--C-:B------:R-:W-:Y:S01]  /*1200*/  @!P4 IMAD.IADD R17, R17, 0x1, -R2.reuse ;  /* 0x000000011111c824 */ /* 0x100fe200078e0a02 */
[----:B------:R-:W-:Y:S01]  /*1210*/  IABS R15, R12 ;  /* 0x0000000c000f7213 */ /* 0x000fe20000000000 */
[----:B------:R-:W-:Y:S01]  /*1220*/  @!P2 IMAD.IADD R7, R7, 0x1, -R2 ;  /* 0x000000010707a824 */ /* 0x000fe200078e0a02 */
[----:B------:R-:W-:Y:S01]  /*1230*/  ISETP.GE.AND P4, PT, R12, RZ, PT ;  /* 0x000000ff0c00720c */ /* 0x000fe20003f86270 */
[----:B-1----:R-:W-:Y:S02]  /*1240*/  IMAD.MOV.U32 R3, RZ, RZ, R11 ;  /* 0x000000ffff037224 */ /* 0x002fe400078e000b */
[C---:B------:R-:W-:Y:S01]  /*1250*/  IMAD R66, R2.reuse, R6, R19 ;  /* 0x0000000602427224 */ /* 0x040fe200078e0213 */
[C---:B------:R-:W-:Y:S01]  /*1260*/  ISETP.GT.U32.AND P2, PT, R2.reuse, R7, PT ;  /* 0x000000070200720c */ /* 0x040fe20003f44070 */
[----:B------:R-:W-:Y:S01]  /*1270*/  @!P3 IMAD.MOV R3, RZ, RZ, -R3 ;  /* 0x000000ffff03b224 */ /* 0x000fe200078e0a03 */
[C---:B------:R-:W-:Y:S01]  /*1280*/  ISETP.GT.U32.AND P3, PT, R2.reuse, R9, PT ;  /* 0x000000090200720c */ /* 0x040fe20003f64070 */
[----:B------:R-:W-:Y:S01]  /*1290*/  IMAD.MOV.U32 R5, RZ, RZ, R17 ;  /* 0x000000ffff057224 */ /* 0x000fe200078e0011 */
[----:B------:R-:W-:Y:S01]  /*12a0*/  IABS R19, R20 ;  /* 0x0000001400137213 */ /* 0x000fe20000000000 */
[----:B------:R-:W-:Y:S01]  /*12b0*/  VIADD R10, R237, 0x1ea ;  /* 0x000001eaed0a7836 */ /* 0x000fe20000000000 */
[----:B------:R1:W-:Y:S01]  /*12c0*/  STL [R1+0xc], R3 ;  /* 0x00000c0301007387 */ /* 0x0003e20000100800 */
[----:B------:R-:W-:Y:S01]  /*12d0*/  @!P6 IMAD.MOV R5, RZ, RZ, -R5 ;  /* 0x000000ffff05e224 */ /* 0x000fe200078e0a05 */
[----:B------:R-:W-:Y:S01]  /*12e0*/  ISETP.GT.U32.AND P6, PT, R2, R66, PT ;  /* 0x000000420200720c */ /* 0x000fe20003fc4070 */
[----:B------:R-:W-:Y:S01]  /*12f0*/  IMAD.HI.U32 R0, R236, R15, RZ ;  /* 0x0000000fec007227 */ /* 0x000fe200078e00ff */
[----:B------:R-:W-:-:S02]  /*1300*/  IABS R11, R10 ;  /* 0x0000000a000b7213 */ /* 0x000fc40000000000 */
[----:B------:R-:W-:Y:S01]  /*1310*/  STL [R1+0x8], R5 ;  /* 0x0000080501007387 */ /* 0x000fe20000100800 */
[----:B------:R-:W-:Y:S02]  /*1320*/  IMAD.MOV R0, RZ, RZ, -R0 ;  /* 0x000000ffff007224 */ /* 0x000fe400078e0a00 */
[----:B------:R-:W-:Y:S02]  /*1330*/  @!P3 IMAD.IADD R9, R9, 0x1, -R2 ;  /* 0x000000010909b824 */ /* 0x000fe400078e0a02 */
[----:B------:R-:W-:Y:S02]  /*1340*/  VIADD R12, R237, 0x1e8 ;  /* 0x000001e8ed0c7836 */ /* 0x000fe40000000000 */
[C---:B------:R-:W-:Y:S01]  /*1350*/  IMAD R252, R2.reuse, R0, R15 ;  /* 0x0000000002fc7224 */ /* 0x040fe200078e020f */
[----:B------:R-:W-:Y:S01]  /*1360*/  ISETP.GT.U32.AND P3, PT, R2, R9, PT ;  /* 0x000000090200720c */ /* 0x000fe20003f64070 */
[----:B------:R-:W-:Y:S01]  /*1370*/  IMAD.HI.U32 R0, R236, R11, RZ ;  /* 0x0000000bec007227 */ /* 0x000fe200078e00ff */
[----:B------:R-:W-:-:S03]  /*1380*/  IABS R6, R12 ;  /* 0x0000000c00067213 */ /* 0x000fc60000000000 */
[----:B------:R-:W-:Y:S01]  /*1390*/  @!P2 IMAD.IADD R7, R7, 0x1, -R2 ;  /* 0x000000010707a824 */ /* 0x000fe200078e0a02 */
[----:B------:R-:W-:Y:S01]  /*13a0*/  ISETP.GT.U32.AND P2, PT, R2, R252, PT ;  /* 0x000000fc0200720c */ /* 0x000fe20003f44070 */
[----:B------:R-:W-:Y:S02]  /*13b0*/  IMAD.MOV R0, RZ, RZ, -R0 ;  /* 0x000000ffff007224 */ /* 0x000fe400078e0a00 */
[----:B------:R-:W-:Y:S02]  /*13c0*/  @!P6 IMAD.IADD R66, R66, 0x1, -R2 ;  /* 0x000000014242e824 */ /* 0x000fe400078e0a02 */
[----:B-1----:R-:W-:Y:S02]  /*13d0*/  IMAD.MOV.U32 R3, RZ, RZ, R7 ;  /* 0x000000ffff037224 */ /* 0x002fe400078e0007 */
[----:B------:R-:W-:Y:S01]  /*13e0*/  IMAD.MOV.U32 R7, RZ, RZ, R6 ;  /* 0x000000ffff077224 */ /* 0x000fe200078e0006 */
[C---:B------:R-:W-:Y:S01]  /*13f0*/  ISETP.GT.U32.AND P6, PT, R2.reuse, R66, PT ;  /* 0x000000420200720c */ /* 0x040fe20003fc4070 */
[----:B------:R-:W-:-:S02]  /*1400*/  IMAD R68, R2, R0, R11 ;  /* 0x0000000002447224 */ /* 0x000fc400078e020b */
[----:B------:R-:W-:-:S04]  /*1410*/  IMAD.HI.U32 R0, R236, R7, RZ ;  /* 0x00000007ec007227 */ /* 0x000fc800078e00ff */
[----:B------:R-:W-:Y:S01]  /*1420*/  @!P3 IMAD.IADD R9, R9, 0x1, -R2 ;  /* 0x000000010909b824 */ /* 0x000fe200078e0a02 */
[----:B------:R-:W-:Y:S01]  /*1430*/  ISETP.GT.U32.AND P3, PT, R2, R68, PT ;  /* 0x000000440200720c */ /* 0x000fe20003f64070 */
[----:B------:R-:W-:Y:S02]  /*1440*/  VIADD R13, R237, 0x1e6 ;  /* 0x000001e6ed0d7836 */ /* 0x000fe40000000000 */
[----:B------:R-:W-:Y:S02]  /*1450*/  IMAD.MOV R0, RZ, RZ, -R0 ;  /* 0x000000ffff007224 */ /* 0x000fe400078e0a00 */
[----:B------:R-:W-:Y:S01]  /*1460*/  @!P6 IMAD.IADD R66, R66, 0x1, -R2 ;  /* 0x000000014242e824 */ /* 0x000fe200078e0a02 */
[----:B------:R-:W-:Y:S01]  /*1470*/  IABS R8, R13 ;  /* 0x0000000d00087213 */ /* 0x000fe20000000000 */
[----:B------:R-:W-:Y:S02]  /*1480*/  IMAD R70, R2, R0, R7 ;  /* 0x0000000002467224 */ /* 0x000fe400078e0207 */
[----:B------:R-:W-:Y:S01]  /*1490*/  @!P5 IMAD.MOV R3, RZ, RZ, -R3 ;  /* 0x000000ffff03d224 */ /* 0x000fe200078e0a03 */
[----:B------:R-:W-:Y:S01]  /*14a0*/  ISETP.GE.AND P5, PT, R14, RZ, PT ;  /* 0x000000ff0e00720c */ /* 0x000fe20003fa6270 */
[----:B------:R-:W-:Y:S01]  /*14b0*/  IMAD.MOV.U32 R11, RZ, RZ, R8 ;  /* 0x000000ffff0b7224 */ /* 0x000fe200078e0008 */
[----:B------:R-:W-:Y:S01]  /*14c0*/  ISETP.GT.U32.AND P6, PT, R2, R70, PT ;  /* 0x000000460200720c */ /* 0x000fe20003fc4070 */
[--C-:B------:R-:W-:Y:S01]  /*14d0*/  @!P3 IMAD.IADD R68, R68, 0x1, -R2.reuse ;  /* 0x000000014444b824 */ /* 0x100fe200078e0a02 */
[----:B------:R1:W-:Y:S01]  /*14e0*/  STL [R1+0x4], R3 ;  /* 0x0000040301007387 */ /* 0x0003e20000100800 */
[----:B------:R-:W-:-:S02]  /*14f0*/  @!P2 IMAD.IADD R252, R252, 0x1, -R2 ;  /* 0x00000001fcfca824 */ /* 0x000fc400078e0a02 */
[----:B------:R-:W-:Y:S01]  /*1500*/  IMAD.HI.U32 R6, R236, R11, RZ ;  /* 0x0000000bec067227 */ /* 0x000fe200078e00ff */
[C---:B------:R-:W-:Y:S02]  /*1510*/  ISETP.GT.U32.AND P3, PT, R2.reuse, R68, PT ;  /* 0x000000440200720c */ /* 0x040fe40003f64070 */
[C---:B------:R-:W-:Y:S01]  /*1520*/  ISETP.GT.U32.AND P2, PT, R2.reuse, R252, PT ;  /* 0x000000fc0200720c */ /* 0x040fe20003f44070 */
[----:B------:R-:W-:Y:S02]  /*1530*/  IMAD.MOV R6, RZ, RZ, -R6 ;  /* 0x000000ffff067224 */ /* 0x000fe400078e0a06 */
[----:B------:R-:W-:Y:S02]  /*1540*/  VIADD R8, R237, 0x1e4 ;  /* 0x000001e4ed087836 */ /* 0x000fe40000000000 */
[----:B-1----:R-:W-:Y:S02]  /*1550*/  IMAD.MOV.U32 R3, RZ, RZ, R9 ;  /* 0x000000ffff037224 */ /* 0x002fe400078e0009 */
[----:B------:R-:W-:Y:S01]  /*1560*/  IMAD R72, R2, R6, R11 ;  /* 0x0000000602487224 */ /* 0x000fe200078e020b */
[----:B------:R-:W-:Y:S01]  /*1570*/  IABS R7, R8 ;  /* 0x0000000800077213 */ /* 0x000fe20000000000 */
[----:B------:R-:W-:Y:S01]  /*1580*/  @!P1 IMAD.MOV R3, RZ, RZ, -R3 ;  /* 0x000000ffff039224 */ /* 0x000fe200078e0a03 */
[----:B------:R-:W-:Y:S01]  /*1590*/  ISETP.GE.AND P1, PT, R10, RZ, PT ;  /* 0x000000ff0a00720c */ /* 0x000fe20003f26270 */
[----:B------:R-:W-:-:S02]  /*15a0*/  @!P6 IMAD.IADD R70, R70, 0x1, -R2 ;  /* 0x000000014646e824 */ /* 0x000fc400078e0a02 */
[----:B------:R-:W-:Y:S01]  /*15b0*/  VIADD R10, R237, 0x1e2 ;  /* 0x000001e2ed0a7836 */ /* 0x000fe20000000000 */
[----:B------:R-:W-:Y:S01]  /*15c0*/  STL [R1], R3 ;  /* 0x0000000301007387 */ /* 0x000fe20000100800 */
[----:B------:R-:W-:Y:S01]  /*15d0*/  @!P5 IMAD.MOV R66, RZ, RZ, -R66 ;  /* 0x000000ffff42d224 */ /* 0x000fe200078e0a42 */
[----:B------:R-:W-:Y:S01]  /*15e0*/  ISETP.GT.U32.AND P5, PT, R2, R72, PT ;  /* 0x000000480200720c */ /* 0x000fe20003fa4070 */
[----:B------:R-:W-:Y:S01]  /*15f0*/  IMAD.HI.U32 R0, R236, R7, RZ ;  /* 0x00000007ec007227 */ /* 0x000fe200078e00ff */
[----:B------:R-:W-:Y:S02]  /*1600*/  ISETP.GT.U32.AND P6, PT, R2, R70, PT ;  /* 0x000000460200720c */ /* 0x000fe40003fc4070 */
[----:B------:R-:W-:Y:S01]  /*1610*/  IABS R9, R10 ;  /* 0x0000000a00097213 */ /* 0x000fe20000000000 */
[--C-:B------:R-:W-:Y:S01]  /*1620*/  @!P3 IMAD.IADD R68, R68, 0x1, -R2.reuse ;  /* 0x000000014444b824 */ /* 0x100fe200078e0a02 */
[----:B------:R-:W-:Y:S01]  /*1630*/  ISETP.GE.AND P3, PT, R8, RZ, PT ;  /* 0x000000ff0800720c */ /* 0x000fe20003f66270 */
[----:B------:R-:W-:Y:S01]  /*1640*/  @!P2 IMAD.IADD R252, R252, 0x1, -R2 ;  /* 0x00000001fcfca824 */ /* 0x000fe200078e0a02 */
[----:B------:R-:W-:Y:S01]  /*1650*/  ISETP.GE.AND P2, PT, R12, RZ, PT ;  /* 0x000000ff0c00720c */ /* 0x000fe20003f46270 */
[----:B------:R-:W-:-:S02]  /*1660*/  IMAD.MOV R0, RZ, RZ, -R0 ;  /* 0x000000ffff007224 */ /* 0x000fc400078e0a00 */
[----:B------:R-:W-:Y:S02]  /*1670*/  VIADD R8, R237, 0x1e0 ;  /* 0x000001e0ed087836 */ /* 0x000fe40000000000 */
[----:B------:R-:W-:-:S04]  /*1680*/  IMAD.HI.U32 R6, R236, R9, RZ ;  /* 0x00000009ec067227 */ /* 0x000fc800078e00ff */
[----:B------:R-:W-:Y:S01]  /*1690*/  IMAD R74, R2, R0, R7 ;  /* 0x00000000024a7224 */ /* 0x000fe200078e0207 */
[----:B------:R-:W-:Y:S01]  /*16a0*/  IABS R7, R8 ;  /* 0x0000000800077213 */ /* 0x000fe20000000000 */
[----:B------:R-:W-:Y:S02]  /*16b0*/  IMAD.MOV R6, RZ, RZ, -R6 ;  /* 0x000000ffff067224 */ /* 0x000fe400078e0a06 */
[--C-:B------:R-:W-:Y:S02]  /*16c0*/  @!P5 IMAD.IADD R72, R72, 0x1, -R2.reuse ;  /* 0x000000014848d824 */ /* 0x100fe400078e0a02 */
[----:B------:R-:W-:Y:S01]  /*16d0*/  @!P6 IMAD.IADD R70, R70, 0x1, -R2 ;  /* 0x000000014646e824 */ /* 0x000fe200078e0a02 */
[C---:B------:R-:W-:Y:S01]  /*16e0*/  ISETP.GT.U32.AND P6, PT, R2.reuse, R74, PT ;  /* 0x0000004a0200720c */ /* 0x040fe20003fc4070 */
[C---:B------:R-:W-:Y:S01]  /*16f0*/  IMAD R76, R2.reuse, R6, R9 ;  /* 0x00000006024c7224 */ /* 0x040fe200078e0209 */
[----:B------:R-:W-:Y:S01]  /*1700*/  ISETP.GT.U32.AND P5, PT, R2, R72, PT ;  /* 0x000000480200720c */ /* 0x000fe20003fa4070 */
[----:B------:R-:W-:-:S04]  /*1710*/  IMAD.HI.U32 R0, R236, R7, RZ ;  /* 0x00000007ec007227 */ /* 0x000fc800078e00ff */
[----:B------:R-:W-:Y:S02]  /*1720*/  IMAD.MOV R0, RZ, RZ, -R0 ;  /* 0x000000ffff007224 */ /* 0x000fe400078e0a00 */
[----:B------:R-:W-:Y:S01]  /*1730*/  @!P2 IMAD.MOV R70, RZ, RZ, -R70 ;  /* 0x000000ffff46a224 */ /* 0x000fe200078e0a46 */
[----:B------:R-:W-:Y:S01]  /*1740*/  ISETP.GT.U32.AND P2, PT, R2, R76, PT ;  /* 0x0000004c0200720c */ /* 0x000fe20003f44070 */
[----:B------:R-:W-:Y:S01]  /*1750*/  @!P1 IMAD.MOV R68, RZ, RZ, -R68 ;  /* 0x000000ffff449224 */ /* 0x000fe200078e0a44 */
[----:B------:R-:W-:Y:S01]  /*1760*/  ISETP.GE.AND P1, PT, R10, RZ, PT ;  /* 0x000000ff0a00720c */ /* 0x000fe20003f26270 */
[----:B------:R-:W-:Y:S02]  /*1770*/  IMAD R78, R2, R0, R7 ;  /* 0x00000000024e7224 */ /* 0x000fe400078e0207 */
[C---:B------:R-:W-:Y:S02]  /*1780*/  VIADD R10, R237.reuse, 0x1de ;  /* 0x000001deed0a7836 */ /* 0x040fe40000000000 */
[--C-:B------:R-:W-:Y:S01]  /*1790*/  @!P6 IMAD.IADD R74, R74, 0x1, -R2.reuse ;  /* 0x000000014a4ae824 */ /* 0x100fe200078e0a02 */
[----:B------:R-:W-:Y:S01]  /*17a0*/  ISETP.GT.U32.AND P6, PT, R2, R78, PT ;  /* 0x0000004e0200720c */ /* 0x000fe20003fc4070 */
[C---:B------:R-:W-:Y:S01]  /*17b0*/  VIADD R12, R237.reuse, 0x1dc ;  /* 0x000001dced0c7836 */ /* 0x040fe20000000000 */
[----:B------:R-:W-:Y:S01]  /*17c0*/  IABS R9, R10 ;  /* 0x0000000a00097213 */ /* 0x000fe20000000000 */
[--C-:B------:R-:W-:Y:S01]  /*17d0*/  @!P5 IMAD.IADD R72, R72, 0x1, -R2.reuse ;  /* 0x000000014848d824 */ /* 0x100fe200078e0a02 */
[----:B------:R-:W-:Y:S01]  /*17e0*/  ISETP.GE.AND P5, PT, R8, RZ, PT ;  /* 0x000000ff0800720c */ /* 0x000fe20003fa6270 */
[----:B------:R-:W-:Y:S01]  /*17f0*/  VIADD R8, R237, 0x1da ;  /* 0x000001daed087836 */ /* 0x000fe20000000000 */
[----:B------:R-:W-:Y:S01]  /*1800*/  IABS R11, R12 ;  /* 0x0000000c000b7213 */ /* 0x000fe20000000000 */
[----:B------:R-:W-:Y:S01]  /*1810*/  @!P2 IMAD.IADD R76, R76, 0x1, -R2 ;  /* 0x000000014c4ca824 */ /* 0x000fe200078e0a02 */
[----:B------:R-:W-:Y:S01]  /*1820*/  ISETP.GT.U32.AND P2, PT, R2, R74, PT ;  /* 0x0000004a0200720c */ /* 0x000fe20003f44070 */
[----:B------:R-:W-:Y:S01]  /*1830*/  IMAD.HI.U32 R0, R236, R9, RZ ;  /* 0x00000009ec007227 */ /* 0x000fe200078e00ff */
[----:B------:R-:W-:-:S03]  /*1840*/  IABS R7, R8 ;  /* 0x0000000800077213 */ /* 0x000fc60000000000 */
[----:B------:R-:W-:Y:S02]  /*1850*/  IMAD.MOV R0, RZ, RZ, -R0 ;  /* 0x000000ffff007224 */ /* 0x000fe400078e0a00 */
[----:B------:R-:W-:-:S04]  /*1860*/  IMAD.HI.U32 R6, R236, R11, RZ ;  /* 0x0000000bec067227 */ /* 0x000fc800078e00ff */
[----:B------:R-:W-:Y:S01]  /*1870*/  @!P6 IMAD.IADD R78, R78, 0x1, -R2 ;  /* 0x000000014e4ee824 */ /* 0x000fe200078e0a02 */
[C---:B------:R-:W-:Y:S01]  /*1880*/  ISETP.GT.U32.AND P6, PT, R2.reuse, R76, PT ;  /* 0x0000004c0200720c */ /* 0x040fe20003fc4070 */
[----:B------:R-:W-:Y:S02]  /*1890*/  IMAD R80, R2, R0, R9 ;  /* 0x0000000002507224 */ /* 0x000fe400078e0209 */
[----:B------:R-:W-:Y:S02]  /*18a0*/  IMAD.MOV R6, RZ, RZ, -R6 ;  /* 0x000000ffff067224 */ /* 0x000fe400078e0a06 */
[----:B------:R-:W-:-:S04]  /*18b0*/  IMAD.HI.U32 R0, R236, R7, RZ ;  /* 0x00000007ec007227 */ /* 0x000fc800078e00ff */
[----:B------:R-:W-:Y:S01]  /*18c0*/  @!P4 IMAD.MOV R252, RZ, RZ, -R252 ;  /* 0x000000fffffcc224 */ /* 0x000fe200078e0afc */
[----:B------:R-:W-:Y:S01]  /*18d0*/  ISETP.GE.AND P4, PT, R13, RZ, PT ;  /* 0x000000ff0d00720c */ /* 0x000fe20003f86270 */
[----:B------:R-:W-:Y:S02]  /*18e0*/  IMAD R82, R2, R6, R11 ;  /* 0x0000000602527224 */ /* 0x000fe400078e020b */
[----:B------:R-:W-:Y:S01]  /*18f0*/  IMAD.MOV R0, RZ, RZ, -R0 ;  /* 0x000000ffff007224 */ /* 0x000fe200078e0a00 */
[----:B------:R-:W-:Y:S01]  /*1900*/  STL [R1+0x99c], R252 ;  /* 0x00099cfc01007387 */ /* 0x000fe20000100800 */
[----:B------:R-:W-:Y:S01]  /*1910*/  @!P2 IMAD.IADD R74, R74, 0x1, -R2 ;  /* 0x000000014a4aa824 */ /* 0x000fe200078e0a02 */
[C---:B------:R-:W-:Y:S01]  /*1920*/  ISETP.GT.U32.AND P2, PT, R2.reuse, R80, PT ;  /* 0x000000500200720c */ /* 0x040fe20003f44070 */
[C---:B------:R-:W-:Y:S02]  /*1930*/  IMAD R84, R2.reuse, R0, R7 ;  /* 0x0000000002547224 */ /* 0x040fe400078e0207 */
[----:B------:R-:W-:Y:S01]  /*1940*/  @!P3 IMAD.MOV R74, RZ, RZ, -R74 ;  /* 0x000000ffff4ab224 */ /* 0x000fe200078e0a4a */
[----:B------:R-:W-:Y:S01]  /*1950*/  ISETP.GT.U32.AND P3, PT, R2, R82, PT ;  /* 0x000000520200720c */ /* 0x000fe20003f64070 */
[----:B------:R-:W-:-:S02]  /*1960*/  VIADD R13, R237, 0x1d8 ;  /* 0x000001d8ed0d7836 */ /* 0x000fc40000000000 */
[----:B------:R-:W-:Y:S01]  /*1970*/  @!P6 IMAD.IADD R76, R76, 0x1, -R2 ;  /* 0x000000014c4ce824 */ /* 0x000fe200078e0a02 */
[C---:B------:R-:W-:Y:S01]  /*1980*/  ISETP.GT.U32.AND P6, PT, R2.reuse, R84, PT ;  /* 0x000000540200720c */ /* 0x040fe20003fc4070 */
[----:B------:R-:W-:Y:S01]  /*1990*/  @!P4 IMAD.MOV R72, RZ, RZ, -R72 ;  /* 0x000000ffff48c224 */ /* 0x000fe200078e0a48 */
[----:B------:R-:W-:Y:S01]  /*19a0*/  IABS R9, R13 ;  /* 0x0000000d00097213 */ /* 0x000fe20000000000 */
[----:B------:R-:W-:Y:S01]  /*19b0*/  VIADD R6, R237, 0x1d6 ;  /* 0x000001d6ed067836 */ /* 0x000fe20000000000 */
[----:B------:R-:W-:Y:S01]  /*19c0*/  ISETP.GT.U32.AND P4, PT, R2, R78, PT ;  /* 0x0000004e0200720c */ /* 0x000fe20003f84070 */
[----:B------:R-:W-:Y:S01]  /*19d0*/  @!P2 IMAD.IADD R80, R80, 0x1, -R2 ;  /* 0x000000015050a824 */ /* 0x000fe200078e0a02 */
[----:B------:R-:W-:Y:S01]  /*19e0*/  ISETP.GE.AND P2, PT, R12, RZ, PT ;  /* 0x000000ff0c00720c */ /* 0x000fe20003f46270 */
[----:B------:R-:W-:Y:S01]  /*19f0*/  IMAD.HI.U32 R0, R236, R9, RZ ;  /* 0x00000009ec007227 */ /* 0x000fe200078e00ff */
[----:B------:R-:W-:-:S03]  /*1a00*/  IABS R7, R6 ;  /* 0x0000000600077213 */ /* 0x000fc60000000000 */
[----:B------:R-:W-:Y:S01]  /*1a10*/  @!P3 IMAD.IADD R82, R82, 0x1, -R2 ;  /* 0x000000015252b824 */ /* 0x000fe200078e0a02 */
[----:B------:R-:W-:Y:S01]  /*1a20*/  ISETP.GT.U32.AND P3, PT, R2, R80, PT ;  /* 0x000000500200720c */ /* 0x000fe20003f64070 */
[----:B------:R-:W-:Y:S02]  /*1a30*/  IMAD.MOV R0, RZ, RZ, -R0 ;  /* 0x000000ffff007224 */ /* 0x000fe400078e0a00 */
[----:B------:R-:W-:Y:S01]  /*1a40*/  @!P6 IMAD.IADD R84, R84, 0x1, -R2 ;  /* 0x000000015454e824 */ /* 0x000fe200078e0a02 */
[C---:B------:R-:W-:Y:S01]  /*1a50*/  ISETP.GT.U32.AND P6, PT, R2.reuse, R82, PT ;  /* 0x000000520200720c */ /* 0x040fe20003fc4070 */
[----:B------:R-:W-:Y:S02]  /*1a60*/  IMAD R86, R2, R0, R9 ;  /* 0x0000000002567224 */ /* 0x000fe400078e0209 */
[----:B------:R-:W-:-:S04]  /*1a70*/  IMAD.HI.U32 R0, R236, R7, RZ ;  /* 0x00000007ec007227 */ /* 0x000fc800078e00ff */
[----:B------:R-:W-:Y:S01]  /*1a80*/  @!P4 IMAD.IADD R78, R78, 0x1, -R2 ;  /* 0x000000014e4ec824 */ /* 0x000fe200078e0a02 */
[----:B------:R-:W-:Y:S01]  /*1a90*/  ISETP.GE.AND P4, PT, R10, RZ, PT ;  /* 0x000000ff0a00720c */ /* 0x000fe20003f86270 */
[----:B------:R-:W-:Y:S02]  /*1aa0*/  VIADD R10, R237, 0x1d4 ;  /* 0x000001d4ed0a7836 */ /* 0x000fe40000000000 */
[----:B------:R-:W-:Y:S02]  /*1ab0*/  IMAD.MOV R88, RZ, RZ, -R0 ;  /* 0x000000ffff587224 */ /* 0x000fe400078e0a00 */
[----:B------:R-:W-:Y:S01]  /*1ac0*/  @!P6 IMAD.IADD R82, R82, 0x1, -R2 ;  /* 0x000000015252e824 */ /* 0x000fe200078e0a02 */
[----:B------:R-:W-:Y:S01]  /*1ad0*/  IABS R9, R10 ;  /* 0x0000000a00097213 */ /* 0x000fe20000000000 */
[C---:B------:R-:W-:Y:S02]  /*1ae0*/  IMAD R88, R2.reuse, R88, R7 ;  /* 0x0000005802587224 */ /* 0x040fe400078e0207 */
[----:B------:R-:W-:Y:S01]  /*1af0*/  @!P5 IMAD.MOV R78, RZ, RZ, -R78 ;  /* 0x000000ffff4ed224 */ /* 0x000fe200078e0a4e */
[----:B------:R-:W-:Y:S01]  /*1b00*/  ISETP.GT.U32.AND P5, PT, R2, R86, PT ;  /* 0x000000560200720c */ /* 0x000fe20003fa4070 */
[----:B------:R-:W-:Y:S01]  /*1b10*/  IMAD.HI.U32 R0, R236, R9, RZ ;  /* 0x00000009ec007227 */ /* 0x000fe200078e00ff */
[----:B------:R-:W-:-:S03]  /*1b20*/  ISETP.GT.U32.AND P6, PT, R2, R88, PT ;  /* 0x000000580200720c */ /* 0x000fc60003fc4070 */
[----:B------:R-:W-:Y:S02]  /*1b30*/  IMAD.MOV R0, RZ, RZ, -R0 ;  /* 0x000000ffff007224 */ /* 0x000fe400078e0a00 */
[C---:B------:R-:W-:Y:S02]  /*1b40*/  VIADD R12, R237.reuse, 0x1d2 ;  /* 0x000001d2ed0c7836 */ /* 0x040fe40000000000 */
[----:B------:R-:W-:Y:S02]  /*1b50*/  IMAD R90, R2, R0, R9 ;  /* 0x00000000025a7224 */ /* 0x000fe400078e0209 */
[--C-:B------:R-:W-:Y:S01]  /*1b60*/  @!P3 IMAD.IADD R80, R80, 0x1, -R2.reuse ;  /* 0x000000015050b824 */ /* 0x100fe200078e0a02 */
[----:B------:R-:W-:Y:S01]  /*1b70*/  IABS R7, R12 ;  /* 0x0000000c00077213 */ /* 0x000fe20000000000 */
[--C-:B------:R-:W-:Y:S01]  /*1b80*/  @!P5 IMAD.IADD R86, R86, 0x1, -R2.reuse ;  /* 0x000000015656d824 */ /* 0x100fe200078e0a02 */
[----:B------:R-:W-:Y:S01]  /*1b90*/  ISETP.GE.AND P3, PT, R8, RZ, PT ;  /* 0x000000ff0800720c */ /* 0x000fe20003f66270 */
[----:B------:R-:W-:Y:S01]  /*1ba0*/  @!P6 IMAD.IADD R88, R88, 0x1, -R2 ;  /* 0x000000015858e824 */ /* 0x000fe200078e0a02 */
[----:B------:R-:W-:Y:S01]  /*1bb0*/  ISETP.GT.U32.AND P6, PT, R2, R90, PT ;  /* 0x0000005a0200720c */ /* 0x000fe20003fc4070 */
[----:B------:R-:W-:Y:S01]  /*1bc0*/  VIADD R8, R237, 0x1d0 ;  /* 0x000001d0ed087836 */ /* 0x000fe20000000000 */
[----:B------:R-:W-:Y:S01]  /*1bd0*/  ISETP.GE.AND P5, PT, R6, RZ, PT ;  /* 0x000000ff0600720c */ /* 0x000fe20003fa6270 */
[----:B------:R-:W-:-:S03]  /*1be0*/  IMAD.HI.U32 R0, R236, R7, RZ ;  /* 0x00000007ec007227 */ /* 0x000fc600078e00ff */
[----:B------:R-:W-:Y:S01]  /*1bf0*/  IABS R9, R8 ;  /* 0x0000000800097213 */ /* 0x000fe20000000000 */
[----:B------:R-:W-:Y:S02]  /*1c00*/  IMAD.MOV R0, RZ, RZ, -R0 ;  /* 0x000000ffff007224 */ /* 0x000fe400078e0a00 */
[----:B------:R-:W-:Y:S02]  /*1c10*/  VIADD R14, R237, 0x1ce ;  /* 0x000001ceed0e7836 */ /* 0x000fe40000000000 */
[----:B------:R-:W-:Y:S02]  /*1c20*/  IMAD R92, R2, R0, R7 ;  /* 0x00000000025c7224 */ /* 0x000fe400078e0207 */
[----:B------:R-:W-:Y:S01]  /*1c30*/  @!P6 IMAD.IADD R90, R90, 0x1, -R2 ;  /* 0x000000015a5ae824 */ /* 0x000fe200078e0a02 */
[----:B------:R-:W-:Y:S01]  /*1c40*/  ISETP.GT.U32.AND P6, PT, R2, R86, PT ;  /* 0x000000560200720c */ /* 0x000fe20003fc4070 */
[----:B------:R-:W-:Y:S01]  /*1c50*/  IMAD.HI.U32 R0, R236, R9, RZ ;  /* 0x00000009ec007227 */ /* 0x000fe200078e00ff */
[----:B------:R-:W-:-:S03]  /*1c60*/  IABS R6, R14 ;  /* 0x0000000e00067213 */ /* 0x000fc60000000000 */
[----:B------:R-:W-:Y:S01]  /*1c70*/  @!P1 IMAD.MOV R76, RZ, RZ, -R76 ;  /* 0x000000ffff4c9224 */ /* 0x000fe200078e0a4c */
[C---:B------:R-:W-:Y:S01]  /*1c80*/  ISETP.GT.U32.AND P1, PT, R2.reuse, R84, PT ;  /* 0x000000540200720c */ /* 0x040fe20003f24070 */
[----:B------:R-:W-:Y:S02]  /*1c90*/  IMAD.MOV R0, RZ, RZ, -R0 ;  /* 0x000000ffff007224 */ /* 0x000fe400078e0a00 */
[----:B------:R-:W-:Y:S02]  /*1ca0*/  IMAD.MOV.U32 R7, RZ, RZ, R6 ;  /* 0x000000ffff077224 */ /* 0x000fe400078e0006 */
[----:B------:R-:W-:Y:S01]  /*1cb0*/  @!P4 IMAD.MOV R80, RZ, RZ, -R80 ;  /* 0x000000ffff50c224 */ /* 0x000fe200078e0a50 */
[C---:B------:R-:W-:Y:S01]  /*1cc0*/  ISETP.GT.U32.AND P4, PT, R2.reuse, R88, PT ;  /* 0x000000580200720c */ /* 0x040fe20003f84070 */
[----:B------:R-:W-:Y:S02]  /*1cd0*/  IMAD R94, R2, R0, R9 ;  /* 0x00000000025e7224 */ /* 0x000fe400078e0209 */
[----:B------:R-:W-:-:S04]  /*1ce0*/  IMAD.HI.U32 R6, R236, R7, RZ ;  /* 0x00000007ec067227 */ /* 0x000fc800078e00ff */
[----:B------:R-:W-:Y:S01]  /*1cf0*/  @!P6 IMAD.IADD R86, R86, 0x1, -R2 ;  /* 0x000000015656e824 */ /* 0x000fe200078e0a02 */
[----:B------:R-:W-:Y:S01]  /*1d00*/  ISETP.GT.U32.AND P6, PT, R2, R94, PT ;  /* 0x0000005e0200720c */ /* 0x000fe20003fc4070 */
[----:B------:R-:W-:Y:S02]  /*1d10*/  IMAD.MOV R6, RZ, RZ, -R6 ;  /* 0x000000ffff067224 */ /* 0x000fe400078e0a06 */
[--C-:B------:R-:W-:Y:S01]  /*1d20*/  @!P1 IMAD.IADD R84, R84, 0x1, -R2.reuse ;  /* 0x0000000154549824 */ /* 0x100fe200078e0a02 */
[----:B------:R-:W-:Y:S01]  /*1d30*/  ISETP.GE.AND P1, PT, R13, RZ, PT ;  /* 0x000000ff0d00720c */ /* 0x000fe20003f26270 */
[C---:B------:R-:W-:Y:S02]  /*1d40*/  VIADD R16, R237.reuse, 0x1ca ;  /* 0x000001caed107836 */ /* 0x040fe40000000000 */
[----:B------:R-:W-:Y:S02]  /*1d50*/  IMAD R96, R2, R6, R7 ;  /* 0x0000000602607224 */ /* 0x000fe400078e0207 */
[--C-:B------:R-:W-:Y:S01]  /*1d60*/  @!P4 IMAD.IADD R88, R88, 0x1, -R2.reuse ;  /* 0x000000015858c824 */ /* 0x100fe200078e0a02 */
[----:B------:R-:W-:Y:S01]  /*1d70*/  IABS R13, R16 ;  /* 0x00000010000d7213 */ /* 0x000fe20000000000 */
[----:B------:R-:W-:Y:S01]  /*1d80*/  VIADD R15, R237, 0x1cc ;  /* 0x000001cced0f7836 */ /* 0x000fe20000000000 */
[----:B------:R-:W-:Y:S01]  /*1d90*/  ISETP.GT.U32.AND P4, PT, R2, R96, PT ;  /* 0x000000600200720c */ /* 0x000fe20003f84070 */
[----:B------:R-:W-:-:S02]  /*1da0*/  @!P6 IMAD.IADD R94, R94, 0x1, -R2 ;  /* 0x000000015e5ee824 */ /* 0x000fc400078e0a02 */
[----:B------:R-:W-:Y:S01]  /*1db0*/  IMAD.HI.U32 R6, R236, R13, RZ ;  /* 0x0000000dec067227 */ /* 0x000fe200078e00ff */
[----:B------:R-:W-:-:S03]  /*1dc0*/  IABS R11, R15 ;  /* 0x0000000f000b7213 */ /* 0x000fc60000000000 */
[----:B------:R-:W-:Y:S01]  /*1dd0*/  @!P3 IMAD.MOV R84, RZ, RZ, -R84 ;  /* 0x000000ffff54b224 */ /* 0x000fe200078e0a54 */
[C---:B------:R-:W-:Y:S01]  /*1de0*/  ISETP.GT.U32.AND P3, PT, R2.reuse, R92, PT ;  /* 0x0000005c0200720c */ /* 0x040fe20003f64070 */
[----:B------:R-:W-:Y:S01]  /*1df0*/  @!P1 IMAD.MOV R86, RZ, RZ, -R86 ;  /* 0x000000ffff569224 */ /* 0x000fe200078e0a56 */
[C---:B------:R-:W-:Y:S01]  /*1e00*/  ISETP.GT.U32.AND P1, PT, R2.reuse, R94, PT ;  /* 0x0000005e0200720c */ /* 0x040fe20003f24070 */
[----:B------:R-:W-:Y:S02]  /*1e10*/  IMAD.MOV R6, RZ, RZ, -R6 ;  /* 0x000000ffff067224 */ /* 0x000fe400078e0a06 */
[----:B------:R-:W-:Y:S01]  /*1e20*/  @!P2 IMAD.MOV R82, RZ, RZ, -R82 ;  /* 0x000000ffff52a224 */ /* 0x000fe200078e0a52 */
[C---:B------:R-:W-:Y:S01]  /*1e30*/  ISETP.GT.U32.AND P2, PT, R2.reuse, R90, PT ;  /* 0x0000005a0200720c */ /* 0x040fe20003f44070 */
[----:B------:R-:W-:Y:S02]  /*1e40*/  IMAD R100, R2, R6, R13 ;  /* 0x0000000602647224 */ /* 0x000fe400078e020d */
[----:B------:R-:W-:-:S02]  /*1e50*/  VIADD R6, R237, 0x1c8 ;  /* 0x000001c8ed067836 */ /* 0x000fc40000000000 */
[----:B------:R-:W-:Y:S02]  /*1e60*/  @!P4 IMAD.IADD R96, R96, 0x1, -R2 ;  /* 0x000000016060c824 */ /* 0x000fe400078e0a02 */
[----:B------:R-:W-:Y:S01]  /*1e70*/  IMAD.HI.U32 R0, R236, R11, RZ ;  /* 0x0000000bec007227 */ /* 0x000fe200078e00ff */
[----:B------:R-:W-:Y:S02]  /*1e80*/  IABS R7, R6 ;  /* 0x0000000600077213 */ /* 0x000fe40000000000 */
[----:B------:R-:W-:Y:S01]  /*1e90*/  ISETP.GT.U32.AND P4, PT, R2, R96, PT ;  /* 0x000000600200720c */ /* 0x000fe20003f84070 */
[----:B------:R-:W-:Y:S02]  /*1ea0*/  IMAD.MOV R0, RZ, RZ, -R0 ;  /* 0x000000ffff007224 */ /* 0x000fe400078e0a00 */
[--C-:B------:R-:W-:Y:S01]  /*1eb0*/  @!P3 IMAD.IADD R92, R92, 0x1, -R2.reuse ;  /* 0x000000015c5cb824 */ /* 0x100fe200078e0a02 */
[----:B------:R-:W-:Y:S01]  /*1ec0*/  ISETP.GE.AND P3, PT, R12, RZ, PT ;  /* 0x000000ff0c00720c */ /* 0x000fe20003f66270 */
[----:B------:R-:W-:Y:S01]  /*1ed0*/  @!P1 IMAD.IADD R94, R94, 0x1, -R2 ;  /* 0x000000015e5e9824 */ /* 0x000fe200078e0a02 */
[----:B------:R-:W-:Y:S01]  /*1ee0*/  ISETP.GE.AND P1, PT, R14, RZ, PT ;  /* 0x000000ff0e00720c */ /* 0x000fe20003f26270 */
[C---:B------:R-:W-:Y:S01]  /*1ef0*/  IMAD R98, R2.reuse, R0, R11 ;  /* 0x0000000002627224 */ /* 0x040fe200078e020b */
[----:B------:R-:W-:Y:S01]  /*1f00*/  ISETP.GT.U32.AND P6, PT, R2, R92, PT ;  /* 0x0000005c0200720c */ /* 0x000fe20003fc4070 */
[----:B------:R-:W-:-:S04]  /*1f10*/  IMAD.HI.U32 R0, R236, R7, RZ ;  /* 0x00000007ec007227 */ /* 0x000fc800078e00ff */
[----:B------:R-:W-:Y:S01]  /*1f20*/  @!P2 IMAD.IADD R90, R90, 0x1, -R2 ;  /* 0x000000015a5aa824 */ /* 0x000fe200078e0a02 */
[----:B------:R-:W-:Y:S01]  /*1f30*/  ISETP.GE.AND P2, PT, R10, RZ, PT ;  /* 0x000000ff0a00720c */ /* 0x000fe20003f46270 */
[----:B------:R-:W-:Y:S02]  /*1f40*/  IMAD.MOV R0, RZ, RZ, -R0 ;  /* 0x000000ffff007224 */ /* 0x000fe400078e0a00 */
[----:B------:R-:W-:Y:S01]  /*1f50*/  @!P4 IMAD.IADD R96, R96, 0x1, -R2 ;  /* 0x000000016060c824 */ /* 0x000fe200078e0a02 */
[----:B------:R-:W-:Y:S01]  /*1f60*/  ISETP.GE.AND P4, PT, R15, RZ, PT ;  /* 0x000000ff0f00720c */ /* 0x000fe20003f86270 */
[C---:B------:R-:W-:Y:S02]  /*1f70*/  IMAD R102, R2.reuse, R0, R7 ;  /* 0x0000000002667224 */ /* 0x040fe400078e0207 */
[----:B------:R-:W-:Y:S01]  /*1f80*/  @!P5 IMAD.MOV R88, RZ, RZ, -R88 ;  /* 0x000000ffff58d224 */ /* 0x000fe200078e0a58 */
[C---:B------:R-:W-:Y:S01]  /*1f90*/  ISETP.GT.U32.AND P5, PT, R2.reuse, R98, PT ;  /* 0x000000620200720c */ /* 0x040fe20003fa4070 */
[----:B------:R-:W-:Y:S01]  /*1fa0*/  @!P1 IMAD.MOV R96, RZ, RZ, -R96 ;  /* 0x000000ffff609224 */ /* 0x000fe200078e0a60 */
[----:B------:R-:W-:Y:S01]  /*1fb0*/  ISETP.GT.U32.AND P1, PT, R2, R102, PT ;  /* 0x000000660200720c */ /* 0x000fe20003f24070 */
[----:B------:R-:W-:Y:S01]  /*1fc0*/  @!P6 IMAD.IADD R92, R92, 0x1, -R2 ;  /* 0x000000015c5ce824 */ /* 0x000fe200078e0a02 */
[----:B------:R-:W-:Y:S01]  /*1fd0*/  ISETP.GT.U32.AND P6, PT, R2, R100, PT ;  /* 0x000000640200720c */ /* 0x000fe20003fc4070 */
[----:B------:R-:W-:Y:S01]  /*1fe0*/  @!P2 IMAD.MOV R90, RZ, RZ, -R90 ;  /* 0x000000ffff5aa224 */ /* 0x000fe200078e0a5a */
[----:B------:R-:W-:Y:S01]  /*1ff0*/  ISETP.GE.AND P2, PT, R8, RZ, PT ;  /* 0x000000ff0800720c */ /* 0x000fe20003f46270 */
[----:B------:R-:W-:-:S02]  /*2000*/  VIADD R8, R237, 0x1c6 ;  /* 0x000001c6ed087836 */ /* 0x000fc40000000000 */
[C---:B------:R-:W-:Y:S02]  /*2010*/  VIADD R10, R237.reuse, 0x1c4 ;  /* 0x000001c4ed0a7836 */ /* 0x040fe40000000000 */
[----:B------:R-:W-:Y:S01]  /*2020*/  VIADD R11, R237, 0x1c2 ;  /* 0x000001c2ed0b7836 */ /* 0x000fe20000000000 */
[----:B------:R-:W-:Y:S01]  /*2030*/  IABS R7, R8 ;  /* 0x0000000800077213 */ /* 0x000fe20000000000 */
[--C-:B------:R-:W-:Y:S01]  /*2040*/  @!P5 IMAD.IADD R98, R98, 0x1, -R2.reuse ;  /* 0x000000016262d824 */ /* 0x100fe200078e0a02 */
[----:B------:R-:W-:Y:S01]  /*2050*/  IABS R9, R10 ;  /* 0x0000000a00097213 */ /* 0x000fe20000000000 */
[----:B------:R-:W-:Y:S01]  /*2060*/  @!P1 IMAD.IADD R102, R102, 0x1, -R2 ;  /* 0x0000000166669824 */ /* 0x000fe200078e0a02 */
[----:B------:R-:W-:Y:S01]  /*2070*/  ISETP.GE.AND P5, PT, R16, RZ, PT ;  /* 0x000000ff1000720c */ /* 0x000fe20003fa6270 */
[----:B------:R-:W-:-:S03]  /*2080*/  IMAD.HI.U32 R0, R236, R7, RZ ;  /* 0x00000007ec007227 */ /* 0x000fc600078e00ff */
[----:B------:R-:W-:Y:S01]  /*2090*/  ISETP.GT.U32.AND P1, PT, R2, R102, PT ;  /* 0x000000660200720c */ /* 0x000fe20003f24070 */
[----:B------:R-:W-:Y:S01]  /*20a0*/  @!P6 IMAD.IADD R100, R100, 0x1, -R2 ;  /* 0x000000016464e824 */ /* 0x000fe200078e0a02 */
[----:B------:R-:W-:Y:S01]  /*20b0*/  ISETP.GT.U32.AND P6, PT, R2, R98, PT ;  /* 0x000000620200720c */ /* 0x000fe20003fc4070 */
[----:B------:R-:W-:Y:S02]  /*20c0*/  IMAD.MOV R104, RZ, RZ, -R0 ;  /* 0x000000ffff687224 */ /* 0x000fe400078e0a00 */
[----:B------:R-:W-:-:S04]  /*20d0*/  IMAD.HI.U32 R0, R236, R9, RZ ;  /* 0x00000009ec007227 */ /* 0x000fc800078e00ff */
[----:B------:R-:W-:Y:S01]  /*20e0*/  @!P2 IMAD.MOV R94, RZ, RZ, -R94 ;  /* 0x000000ffff5ea224 */ /* 0x000fe200078e0a5e */
[----:B------:R-:W-:Y:S01]  /*20f0*/  ISETP.GE.AND P2, PT, R6, RZ, PT ;  /* 0x000000ff0600720c */ /* 0x000fe20003f46270 */
[----:B------:R-:W-:Y:S01]  /*2100*/  IMAD.MOV R106, RZ, RZ, -R0 ;  /* 0x000000ffff6a7224 */ /* 0x000fe200078e0a00 */
[----:B------:R-:W-:Y:S01]  /*2110*/  IABS R6, R11 ;  /* 0x0000000b00067213 */ /* 0x000fe20000000000 */
[C---:B------:R-:W-:Y:S02]  /*2120*/  IMAD R104, R2.reuse, R104, R7 ;  /* 0x0000006802687224 */ /* 0x040fe400078e0207 */
[----:B------:R-:W-:Y:S02]  /*2130*/  IMAD R106, R2, R106, R9 ;  /* 0x0000006a026a7224 */ /* 0x000fe400078e0209 */
[----:B------:R-:W-:Y:S02]  /*2140*/  IMAD.MOV.U32 R7, RZ, RZ, R6 ;  /* 0x000000ffff077224 */ /* 0x000fe400078e0006 */
[--C-:B------:R-:W-:Y:S01]  /*2150*/  @!P6 IMAD.IADD R98, R98, 0x1, -R2.reuse ;  /* 0x000000016262e824 */ /* 0x100fe200078e0a02 */
[----:B------:R-:W-:Y:S01]  /*2160*/  ISETP.GE.AND P6, PT, R8, RZ, PT ;  /* 0x000000ff0800720c */ /* 0x000fe20003fc6270 */
[----:B------:R-:W-:Y:S01]  /*2170*/  @!P1 IMAD.IADD R102, R102, 0x1, -R2 ;  /* 0x0000000166669824 */ /* 0x000fe200078e0a02 */
[----:B------:R-:W-:Y:S01]  /*2180*/  ISETP.GT.U32.AND P1, PT, R2, R106, PT ;  /* 0x0000006a0200720c */ /* 0x000fe20003f24070 */
[----:B------:R-:W-:-:S04]  /*2190*/  IMAD.HI.U32 R0, R236, R7, RZ ;  /* 0x00000007ec007227 */ /* 0x000fc800078e00ff */
[----:B------:R-:W-:Y:S01]  /*21a0*/  @!P3 IMAD.MOV R92, RZ, RZ, -R92 ;  /* 0x000000ffff5cb224 */ /* 0x000fe200078e0a5c */
[C---:B------:R-:W-:Y:S01]  /*21b0*/  ISETP.GT.U32.AND P3, PT, R2.reuse, R100, PT ;  /* 0x000000640200720c */ /* 0x040fe20003f64070 */
[----:B------:R-:W-:Y:S01]  /*21c0*/  @!P4 IMAD.MOV R98, RZ, RZ, -R98 ;  /* 0x000000ffff62c224 */ /* 0x000fe200078e0a62 */
[C---:B------:R-:W-:Y:S01]  /*21d0*/  ISETP.GT.U32.AND P4, PT, R2.reuse, R104, PT ;  /* 0x000000680200720c */ /* 0x040fe20003f84070 */
[----:B------:R-:W-:Y:S02]  /*21e0*/  IMAD.MOV R0, RZ, RZ, -R0 ;  /* 0x000000ffff007224 */ /* 0x000fe400078e0a00 */
[C---:B------:R-:W-:Y:S02]  /*21f0*/  VIADD R8, R237.reuse, 0x1c0 ;  /* 0x000001c0ed087836 */ /* 0x040fe40000000000 */
[----:B------:R-:W-:Y:S02]  /*2200*/  IMAD R108, R2, R0, R7 ;  /* 0x00000000026c7224 */ /* 0x000fe400078e0207 */
[----:B------:R-:W-:Y:S01]  /*2210*/  @!P2 IMAD.MOV R102, RZ, RZ, -R102 ;  /* 0x000000ffff66a224 */ /* 0x000fe200078e0a66 */
[----:B------:R-:W-:Y:S01]  /*2220*/  IABS R9, R8 ;  /* 0x0000000800097213 */ /* 0x000fe20000000000 */
[--C-:B------:R-:W-:Y:S01]  /*2230*/  @!P1 IMAD.IADD R106, R106, 0x1, -R2.reuse ;  /* 0x000000016a6a9824 */ /* 0x100fe200078e0a02 */
[----:B------:R-:W-:Y:S01]  /*2240*/  ISETP.GT.U32.AND P2, PT, R2, R108, PT ;  /* 0x0000006c0200720c */ /* 0x000fe20003f44070 */
[--C-:B------:R-:W-:Y:S01]  /*2250*/  @!P3 IMAD.IADD R100, R100, 0x1, -R2.reuse ;  /* 0x000000016464b824 */ /* 0x100fe200078e0a02 */
[----:B------:R-:W-:Y:S01]  /*2260*/  ISETP.GE.AND P3, PT, R10, RZ, PT ;  /* 0x000000ff0a00720c */ /* 0x000fe20003f66270 */
[----:B------:R-:W-:Y:S01]  /*2270*/  @!P4 IMAD.IADD R104, R104, 0x1, -R2 ;  /* 0x000000016868c824 */ /* 0x000fe200078e0a02 */
[----:B------:R-:W-:Y:S01]  /*2280*/  ISETP.GT.U32.AND P1, PT, R2, R106, PT ;  /* 0x0000006a0200720c */ /* 0x000fe20003f24070 */
[----:B------:R-:W-:-:S02]  /*2290*/  VIADD R10, R237, 0x1be ;  /* 0x000001beed0a7836 */ /* 0x000fc40000000000 */
[----:B------:R-:W-:Y:S01]  /*22a0*/  IMAD.HI.U32 R0, R236, R9, RZ ;  /* 0x00000009ec007227 */ /* 0x000fe200078e00ff */
[----:B------:R-:W-:-:S03]  /*22b0*/  ISETP.GT.U32.AND P4, PT, R2, R104, PT ;  /* 0x000000680200720c */ /* 0x000fc60003f84070 */
[----:B------:R-:W-:Y:S01]  /*22c0*/  @!P5 IMAD.MOV R100, RZ, RZ, -R100 ;  /* 0x000000ffff64d224 */ /* 0x000fe200078e0a64 */
[----:B------:R-:W-:Y:S01]  /*22d0*/  ISETP.GE.AND P5, PT, R11, RZ, PT ;  /* 0x000000ff0b00720c */ /* 0x000fe20003fa6270 */
[----:B------:R-:W-:Y:S01]  /*22e0*/  IMAD.MOV R0, RZ, RZ, -R0 ;  /* 0x000000ffff007224 */ /* 0x000fe200078e0a00 */
[----:B------:R-:W-:Y:S01]  /*22f0*/  IABS R11, R10 ;  /* 0x0000000a000b7213 */ /* 0x000fe20000000000 */
[----:B------:R-:W-:Y:S02]  /*2300*/  @!P2 IMAD.IADD R108, R108, 0x1, -R2 ;  /* 0x000000016c6ca824 */ /* 0x000fe400078e0a02 */
[C---:B------:R-:W-:Y:S02]  /*2310*/  IMAD R110, R2.reuse, R0, R9 ;  /* 0x00000000026e7224 */ /* 0x040fe400078e0209 */
[----:B------:R-:W-:Y:S01]  /*2320*/  VIADD R12, R237, 0x1bc ;  /* 0x000001bced0c7836 */ /* 0x000fe20000000000 */
[----:B------:R-:W-:Y:S01]  /*2330*/  ISETP.GT.U32.AND P2, PT, R2, R108, PT ;  /* 0x0000006c0200720c */ /* 0x000fe20003f44070 */
[----:B------:R-:W-:-:S03]  /*2340*/  IMAD.HI.U32 R6, R236, R11, RZ ;  /* 0x0000000bec067227 */ /* 0x000fc600078e00ff */
[----:B------:R-:W-:Y:S01]  /*2350*/  IABS R13, R12 ;  /* 0x0000000c000d7213 */ /* 0x000fe20000000000 */
[----:B------:R-:W-:Y:S01]  /*2360*/  @!P1 IMAD.IADD R106, R106, 0x1, -R2 ;  /* 0x000000016a6a9824 */ /* 0x000fe200078e0a02 */
[----:B------:R-:W-:Y:S01]  /*2370*/  ISETP.GT.U32.AND P1, PT, R2, R110, PT ;  /* 0x0000006e0200720c */ /* 0x000fe20003f24070 */
[----:B------:R-:W-:Y:S02]  /*2380*/  IMAD.MOV R6, RZ, RZ, -R6 ;  /* 0x000000ffff067224 */ /* 0x000fe400078e0a06 */
[----:B------:R-:W-:Y:S01]  /*2390*/  @!P4 IMAD.IADD R104, R104, 0x1, -R2 ;  /* 0x000000016868c824 */ /* 0x000fe200078e0a02 */
[----:B------:R-:W-:Y:S01]  /*23a0*/  ISETP.GE.AND P4, PT, R8, RZ, PT ;  /* 0x000000ff0800720c */ /* 0x000fe20003f86270 */
[----:B------:R-:W-:Y:S02]  /*23b0*/  VIADD R8, R237, 0x1ba ;  /* 0x000001baed087836 */ /* 0x000fe40000000000 */
[----:B------:R-:W-:Y:S02]  /*23c0*/  IMAD R112, R2, R6, R11 ;  /* 0x0000000602707224 */ /* 0x000fe400078e020b */
[----:B------:R-:W-:Y:S01]  /*23d0*/  IMAD.HI.U32 R7, R236, R13, RZ ;  /* 0x0000000dec077227 */ /* 0x000fe200078e00ff */
[----:B------:R-:W-:-:S03]  /*23e0*/  IABS R0, R8 ;  /* 0x0000000800007213 */ /* 0x000fc60000000000 */
[----:B------:R-:W-:Y:S01]  /*23f0*/  @!P6 IMAD.MOV R104, RZ, RZ, -R104 ;  /* 0x000000ffff68e224 */ /* 0x000fe200078e0a68 */
[----:B------:R-:W-:Y:S01]  /*2400*/  ISETP.GT.U32.AND P6, PT, R2, R112, PT ;  /* 0x000000700200720c */ /* 0x000fe20003fc4070 */
[----:B------:R-:W-:Y:S02]  /*2410*/  IMAD.MOV R7, RZ, RZ, -R7 ;  /* 0x000000ffff077224 */ /* 0x000fe400078e0a07 */
[--C-:B------:R-:W-:Y:S02]  /*2420*/  @!P2 IMAD.IADD R108, R108, 0x1, -R2.reuse ;  /* 0x000000016c6ca824 */ /* 0x100fe400078e0a02 */
[----:B------:R-:W-:Y:S01]  /*2430*/  @!P1 IMAD.IADD R110, R110, 0x1, -R2 ;  /* 0x000000016e6e9824 */ /* 0x000fe200078e0a02 */
[----:B------:R-:W-:Y:S01]  /*2440*/  ISETP.GE.AND P1, PT, R12, RZ, PT ;  /* 0x000000ff0c00720c */ /* 0x000fe20003f26270 */
[----:B------:R-:W-:Y:S02]  /*2450*/  IMAD R114, R2, R7, R13 ;  /* 0x0000000702727224 */ /* 0x000fe400078e020d */
[----:B------:R-:W-:-:S02]  /*2460*/  IMAD.MOV.U32 R7, RZ, RZ, R0 ;  /* 0x000000ffff077224 */ /* 0x000fc400078e0000 */
[----:B------:R-:W-:Y:S01]  /*2470*/  @!P5 IMAD.MOV R108, RZ, RZ, -R108 ;  /* 0x000000ffff6cd224 */ /* 0x000fe200078e0a6c */
[C---:B------:R-:W-:Y:S01]  /*2480*/  ISETP.GT.U32.AND P5, PT, R2.reuse, R110, PT ;  /* 0x0000006e0200720c */ /* 0x040fe20003fa4070 */
[----:B------:R-:W-:Y:S01]  /*2490*/  VIADD R14, R237, 0x1b8 ;  /* 0x000001b8ed0e7836 */ /* 0x000fe20000000000 */
[----:B------:R-:W-:Y:S01]  /*24a0*/  ISETP.GT.U32.AND P2, PT, R2, R114, PT ;  /* 0x000000720200720c */ /* 0x000fe20003f44070 */
[----:B------:R-:W-:-:S03]  /*24b0*/  IMAD.HI.U32 R0, R236, R7, RZ ;  /* 0x00000007ec007227 */ /* 0x000fc600078e00ff */
[----:B------:R-:W-:Y:S01]  /*24c0*/  IABS R9, R14 ;  /* 0x0000000e00097213 */ /* 0x000fe20000000000 */
[----:B------:R-:W-:Y:S01]  /*24d0*/  @!P3 IMAD.MOV R106, RZ, RZ, -R106 ;  /* 0x000000ffff6ab224 */ /* 0x000fe200078e0a6a */
[----:B------:R-:W-:Y:S01]  /*24e0*/  ISETP.GE.AND P3, PT, R10, RZ, PT ;  /* 0x000000ff0a00720c */ /* 0x000fe20003f66270 */
[----:B------:R-:W-:Y:S02]  /*24f0*/  IMAD.MOV R0, RZ, RZ, -R0 ;  /* 0x000000ffff007224 */ /* 0x000fe400078e0a00 */
[----:B------:R-:W-:Y:S02]  /*2500*/  VIADD R10, R237, 0x1b6 ;  /* 0x000001b6ed0a7836 */ /* 0x000fe40000000000 */
[----:B------:R-:W-:Y:S02]  /*2510*/  @!P6 IMAD.IADD R112, R112, 0x1, -R2 ;  /* 0x000000017070e824 */ /* 0x000fe400078e0a02 */
[----:B------:R-:W-:Y:S01]  /*2520*/  IMAD R116, R2, R0, R7 ;  /* 0x0000000002747224 */ /* 0x000fe200078e0207 */
[----:B------:R-:W-:Y:S01]  /*2530*/  IABS R7, R10 ;  /* 0x0000000a00077213 */ /* 0x000fe20000000000 */
[----:B------:R-:W-:Y:S01]  /*2540*/  IMAD.HI.U32 R6, R236, R9, RZ ;  /* 0x00000009ec067227 */ /* 0x000fe200078e00ff */
[----:B------:R-:W-:-:S03]  /*2550*/  ISETP.GT.U32.AND P6, PT, R2, R112, PT ;  /* 0x000000700200720c */ /* 0x000fc60003fc4070 */
[----:B------:R-:W-:Y:S01]  /*2560*/  @!P5 IMAD.IADD R110, R110, 0x1, -R2 ;  /* 0x000000016e6ed824 */ /* 0x000fe200078e0a02 */
[----:B------:R-:W-:Y:S01]  /*2570*/  ISETP.GT.U32.AND P5, PT, R2, R116, PT ;  /* 0x000000740200720c */ /* 0x000fe20003fa4070 */
[----:B------:R-:W-:Y:S02]  /*2580*/  IMAD.MOV R6, RZ, RZ, -R6 ;  /* 0x000000ffff067224 */ /* 0x000fe400078e0a06 */
[----:B------:R-:W-:-:S04]  /*2590*/  IMAD.HI.U32 R0, R236, R7, RZ ;  /* 0x00000007ec007227 */ /* 0x000fc800078e00ff */
[----:B------:R-:W-:Y:S02]  /*25a0*/  IMAD R118, R2, R6, R9 ;  /* 0x0000000602767224 */ /* 0x000fe400078e0209 */
[----:B------:R-:W-:Y:S02]  /*25b0*/  IMAD.MOV R120, RZ, RZ, -R0 ;  /* 0x000000ffff787224 */ /* 0x000fe400078e0a00 */
[--C-:B------:R-:W-:Y:S01]  /*25c0*/  @!P6 IMAD.IADD R112, R112, 0x1, -R2.reuse ;  /* 0x000000017070e824 */ /* 0x100fe200078e0a02 */
[C---:B------:R-:W-:Y:S01]  /*25d0*/  ISETP.GT.U32.AND P6, PT, R2.reuse, R118, PT ;  /* 0x000000760200720c */ /* 0x040fe20003fc4070 */
[----:B------:R-:W-:Y:S02]  /*25e0*/  IMAD R120, R2, R120, R7 ;  /* 0x0000007802787224 */ /* 0x000fe400078e0207 */
[----:B------:R-:W-:Y:S02]  /*25f0*/  VIADD R12, R237, 0x1b4 ;  /* 0x000001b4ed0c7836 */ /* 0x000fe40000000000 */
[----:B------:R-:W-:-:S02]  /*2600*/  @!P2 IMAD.IADD R114, R114, 0x1, -R2 ;  /* 0x000000017272a824 */ /* 0x000fc400078e0a02 */
[--C-:B------:R-:W-:Y:S01]  /*2610*/  @!P5 IMAD.IADD R116, R116, 0x1, -R2.reuse ;  /* 0x000000017474d824 */ /* 0x100fe200078e0a02 */
[C---:B------:R-:W-:Y:S01]  /*2620*/  ISETP.GT.U32.AND P5, PT, R2.reuse, R120, PT ;  /* 0x000000780200720c */ /* 0x040fe20003fa4070 */
[C---:B------:R-:W-:Y:S01]  /*2630*/  VIADD R13, R237.reuse, 0x1b2 ;  /* 0x000001b2ed0d7836 */ /* 0x040fe20000000000 */
[----:B------:R-:W-:Y:S01]  /*2640*/  IABS R9, R12 ;  /* 0x0000000c00097213 */ /* 0x000fe20000000000 */
[----:B------:R-:W-:Y:S01]  /*2650*/  VIADD R15, R237, 0x1b0 ;  /* 0x000001b0ed0f7836 */ /* 0x000fe20000000000 */
[----:B------:R-:W-:Y:S01]  /*2660*/  ISETP.GT.U32.AND P2, PT, R2, R114, PT ;  /* 0x000000720200720c */ /* 0x000fe20003f44070 */
[----:B------:R-:W-:Y:S01]  /*2670*/  @!P6 IMAD.IADD R118, R118, 0x1, -R2 ;  /* 0x000000017676e824 */ /* 0x000fe200078e0a02 */
[----:B------:R-:W-:Y:S01]  /*2680*/  IABS R11, R13 ;  /* 0x0000000d000b7213 */ /* 0x000fe20000000000 */
[----:B------:R-:W-:Y:S01]  /*2690*/  IMAD.HI.U32 R0, R236, R9, RZ ;  /* 0x00000009ec007227 */ /* 0x000fe200078e00ff */
[----:B------:R-:W-:Y:S02]  /*26a0*/  IABS R7, R15 ;  /* 0x0000000f00077213 */ /* 0x000fe40000000000 */
[----:B------:R-:W-:Y:S01]  /*26b0*/  ISETP.GE.AND P6, PT, R14, RZ, PT ;  /* 0x000000ff0e00720c */ /* 0x000fe20003fc6270 */
[----:B------:R-:W-:Y:S01]  /*26c0*/  @!P4 IMAD.MOV R110, RZ, RZ, -R110 ;  /* 0x000000ffff6ec224 */ /* 0x000fe200078e0a6e */
[----:B------:R-:W-:Y:S01]  /*26d0*/  ISETP.GT.U32.AND P4, PT, R2, R116, PT ;  /* 0x000000740200720c */ /* 0x000fe20003f84070 */
[----:B------:R-:W-:-:S02]  /*26e0*/  IMAD.MOV R0, RZ, RZ, -R0 ;  /* 0x000000ffff007224 */ /* 0x000fc400078e0a00 */
[----:B------:R-:W-:-:S04]  /*26f0*/  IMAD.HI.U32 R6, R236, R11, RZ ;  /* 0x0000000bec067227 */ /* 0x000fc800078e00ff */
[--C-:B------:R-:W-:Y:S01]  /*2700*/  @!P5 IMAD.IADD R120, R120, 0x1, -R2.reuse ;  /* 0x000000017878d824 */ /* 0x100fe200078e0a02 */
[C---:B------:R-:W-:Y:S01]  /*2710*/  ISETP.GT.U32.AND P5, PT, R2.reuse, R118, PT ;  /* 0x000000760200720c */ /* 0x040fe20003fa4070 */
[----:B------:R-:W-:Y:S02]  /*2720*/  IMAD R122, R2, R0, R9 ;  /* 0x00000000027a7224 */ /* 0x000fe400078e0209 */
[----:B------:R-:W-:Y:S01]  /*2730*/  @!P2 IMAD.IADD R114, R114, 0x1, -R2 ;  /* 0x000000017272a824 */ /* 0x000fe200078e0a02 */
[----:B------:R-:W-:Y:S01]  /*2740*/  ISETP.GE.AND P2, PT, R8, RZ, PT ;  /* 0x000000ff0800720c */ /* 0x000fe20003f46270 */
[----:B------:R-:W-:Y:S02]  /*2750*/  IMAD.MOV R6, RZ, RZ, -R6 ;  /* 0x000000ffff067224 */ /* 0x000fe400078e0a06 */
[----:B------:R-:W-:-:S04]  /*2760*/  IMAD.HI.U32 R0, R236, R7, RZ ;  /* 0x00000007ec007227 */ /* 0x000fc800078e00ff */
[C---:B------:R-:W-:Y:S02]  /*2770*/  IMAD R124, R2.reuse, R6, R11 ;  /* 0x00000006027c7224 */ /* 0x040fe400078e020b */
[----:B------:R-:W-:Y:S02]  /*2780*/  IMAD.MOV R0, RZ, RZ, -R0 ;  /* 0x000000ffff007224 */ /* 0x000fe400078e0a00 */
[----:B------:R-:W-:Y:S01]  /*2790*/  @!P1 IMAD.MOV R114, RZ, RZ, -R114 ;  /* 0x000000ffff729224 */ /* 0x000fe200078e0a72 */
[C---:B------:R-:W-:Y:S01]  /*27a0*/  ISETP.GT.U32.AND P1, PT, R2.reuse, R122, PT ;  /* 0x0000007a0200720c */ /* 0x040fe20003f24070 */
[----:B------:R-:W-:Y:S01]  /*27b0*/  @!P3 IMAD.MOV R112, RZ, RZ, -R112 ;  /* 0x000000ffff70b224 */ /* 0x000fe200078e0a70 */
[C---:B------:R-:W-:Y:S01]  /*27c0*/  ISETP.GT.U32.AND P3, PT, R2.reuse, R120, PT ;  /* 0x000000780200720c */ /* 0x040fe20003f64070 */
[----:B------:R-:W-:Y:S02]  /*27d0*/  IMAD R126, R2, R0, R7 ;  /* 0x00000000027e7224 */ /* 0x000fe400078e0207 */
[----:B------:R-:W-:Y:S01]  /*27e0*/  @!P4 IMAD.IADD R116, R116, 0x1, -R2 ;  /* 0x000000017474c824 */ /* 0x000fe200078e0a02 */
[----:B------:R-:W-:Y:S01]  /*27f0*/  ISETP.GT.U32.AND P4, PT, R2, R124, PT ;  /* 0x0000007c0200720c */ /* 0x000fe20003f84070 */
[----:B------:R-:W-:-:S02]  /*2800*/  VIADD R8, R237, 0x1ae ;  /* 0x000001aeed087836 */ /* 0x000fc40000000000 */
[----:B------:R-:W-:Y:S02]  /*2810*/  VIADD R11, R237, 0x1ac ;  /* 0x000001aced0b7836 */ /* 0x000fe40000000000 */
[--C-:B------:R-:W-:Y:S01]  /*2820*/  @!P5 IMAD.IADD R118, R118, 0x1, -R2.reuse ;  /* 0x000000017676d824 */ /* 0x100fe200078e0a02 */
[----:B------:R-:W-:Y:S01]  /*2830*/  ISETP.GT.U32.AND P5, PT, R2, R126, PT ;  /* 0x0000007e0200720c */ /* 0x000fe20003fa4070 */
[--C-:B------:R-:W-:Y:S01]  /*2840*/  @!P1 IMAD.IADD R122, R122, 0x1, -R2.reuse ;  /* 0x000000017a7a9824 */ /* 0x100fe200078e0a02 */
[----:B------:R-:W-:Y:S01]  /*2850*/  IABS R9, R8 ;  /* 0x0000000800097213 */ /* 0x000fe20000000000 */
[----:B------:R-:W-:Y:S01]  /*2860*/  @!P3 IMAD.IADD R120, R120, 0x1, -R2 ;  /* 0x000000017878b824 */ /* 0x000fe200078e0a02 */
[----:B------:R-:W-:Y:S01]  /*2870*/  IABS R6, R11 ;  /* 0x0000000b00067213 */ /* 0x000fe20000000000 */
[----:B------:R-:W-:Y:S01]  /*2880*/  @!P2 IMAD.MOV R116, RZ, RZ, -R116 ;  /* 0x000000ffff74a224 */ /* 0x000fe200078e0a74 */
[----:B------:R-:W-:Y:S01]  /*2890*/  ISETP.GE.AND P3, PT, R10, RZ, PT ;  /* 0x000000ff0a00720c */ /* 0x000fe20003f66270 */
[----:B------:R-:W-:Y:S01]  /*28a0*/  IMAD.HI.U32 R0, R236, R9, RZ ;  /* 0x00000009ec007227 */ /* 0x000fe200078e00ff */
[----:B------:R-:W-:-:S03]  /*28b0*/  ISETP.GE.AND P1, PT, R12, RZ, PT ;  /* 0x000000ff0c00720c */ /* 0x000fc60003f26270 */
[----:B------:R-:W-:Y:S02]  /*28c0*/  IMAD.MOV.U32 R7, RZ, RZ, R6 ;  /* 0x000000ffff077224 */ /* 0x000fe400078e0006 */
[----:B------:R-:W-:Y:S01]  /*28d0*/  @!P4 IMAD.IADD R124, R124, 0x1, -R2 ;  /* 0x000000017c7cc824 */ /* 0x000fe200078e0a02 */
[----:B------:R-:W-:Y:S01]  /*28e0*/  ISETP.GT.U32.AND P4, PT, R2, R122, PT ;  /* 0x0000007a0200720c */ /* 0x000fe20003f84070 */
[----:B------:R-:W-:Y:S02]  /*28f0*/  IMAD.MOV R130, RZ, RZ, -R0 ;  /* 0x000000ffff827224 */ /* 0x000fe400078e0a00 */
[----:B------:R-:W-:Y:S02]  /*2900*/  VIADD R10, R237, 0x1aa ;  /* 0x000001aaed0a7836 */ /* 0x000fe40000000000 */
[----:B------:R-:W-:-:S03]  /*2910*/  IMAD.HI.U32 R0, R236, R7, RZ ;  /* 0x00000007ec007227 */ /* 0x000fc600078e00ff */
[----:B------:R-:W-:Y:S01]  /*2920*/  IABS R6, R10 ;  /* 0x0000000a00067213 */ /* 0x000fe20000000000 */
[----:B------:R-:W-:Y:S01]  /*2930*/  @!P5 IMAD.IADD R126, R126, 0x1, -R2 ;  /* 0x000000017e7ed824 */ /* 0x000fe200078e0a02 */
[C---:B------:R-:W-:Y:S01]  /*2940*/  ISETP.GT.U32.AND P5, PT, R2.reuse, R124, PT ;  /* 0x0000007c0200720c */ /* 0x040fe20003fa4070 */
[----:B------:R-:W-:Y:S02]  /*2950*/  IMAD.MOV R0, RZ, RZ, -R0 ;  /* 0x000000ffff007224 */ /* 0x000fe400078e0a00 */
[C---:B------:R-:W-:Y:S01]  /*2960*/  IMAD R130, R2.reuse, R130, R9 ;  /* 0x0000008202827224 */ /* 0x040fe200078e0209 */
[C---:B------:R-:W-:Y:S01]  /*2970*/  ISETP.GT.U32.AND P2, PT, R2.reuse, R126, PT ;  /* 0x0000007e0200720c */ /* 0x040fe20003f44070 */
[C---:B------:R-:W-:Y:S02]  /*2980*/  IMAD R132, R2.reuse, R0, R7 ;  /* 0x0000000002847224 */ /* 0x040fe400078e0207 */
[----:B------:R-:W-:Y:S02]  /*2990*/  IMAD.MOV.U32 R7, RZ, RZ, R6 ;  /* 0x000000ffff077224 */ /* 0x000fe400078e0006 */
[----:B------:R-:W-:Y:S01]  /*29a0*/  @!P3 IMAD.MOV R120, RZ, RZ, -R120 ;  /* 0x000000ffff78b224 */ /* 0x000fe200078e0a78 */
[----:B------:R-:W-:Y:S01]  /*29b0*/  ISETP.GT.U32.AND P3, PT, R2, R130, PT ;  /* 0x000000820200720c */ /* 0x000fe20003f64070 */
[----:B------:R-:W-:Y:S01]  /*29c0*/  @!P4 IMAD.IADD R122, R122, 0x1, -R2 ;  /* 0x000000017a7ac824 */ /* 0x000fe200078e0a02 */
[----:B------:R-:W-:Y:S01]  /*29d0*/  ISETP.GE.AND P4, PT, R15, RZ, PT ;  /* 0x000000ff0f00720c */ /* 0x000fe20003f86270 */
[----:B------:R-:W-:-:S04]  /*29e0*/  IMAD.HI.U32 R0, R236, R7, RZ ;  /* 0x00000007ec007227 */ /* 0x000fc800078e00ff */
[----:B------:R-:W-:Y:S01]  /*29f0*/  @!P5 IMAD.IADD R124, R124, 0x1, -R2 ;  /* 0x000000017c7cd824 */ /* 0x000fe200078e0a02 */
[----:B------:R-:W-:Y:S01]  /*2a00*/  ISETP.GT.U32.AND P5, PT, R2, R132, PT ;  /* 0x000000840200720c */ /* 0x000fe20003fa4070 */
[----:B------:R-:W-:Y:S02]  /*2a10*/  IMAD.MOV R0, RZ, RZ, -R0 ;  /* 0x000000ffff007224 */ /* 0x000fe400078e0a00 */
[----:B------:R-:W-:Y:S02]  /*2a20*/  VIADD R6, R237, 0x1a8 ;  /* 0x000001a8ed067836 */ /* 0x000fe40000000000 */
[--C-:B------:R-:W-:Y:S01]  /*2a30*/  @!P2 IMAD.IADD R126, R126, 0x1, -R2.reuse ;  /* 0x000000017e7ea824 */ /* 0x100fe200078e0a02 */
[----:B------:R-:W-:Y:S01]  /*2a40*/  ISETP.GE.AND P2, PT, R8, RZ, PT ;  /* 0x000000ff0800720c */ /* 0x000fe20003f46270 */
[----:B------:R-:W-:Y:S01]  /*2a50*/  IMAD R134, R2, R0, R7 ;  /* 0x0000000002867224 */ /* 0x000fe200078e0207 */
[----:B------:R-:W-:Y:S01]  /*2a60*/  IABS R9, R6 ;  /* 0x0000000600097213 */ /* 0x000fe20000000000 */
[----:B------:R-:W-:Y:S01]  /*2a70*/  @!P3 IMAD.IADD R130, R130, 0x1, -R2 ;  /* 0x000000018282b824 */ /* 0x000fe200078e0a02 */
[----:B------:R-:W-:Y:S01]  /*2a80*/  ISETP.GE.AND P3, PT, R11, RZ, PT ;  /* 0x000000ff0b00720c */ /* 0x000fe20003f66270 */
[----:B------:R-:W-:Y:S01]  /*2a90*/  @!P4 IMAD.MOV R126, RZ, RZ, -R126 ;  /* 0x000000ffff7ec224 */ /* 0x000fe200078e0a7e */
[----:B------:R-:W-:Y:S01]  /*2aa0*/  ISETP.GT.U32.AND P4, PT, R2, R134, PT ;  /* 0x000000860200720c */ /* 0x000fe20003f84070 */
[----:B------:R-:W-:-:S02]  /*2ab0*/  VIADD R8, R237, 0x1a6 ;  /* 0x000001a6ed087836 */ /* 0x000fc40000000000 */
[----:B------:R-:W-:Y:S02]  /*2ac0*/  @!P5 IMAD.IADD R132, R132, 0x1, -R2 ;  /* 0x000000018484d824 */ /* 0x000fe400078e0a02 */
[----:B------:R-:W-:Y:S01]  /*2ad0*/  @!P1 IMAD.MOV R122, RZ, RZ, -R122 ;  /* 0x000000ffff7a9224 */ /* 0x000fe200078e0a7a */
[----:B------:R-:W-:Y:S01]  /*2ae0*/  ISETP.GT.U32.AND P1, PT, R2, R130, PT ;  /* 0x000000820200720c */ /* 0x000fe20003f24070 */
[----:B------:R-:W-:Y:S01]  /*2af0*/  IMAD.HI.U32 R0, R236, R9, RZ ;  /* 0x00000009ec007227 */ /* 0x000fe200078e00ff */
[----:B------:R-:W-:Y:S02]  /*2b00*/  IABS R7, R8 ;  /* 0x0000000800077213 */ /* 0x000fe40000000000 */
[----:B------:R-:W-:Y:S01]  /*2b10*/  ISETP.GT.U32.AND P5, PT, R2, R132, PT ;  /* 0x000000840200720c */ /* 0x000fe20003fa4070 */
[----:B------:R-:W-:Y:S01]  /*2b20*/  @!P6 IMAD.MOV R118, RZ, RZ, -R118 ;  /* 0x000000ffff76e224 */ /* 0x000fe200078e0a76 */
[----:B------:R-:W-:Y:S01]  /*2b30*/  ISETP.GE.AND P6, PT, R13, RZ, PT ;  /* 0x000000ff0d00720c */ /* 0x000fe20003fc6270 */
[----:B------:R-:W-:-:S02]  /*2b40*/  IMAD.MOV R0, RZ, RZ, -R0 ;  /* 0x000000ffff007224 */ /* 0x000fc400078e0a00 */
[----:B------:R-:W-:Y:S02]  /*2b50*/  VIADD R12, R237, 0x1a2 ;  /* 0x000001a2ed0c7836 */ /* 0x000fe40000000000 */
[----:B------:R-:W-:Y:S02]  /*2b60*/  IMAD R136, R2, R0, R9 ;  /* 0x0000000002887224 */ /* 0x000fe400078e0209 */
[----:B------:R-:W-:Y:S01]  /*2b70*/  IMAD.HI.U32 R0, R236, R7, RZ ;  /* 0x00000007ec007227 */ /* 0x000fe200078e00ff */
[----:B------:R-:W-:-:S03]  /*2b80*/  IABS R11, R12 ;  /* 0x0000000c000b7213 */ /* 0x000fc60000000000 */
[--C-:B------:R-:W-:Y:S02]  /*2b90*/  @!P4 IMAD.IADD R134, R134, 0x1, -R2.reuse ;  /* 0x000000018686c824 */ /* 0x100fe400078e0a02 */
[----:B------:R-:W-:Y:S01]  /*2ba0*/  @!P1 IMAD.IADD R130, R130, 0x1, -R2 ;  /* 0x0000000182829824 */ /* 0x000fe200078e0a02 */
[C---:B------:R-:W-:Y:S01]  /*2bb0*/  ISETP.GT.U32.AND P1, PT, R2.reuse, R136, PT ;  /* 0x000000880200720c */ /* 0x040fe20003f24070 */
[----:B------:R-:W-:Y:S01]  /*2bc0*/  IMAD.MOV R0, RZ, RZ, -R0 ;  /* 0x000000ffff007224 */ /* 0x000fe200078e0a00 */
[----:B------:R-:W-:Y:S01]  /*2bd0*/  ISETP.GT.U32.AND P4, PT, R2, R134, PT ;  /* 0x000000860200720c */ /* 0x000fe20003f84070 */
[----:B------:R-:W-:Y:S01]  /*2be0*/  @!P6 IMAD.MOV R124, RZ, RZ, -R124 ;  /* 0x000000ffff7ce224 */ /* 0x000fe200078e0a7c */
[----:B------:R-:W-:Y:S01]  /*2bf0*/  ISETP.GE.AND P6, PT, R10, RZ, PT ;  /* 0x000000ff0a00720c */ /* 0x000fe20003fc6270 */
[----:B------:R-:W-:Y:S01]  /*2c00*/  @!P5 IMAD.IADD R132, R132, 0x1, -R2 ;  /* 0x000000018484d824 */ /* 0x000fe200078e0a02 */
[----:B------:R-:W-:Y:S01]  /*2c10*/  ISETP.GE.AND P5, PT, R6, RZ, PT ;  /* 0x000000ff0600720c */ /* 0x000fe20003fa6270 */
[----:B------:R-:W-:-:S02]  /*2c20*/  IMAD R138, R2, R0, R7 ;  /* 0x00000000028a7224 */ /* 0x000fc400078e0207 */
[----:B------:R-:W-:-:S04]  /*2c30*/  IMAD.HI.U32 R6, R236, R11, RZ ;  /* 0x0000000bec067227 */ /* 0x000fc800078e00ff */
[----:B------:R-:W-:Y:S01]  /*2c40*/  @!P3 IMAD.MOV R132, RZ, RZ, -R132 ;  /* 0x000000ffff84b224 */ /* 0x000fe200078e0a84 */
[----:B------:R-:W-:Y:S01]  /*2c50*/  ISETP.GT.U32.AND P3, PT, R2, R138, PT ;  /* 0x0000008a0200720c */ /* 0x000fe20003f64070 */
[C---:B------:R-:W-:Y:S02]  /*2c60*/  VIADD R10, R237.reuse, 0x1a4 ;  /* 0x000001a4ed0a7836 */ /* 0x040fe40000000000 */
[----:B------:R-:W-:Y:S02]  /*2c70*/  IMAD.MOV R6, RZ, RZ, -R6 ;  /* 0x000000ffff067224 */ /* 0x000fe400078e0a06 */
[--C-:B------:R-:W-:Y:S01]  /*2c80*/  @!P1 IMAD.IADD R136, R136, 0x1, -R2.reuse ;  /* 0x0000000188889824 */ /* 0x100fe200078e0a02 */
[----:B------:R-:W-:Y:S01]  /*2c90*/  IABS R9, R10 ;  /* 0x0000000a00097213 */ /* 0x000fe20000000000 */
[----:B------:R-:W-:Y:S01]  /*2ca0*/  @!P4 IMAD.IADD R134, R134, 0x1, -R2 ;  /* 0x000000018686c824 */ /* 0x000fe200078e0a02 */
[----:B------:R-:W-:Y:S01]  /*2cb0*/  ISETP.GE.AND P4, PT, R10, RZ, PT ;  /* 0x000000ff0a00720c */ /* 0x000fe20003f86270 */
[C---:B------:R-:W-:Y:S01]  /*2cc0*/  IMAD R142, R2.reuse, R6, R11 ;  /* 0x00000006028e7224 */ /* 0x040fe200078e020b */
[----:B------:R-:W-:Y:S01]  /*2cd0*/  ISETP.GT.U32.AND P1, PT, R2, R136, PT ;  /* 0x000000880200720c */ /* 0x000fe20003f24070 */
[----:B------:R-:W-:Y:S01]  /*2ce0*/  @!P2 IMAD.MOV R130, RZ, RZ, -R130 ;  /* 0x000000ffff82a224 */ /* 0x000fe200078e0a82 */
[----:B------:R-:W-:Y:S01]  /*2cf0*/  ISETP.GE.AND P2, PT, R8, RZ, PT ;  /* 0x000000ff0800720c */ /* 0x000fe20003f46270 */
[----:B------:R-:W-:-:S02]  /*2d00*/  VIADD R8, R237, 0x1a0 ;  /* 0x000001a0ed087836 */ /* 0x000fc40000000000 */
[----:B------:R-:W-:Y:S01]  /*2d10*/  @!P6 IMAD.MOV R134, RZ, RZ, -R134 ;  /* 0x000000ffff86e224 */ /* 0x000fe200078e0a86 */
[----:B------:R-:W-:Y:S01]  /*2d20*/  ISETP.GT.U32.AND P6, PT, R2, R142, PT ;  /* 0x0000008e0200720c */ /* 0x000fe20003fc4070 */
[----:B------:R-:W-:Y:S01]  /*2d30*/  IMAD.HI.U32 R0, R236, R9, RZ ;  /* 0x00000009ec007227 */ /* 0x000fe200078e00ff */
[----:B------:R-:W-:-:S03]  /*2d40*/  IABS R7, R8 ;  /* 0x0000000800077213 */ /* 0x000fc60000000000 */
[----:B------:R-:W-:Y:S02]  /*2d50*/  @!P3 IMAD.IADD R138, R138, 0x1, -R2 ;  /* 0x000000018a8ab824 */ /* 0x000fe400078e0a02 */
[----:B------:R-:W-:Y:S02]  /*2d60*/  IMAD.MOV R0, RZ, RZ, -R0 ;  /* 0x000000ffff007224 */ /* 0x000fe400078e0a00 */
[----:B------:R-:W-:Y:S01]  /*2d70*/  VIADD R10, R237, 0x19e ;  /* 0x0000019eed0a7836 */ /* 0x000fe20000000000 */
[C---:B------:R-:W-:Y:S01]  /*2d80*/  ISETP.GT.U32.AND P3, PT, R2.reuse, R138, PT ;  /* 0x0000008a0200720c */ /* 0x040fe20003f64070 */
[----:B------:R-:W-:Y:S02]  /*2d90*/  IMAD R140, R2, R0, R9 ;  /* 0x00000000028c7224 */ /* 0x000fe400078e0209 */
[----:B------:R-:W-:Y:S01]  /*2da0*/  IMAD.HI.U32 R0, R236, R7, RZ ;  /* 0x00000007ec007227 */ /* 0x000fe200078e00ff */
[----:B------:R-:W-:-:S03]  /*2db0*/  IABS R9, R10 ;  /* 0x0000000a00097213 */ /* 0x000fc60000000000 */
[----:B------:R-:W-:Y:S01]  /*2dc0*/  @!P1 IMAD.IADD R136, R136, 0x1, -R2 ;  /* 0x0000000188889824 */ /* 0x000fe200078e0a02 */
[----:B------:R-:W-:Y:S01]  /*2dd0*/  ISETP.GT.U32.AND P1, PT, R2, R140, PT ;  /* 0x0000008c0200720c */ /* 0x000fe20003f24070 */
[----:B------:R-:W-:Y:S02]  /*2de0*/  IMAD.MOV R0, RZ, RZ, -R0 ;  /* 0x000000ffff007224 */ /* 0x000fe400078e0a00 */
[----:B------:R-:W-:Y:S02]  /*2df0*/  @!P6 IMAD.IADD R142, R142, 0x1, -R2 ;  /* 0x000000018e8ee824 */ /* 0x000fe400078e0a02 */
[----:B------:R-:W-:Y:S02]  /*2e00*/  IMAD R144, R2, R0, R7 ;  /* 0x0000000002907224 */ /* 0x000fe400078e0207 */
[----:B------:R-:W-:Y:S01]  /*2e10*/  IMAD.HI.U32 R0, R236, R9, RZ ;  /* 0x00000009ec007227 */ /* 0x000fe200078e00ff */
[----:B------:R-:W-:-:S03]  /*2e20*/  ISETP.GT.U32.AND P6, PT, R2, R142, PT ;  /* 0x0000008e0200720c */ /* 0x000fc60003fc4070 */
[----:B------:R-:W-:Y:S01]  /*2e30*/  @!P3 IMAD.IADD R138, R138, 0x1, -R2 ;  /* 0x000000018a8ab824 */ /* 0x000fe200078e0a02 */
[----:B------:R-:W-:Y:S01]  /*2e40*/  ISETP.GT.U32.AND P3, PT, R2, R144, PT ;  /* 0x000000900200720c */ /* 0x000fe20003f64070 */
[----:B------:R-:W-:Y:S02]  /*2e50*/  VIADD R11, R237, 0x19c ;  /* 0x0000019ced0b7836 */ /* 0x000fe40000000000 */
[----:B------:R-:W-:Y:S02]  /*2e60*/  IMAD.MOV R0, RZ, RZ, -R0 ;  /* 0x000000ffff007224 */ /* 0x000fe400078e0a00 */
[--C-:B------:R-:W-:Y:S01]  /*2e70*/  @!P1 IMAD.IADD R140, R140, 0x1, -R2.reuse ;  /* 0x000000018c8c9824 */ /* 0x100fe200078e0a02 */
[----:B------:R-:W-:Y:S01]  /*2e80*/  IABS R6, R11 ;  /* 0x0000000b00067213 */ /* 0x000fe20000000000 */
[----:B------:R-:W-:Y:S02]  /*2e90*/  IMAD R146, R2, R0, R9 ;  /* 0x0000000002927224 */ /* 0x000fe400078e0209 */
[----:B------:R-:W-:Y:S01]  /*2ea0*/  @!P6 IMAD.IADD R142, R142, 0x1, -R2 ;  /* 0x000000018e8ee824 */ /* 0x000fe200078e0a02 */
[C---:B------:R-:W-:Y:S01]  /*2eb0*/  ISETP.GT.U32.AND P1, PT, R2.reuse, R140, PT ;  /* 0x0000008c0200720c */ /* 0x040fe20003f24070 */
[----:B------:R-:W-:Y:S01]  /*2ec0*/  IMAD.MOV.U32 R7, RZ, RZ, R6 ;  /* 0x000000ffff077224 */ /* 0x000fe200078e0006 */
[----:B------:R-:W-:Y:S01]  /*2ed0*/  ISETP.GT.U32.AND P6, PT, R2, R146, PT ;  /* 0x000000920200720c */ /* 0x000fe20003fc4070 */
[----:B------:R-:W-:Y:S01]  /*2ee0*/  @!P5 IMAD.MOV R136, RZ, RZ, -R136 ;  /* 0x000000ffff88d224 */ /* 0x000fe200078e0a88 */
[----:B------:R-:W-:Y:S01]  /*2ef0*/  ISETP.GE.AND P5, PT, R12, RZ, PT ;  /* 0x000000ff0c00720c */ /* 0x000fe20003fa6270 */
[----:B------:R-:W-:-:S02]  /*2f00*/  @!P3 IMAD.IADD R144, R144, 0x1, -R2 ;  /* 0x000000019090b824 */ /* 0x000fc400078e0a02 */
[----:B------:R-:W-:-:S03]  /*2f10*/  IMAD.HI.U32 R6, R236, R7, RZ ;  /* 0x00000007ec067227 */ /* 0x000fc600078e00ff */
[----:B------:R-:W-:Y:S01]  /*2f20*/  ISETP.GT.U32.AND P3, PT, R2, R144, PT ;  /* 0x000000900200720c */ /* 0x000fe20003f64070 */
[----:B------:R-:W-:Y:S01]  /*2f30*/  @!P2 IMAD.MOV R138, RZ, RZ, -R138 ;  /* 0x000000ffff8aa224 */ /* 0x000fe200078e0a8a */
[----:B------:R-:W-:Y:S01]  /*2f40*/  ISETP.GE.AND P2, PT, R8, RZ, PT ;  /* 0x000000ff0800720c */ /* 0x000fe20003f46270 */
[----:B------:R-:W-:Y:S02]  /*2f50*/  IMAD.MOV R6, RZ, RZ, -R6 ;  /* 0x000000ffff067224 */ /* 0x000fe400078e0a06 */
[----:B------:R-:W-:Y:S02]  /*2f60*/  VIADD R8, R237, 0x19a ;  /* 0x0000019aed087836 */ /* 0x000fe40000000000 */
[--C-:B------:R-:W-:Y:S01]  /*2f70*/  @!P1 IMAD.IADD R140, R140, 0x1, -R2.reuse ;  /* 0x000000018c8c9824 */ /* 0x100fe200078e0a02 */
[----:B------:R-:W-:Y:S01]  /*2f80*/  ISETP.GE.AND P1, PT, R10, RZ, PT ;  /* 0x000000ff0a00720c */ /* 0x000fe20003f26270 */
[----:B------:R-:W-:Y:S01]  /*2f90*/  IMAD R148, R2, R6, R7 ;  /* 0x0000000602947224 */ /* 0x000fe200078e0207 */
[----:B------:R-:W-:Y:S01]  /*2fa0*/  IABS R7, R8 ;  /* 0x0000000800077213 */ /* 0x000fe20000000000 */
[----:B------:R-:W-:-:S02]  /*2fb0*/  @!P6 IMAD.IADD R146, R146, 0x1, -R2 ;  /* 0x000000019292e824 */ /* 0x000fc400078e0a02 */
[----:B------:R-:W-:Y:S02]  /*2fc0*/  VIADD R10, R237, 0x198 ;  /* 0x00000198ed0a7836 */ /* 0x000fe40000000000 */
[----:B------:R-:W-:Y:S01]  /*2fd0*/  @!P5 IMAD.MOV R142, RZ, RZ, -R142 ;  /* 0x000000ffff8ed224 */ /* 0x000fe200078e0a8e */
[----:B------:R-:W-:Y:S01]  /*2fe0*/  ISETP.GT.U32.AND P5, PT, R2, R148, PT ;  /* 0x000000940200720c */ /* 0x000fe20003fa4070 */
[----:B------:R-:W-:Y:S01]  /*2ff0*/  IMAD.HI.U32 R0, R236, R7, RZ ;  /* 0x00000007ec007227 */ /* 0x000fe200078e00ff */
[----:B------:R-:W-:Y:S02]  /*3000*/  ISETP.GT.U32.AND P6, PT, R2, R146, PT ;  /* 0x000000920200720c */ /* 0x000fe40003fc4070 */
[----:B------:R-:W-:Y:S01]  /*3010*/  IABS R9, R10 ;  /* 0x0000000a00097213 */ /* 0x000fe20000000000 */
        /* <DEDUP_REMOVED lines=23> */
[----:B------:R-:W-:Y:S01]  /*3190*/  VIADD R12, R237, 0x192 ;  /* 0x00000192ed0c7836 */ /* 0x000fe20000000000 */
[----:B------:R-:W-:Y:S01]  /*31a0*/  IABS R9, R10 ;  /* 0x0000000a00097213 */ /* 0x000fe20000000000 */
[----:B------:R-:W-:Y:S01]  /*31b0*/  @!P5 IMAD.IADD R148, R148, 0x1, -R2 ;  /* 0x000000019494d824 */ /* 0x000fe200078e0a02 */
[----:B------:R-:W-:Y:S01]  /*31c0*/  ISETP.GE.AND P5, PT, R8, RZ, PT ;  /* 0x000000ff0800720c */ /* 0x000fe20003fa6270 */
[----:B------:R-:W-:Y:S01]  /*31d0*/  @!P4 IMAD.MOV R140, RZ, RZ, -R140 ;  /* 0x000000ffff8cc224 */ /* 0x000fe200078e0a8c */
        /* <DEDUP_REMOVED lines=14> */
[----:B------:R-:W-:Y:S02]  /*32c0*/  IMAD R158, R2, R6, R11 ;  /* 0x00000006029e7224 */ /* 0x000fe400078e020b */
[----:B------:R-:W-:Y:S02]  /*32d0*/  IMAD.MOV R0, RZ, RZ, -R0 ;  /* 0x000000ffff007224 */ /* 0x000fe400078e0a00 */
        /* <DEDUP_REMOVED lines=57> */
[----:B------:R-:W-:Y:S01]  /*3670*/  IMAD.MOV.U32 R7, RZ, RZ, R6 ;  /* 0x000000ffff077224 */ /* 0x000fe200078e0006 */
[----:B------:R-:W-:Y:S01]  /*3680*/  STL [R1+0x9a0], R152 ;  /* 0x0009a09801007387 */ /* 0x000fe20000100800 */
[----:B------:R-:W-:Y:S01]  /*3690*/  @!P4 IMAD.MOV R156, RZ, RZ, -R156 ;  /* 0x000000ffff9cc224 */ /* 0x000fe200078e0a9c */
[C---:B------:R-:W-:Y:S01]  /*36a0*/  ISETP.GT.U32.AND P4, PT, R2.reuse, R164, PT ;  /* 0x000000a40200720c */ /* 0x040fe20003f84070 */
[----:B------:R-:W-:Y:S01]  /*36b0*/  IMAD R170, R2, R0, R9 ;  /* 0x0000000002aa7224 */ /* 0x000fe200078e0209 */
[----:B------:R1:W-:Y:S01]  /*36c0*/  STL [R1+0x9a4], R154 ;  /* 0x0009a49a01007387 */ /* 0x0003e20000100800 */
[----:B------:R-:W-:-:S03]  /*36d0*/  IMAD.HI.U32 R6, R236, R7, RZ ;  /* 0x00000007ec067227 */ /* 0x000fc600078e00ff */
[----:B------:R-:W-:Y:S01]  /*36e0*/  STL [R1+0x9a8], R156 ;  /* 0x0009a89c01007387 */ /* 0x000fe20000100800 */
        /* <DEDUP_REMOVED lines=22> */
[----:B------:R-:W-:Y:S01]  /*3850*/  VIADD R6, R237, 0x17e ;  /* 0x0000017eed067836 */ /* 0x000fe20000000000 */
[----:B------:R-:W-:Y:S01]  /*3860*/  STL [R1+0x9ac], R158 ;  /* 0x0009ac9e01007387 */ /* 0x000fe20000100800 */
[----:B------:R-:W-:-:S02]  /*3870*/  @!P4 IMAD.IADD R172, R172, 0x1, -R2 ;  /* 0x00000001acacc824 */ /* 0x000fc400078e0a02 */
[----:B------:R-:W-:Y:S01]  /*3880*/  IMAD.HI.U32 R0, R236, R11, RZ ;  /* 0x0000000bec007227 */ /* 0x000fe200078e00ff */
[----:B------:R-:W-:Y:S01]  /*3890*/  IABS R7, R6 ;  /* 0x0000000600077213 */ /* 0x000fe20000000000 */
[----:B------:R-:W-:Y:S01]  /*38a0*/  STL [R1+0x9b0], R160 ;  /* 0x0009b0a001007387 */ /* 0x000fe20000100800 */
[----:B------:R-:W-:Y:S01]  /*38b0*/  ISETP.GT.U32.AND P4, PT, R2, R172, PT ;  /* 0x000000ac0200720c */ /* 0x000fe20003f84070 */
[----:B------:R-:W-:Y:S02]  /*38c0*/  IMAD.MOV R0, RZ, RZ, -R0 ;  /* 0x000000ffff007224 */ /* 0x000fe400078e0a00 */
[--C-:B------:R-:W-:Y:S01]  /*38d0*/  @!P3 IMAD.IADD R168, R168, 0x1, -R2.reuse ;  /* 0x00000001a8a8b824 */ /* 0x100fe200078e0a02 */
[----:B------:R-:W-:Y:S01]  /*38e0*/  ISETP.GE.AND P3, PT, R12, RZ, PT ;  /* 0x000000ff0c00720c */ /* 0x000fe20003f66270 */
[--C-:B------:R-:W-:Y:S01]  /*38f0*/  @!P2 IMAD.IADD R170, R170, 0x1, -R2.reuse ;  /* 0x00000001aaaaa824 */ /* 0x100fe200078e0a02 */
[----:B------:R-:W-:Y:S01]  /*3900*/  ISETP.GE.AND P2, PT, R14, RZ, PT ;  /* 0x000000ff0e00720c */ /* 0x000fe20003f46270 */
[C---:B------:R-:W-:Y:S01]  /*3910*/  IMAD R174, R2.reuse, R0, R11 ;  /* 0x0000000002ae7224 */ /* 0x040fe200078e020b */
[----:B------:R-:W-:Y:S01]  /*3920*/  ISETP.GT.U32.AND P6, PT, R2, R168, PT ;  /* 0x000000a80200720c */ /* 0x000fe20003fc4070 */
[----:B------:R-:W-:Y:S01]  /*3930*/  IMAD.HI.U32 R0, R236, R7, RZ ;  /* 0x00000007ec007227 */ /* 0x000fe200078e00ff */
[----:B------:R-:W-:Y:S03]  /*3940*/  STL [R1+0x9b4], R162 ;  /* 0x0009b4a201007387 */ /* 0x000fe60000100800 */
[----:B------:R-:W-:Y:S01]  /*3950*/  @!P1 IMAD.IADD R166, R166, 0x1, -R2 ;  /* 0x00000001a6a69824 */ /* 0x000fe200078e0a02 */
[----:B------:R-:W-:Y:S01]  /*3960*/  ISETP.GE.AND P1, PT, R10, RZ, PT ;  /* 0x000000ff0a00720c */ /* 0x000fe20003f26270 */
[----:B------:R-:W-:-:S02]  /*3970*/  IMAD.MOV R0, RZ, RZ, -R0 ;  /* 0x000000ffff007224 */ /* 0x000fc400078e0a00 */
        /* <DEDUP_REMOVED lines=11> */
[C---:B------:R-:W-:Y:S01]  /*3a30*/  VIADD R8, R237.reuse, 0x17c ;  /* 0x0000017ced087836 */ /* 0x040fe20000000000 */
[----:B------:R-:W-:Y:S01]  /*3a40*/  STL [R1+0x9b8], R164 ;  /* 0x0009b8a401007387 */ /* 0x000fe20000100800 */
[----:B------:R-:W-:-:S02]  /*3a50*/  VIADD R10, R237, 0x17a ;  /* 0x0000017aed0a7836 */ /* 0x000fc40000000000 */
[----:B------:R-:W-:Y:S01]  /*3a60*/  VIADD R11, R237, 0x178 ;  /* 0x00000178ed0b7836 */ /* 0x000fe20000000000 */
[----:B------:R-:W-:Y:S01]  /*3a70*/  IABS R7, R8 ;  /* 0x0000000800077213 */ /* 0x000fe20000000000 */
[--C-:B------:R-:W-:Y:S01]  /*3a80*/  @!P5 IMAD.IADD R174, R174, 0x1, -R2.reuse ;  /* 0x00000001aeaed824 */ /* 0x100fe200078e0a02 */
[----:B------:R-:W-:Y:S01]  /*3a90*/  IABS R9, R10 ;  /* 0x0000000a00097213 */ /* 0x000fe20000000000 */
[--C-:B------:R-:W-:Y:S01]  /*3aa0*/  @!P2 IMAD.IADD R178, R178, 0x1, -R2.reuse ;  /* 0x00000001b2b2a824 */ /* 0x100fe200078e0a02 */
[----:B------:R-:W-:Y:S01]  /*3ab0*/  ISETP.GE.AND P5, PT, R16, RZ, PT ;  /* 0x000000ff1000720c */ /* 0x000fe20003fa6270 */
[----:B------:R-:W-:Y:S01]  /*3ac0*/  IMAD.HI.U32 R0, R236, R7, RZ ;  /* 0x00000007ec007227 */ /* 0x000fe200078e00ff */
[----:B------:R2:W-:Y:S02]  /*3ad0*/  STL [R1+0x9c0], R166 ;  /* 0x0009c0a601007387 */ /* 0x0005e40000100800 */
[----:B------:R-:W-:Y:S01]  /*3ae0*/  ISETP.GT.U32.AND P2, PT, R2, R178, PT ;  /* 0x000000b20200720c */ /* 0x000fe20003f44070 */
[----:B------:R-:W-:Y:S01]  /*3af0*/  @!P6 IMAD.IADD R176, R176, 0x1, -R2 ;  /* 0x00000001b0b0e824 */ /* 0x000fe200078e0a02 */
[----:B------:R-:W-:Y:S01]  /*3b00*/  ISETP.GT.U32.AND P6, PT, R2, R174, PT ;  /* 0x000000ae0200720c */ /* 0x000fe20003fc4070 */
[----:B------:R-:W-:-:S02]  /*3b10*/  IMAD.MOV R180, RZ, RZ, -R0 ;  /* 0x000000ffffb47224 */ /* 0x000fc400078e0a00 */
        /* <DEDUP_REMOVED lines=17> */
[----:B------:R-:W-:Y:S01]  /*3c30*/  IMAD.MOV R0, RZ, RZ, -R0 ;  /* 0x000000ffff007224 */ /* 0x000fe200078e0a00 */
[----:B------:R-:W-:Y:S01]  /*3c40*/  STL [R1+0x9c8], R168 ;  /* 0x0009c8a801007387 */ /* 0x000fe20000100800 */
[C---:B------:R-:W-:Y:S02]  /*3c50*/  VIADD R8, R237.reuse, 0x176 ;  /* 0x00000176ed087836 */ /* 0x040fe40000000000 */
[----:B------:R-:W-:Y:S01]  /*3c60*/  IMAD R184, R2, R0, R7 ;  /* 0x0000000002b87224 */ /* 0x000fe200078e0207 */
[----:B------:R-:W-:Y:S01]  /*3c70*/  STL [R1+0x9cc], R170 ;  /* 0x0009ccaa01007387 */ /* 0x000fe20000100800 */
        /* <DEDUP_REMOVED lines=8> */
[----:B------:R-:W-:Y:S01]  /*3d00*/  VIADD R10, R237, 0x174 ;  /* 0x00000174ed0a7836 */ /* 0x000fe20000000000 */
[----:B------:R3:W-:Y:S01]  /*3d10*/  STL [R1+0x9d0], R172 ;  /* 0x0009d0ac01007387 */ /* 0x0007e20000100800 */
        /* <DEDUP_REMOVED lines=220> */
[----:B------:R-:W-:-:S03]  /*4ae0*/  IMAD.HI.U32 R6, R236, R9, RZ ;  /* 0x00000009ec067227 */ /* 0x000fc600078e00ff */
[----:B------:R-:W-:Y:S01]  /*4af0*/  IABS R29, R8 ;  /* 0x00000008001d7213 */ /* 0x000fe20000000000 */
[----:B------:R-:W-:Y:S02]  /*4b00*/  IMAD R224, R2, R0, R7 ;  /* 0x0000000002e07224 */ /* 0x000fe400078e0207 */
        /* <DEDUP_REMOVED lines=13> */
[----:B------:R-:W-:Y:S02]  /*4be0*/  VIADD R10, R237, 0x14a ;  /* 0x0000014aed0a7836 */ /* 0x000fe40000000000 */
[----:B------:R-:W-:Y:S01]  /*4bf0*/  @!P4 IMAD.MOV R214, RZ, RZ, -R214 ;  /* 0x000000ffffd6c224 */ /* 0x000fe200078e0ad6 */
[----:B------:R-:W-:Y:S01]  /*4c00*/  ISETP.GE.AND P4, PT, R11, RZ, PT ;  /* 0x000000ff0b00720c */ /* 0x000fe20003f86270 */
        /* <DEDUP_REMOVED lines=56> */
[----:B------:R-:W-:Y:S02]  /*4f90*/  VIADD R11, R237, 0x13e ;  /* 0x0000013eed0b7836 */ /* 0x000fe40000000000 */
[C---:B------:R-:W-:Y:S02]  /*4fa0*/  IMAD R60, R2.reuse, R0, R7 ;  /* 0x00000000023c7224 */ /* 0x040fe400078e0207 */
[----:B------:R-:W-:Y:S01]  /*4fb0*/  @!P1 IMAD.MOV R226, RZ, RZ, -R226 ;  /* 0x000000ffffe29224 */ /* 0x000fe200078e0ae2 */
[----:B------:R-:W-:Y:S01]  /*4fc0*/  ISETP.GT.U32.AND P1, PT, R2, R54, PT ;  /* 0x000000360200720c */ /* 0x000fe20003f24070 */
[--C-:B------:R-:W-:Y:S01]  /*4fd0*/  @!P3 IMAD.IADD R53, R53, 0x1, -R2.reuse ;  /* 0x000000013535b824 */ /* 0x100fe200078e0a02 */
[----:B------:R-:W-:Y:S01]  /*4fe0*/  IABS R9, R11 ;  /* 0x0000000b00097213 */ /* 0x000fe20000000000 */
[--C-:B------:R-:W-:Y:S01]  /*4ff0*/  @!P6 IMAD.IADD R58, R58, 0x1, -R2.reuse ;  /* 0x000000013a3ae824 */ /* 0x100fe200078e0a02 */
[----:B------:R-:W-:Y:S01]  /*5000*/  ISETP.GT.U32.AND P6, PT, R2, R60, PT ;  /* 0x0000003c0200720c */ /* 0x000fe20003fc4070 */
[----:B------:R-:W-:Y:S01]  /*5010*/  @!P5 IMAD.IADD R56, R56, 0x1, -R2 ;  /* 0x000000013838d824 */ /* 0x000fe200078e0a02 */
[----:B------:R-:W-:Y:S01]  /*5020*/  ISETP.GE.AND P3, PT, R8, RZ, PT ;  /* 0x000000ff0800720c */ /* 0x000fe20003f66270 */
[----:B------:R-:W-:Y:S01]  /*5030*/  VIADD R8, R237, 0x13c ;  /* 0x0000013ced087836 */ /* 0x000fe20000000000 */
[----:B------:R-:W-:Y:S01]  /*5040*/  ISETP.GE.AND P5, PT, R6, RZ, PT ;  /* 0x000000ff0600720c */ /* 0x000fe20003fa6270 */
[----:B------:R-:W-:-:S03]  /*5050*/  IMAD.HI.U32 R0, R236, R9, RZ ;  /* 0x00000009ec007227 */ /* 0x000fc600078e00ff */
[----:B------:R-:W-:Y:S01]  /*5060*/  IABS R7, R8 ;  /* 0x0000000800077213 */ /* 0x000fe20000000000 */
[----:B------:R-:W-:Y:S02]  /*5070*/  IMAD.MOV R0, RZ, RZ, -R0 ;  /* 0x000000ffff007224 */ /* 0x000fe400078e0a00 */
[--C-:B------:R-:W-:Y:S01]  /*5080*/  @!P1 IMAD.IADD R54, R54, 0x1, -R2.reuse ;  /* 0x0000000136369824 */ /* 0x100fe200078e0a02 */
[----:B------:R-:W-:Y:S01]  /*5090*/  ISETP.GE.AND P1, PT, R12, RZ, PT ;  /* 0x000000ff0c00720c */ /* 0x000fe20003f26270 */
[----:B------:R-:W-:Y:S01]  /*50a0*/  @!P6 IMAD.IADD R60, R60, 0x1, -R2 ;  /* 0x000000013c3ce824 */ /* 0x000fe200078e0a02 */
[C---:B------:R-:W-:Y:S01]  /*50b0*/  ISETP.GT.U32.AND P6, PT, R2.reuse, R56, PT ;  /* 0x000000380200720c */ /* 0x040fe20003fc4070 */
[----:B------:R-:W-:Y:S02]  /*50c0*/  IMAD R62, R2, R0, R9 ;  /* 0x00000000023e7224 */ /* 0x000fe400078e0209 */
[----:B------:R-:W-:Y:S02]  /*50d0*/  VIADD R12, R237, 0x13a ;  /* 0x0000013aed0c7836 */ /* 0x000fe40000000000 */
[----:B------:R-:W-:-:S03]  /*50e0*/  IMAD.HI.U32 R0, R236, R7, RZ ;  /* 0x00000007ec007227 */ /* 0x000fc600078e00ff */
[----:B------:R-:W-:Y:S01]  /*50f0*/  IABS R67, R12 ;  /* 0x0000000c00437213 */ /* 0x000fe20000000000 */
[----:B------:R-:W-:Y:S02]  /*5100*/  IMAD.MOV R0, RZ, RZ, -R0 ;  /* 0x000000ffff007224 */ /* 0x000fe400078e0a00 */
[----:B------:R-:W-:Y:S01]  /*5110*/  @!P4 IMAD.MOV R53, RZ, RZ, -R53 ;  /* 0x000000ffff35c224 */ /* 0x000fe200078e0a35 */
[C---:B------:R-:W-:Y:S01]  /*5120*/  ISETP.GT.U32.AND P4, PT, R2.reuse, R58, PT ;  /* 0x0000003a0200720c */ /* 0x040fe20003f84070 */
[----:B------:R-:W-:Y:S02]  /*5130*/  IMAD R64, R2, R0, R7 ;  /* 0x0000000002407224 */ /* 0x000fe400078e0207 */
[----:B------:R-:W-:-:S04]  /*5140*/  IMAD.HI.U32 R6, R236, R67, RZ ;  /* 0x00000043ec067227 */ /* 0x000fc800078e00ff */
[----:B------:R-:W-:Y:S01]  /*5150*/  @!P6 IMAD.IADD R56, R56, 0x1, -R2 ;  /* 0x000000013838e824 */ /* 0x000fe200078e0a02 */
[C---:B------:R-:W-:Y:S01]  /*5160*/  ISETP.GT.U32.AND P6, PT, R2.reuse, R64, PT ;  /* 0x000000400200720c */ /* 0x040fe20003fc4070 */
[----:B------:R-:W-:Y:S02]  /*5170*/  IMAD.MOV R6, RZ, RZ, -R6 ;  /* 0x000000ffff067224 */ /* 0x000fe400078e0a06 */
[C---:B------:R-:W-:Y:S02]  /*5180*/  VIADD R14, R237.reuse, 0x136 ;  /* 0x00000136ed0e7836 */ /* 0x040fe40000000000 */
[----:B------:R-:W-:Y:S02]  /*5190*/  IMAD R67, R2, R6, R67 ;  /* 0x0000000602437224 */ /* 0x000fe400078e0243 */
[----:B------:R-:W-:Y:S01]  /*51a0*/  @!P4 IMAD.IADD R58, R58, 0x1, -R2 ;  /* 0x000000013a3ac824 */ /* 0x000fe200078e0a02 */
[----:B------:R-:W-:Y:S01]  /*51b0*/  IABS R75, R14 ;  /* 0x0000000e004b7213 */ /* 0x000fe20000000000 */
[----:B------:R-:W-:Y:S01]  /*51c0*/  @!P3 IMAD.MOV R54, RZ, RZ, -R54 ;  /* 0x000000ffff36b224 */ /* 0x000fe200078e0a36 */
[C---:B------:R-:W-:Y:S01]  /*51d0*/  ISETP.GT.U32.AND P4, PT, R2.reuse, R67, PT ;  /* 0x000000430200720c */ /* 0x040fe20003f84070 */
[----:B------:R-:W-:Y:S01]  /*51e0*/  VIADD R13, R237, 0x138 ;  /* 0x00000138ed0d7836 */ /* 0x000fe20000000000 */
[----:B------:R-:W-:Y:S01]  /*51f0*/  ISETP.GT.U32.AND P3, PT, R2, R62, PT ;  /* 0x0000003e0200720c */ /* 0x000fe20003f64070 */
[----:B------:R-:W-:-:S02]  /*5200*/  @!P6 IMAD.IADD R64, R64, 0x1, -R2 ;  /* 0x000000014040e824 */ /* 0x000fc400078e0a02 */
[----:B------:R-:W-:Y:S01]  /*5210*/  IMAD.HI.U32 R6, R236, R75, RZ ;  /* 0x0000004bec067227 */ /* 0x000fe200078e00ff */
[----:B------:R-:W-:-:S03]  /*5220*/  IABS R71, R13 ;  /* 0x0000000d00477213 */ /* 0x000fc60000000000 */
[----:B------:R-:W-:Y:S01]  /*5230*/  @!P1 IMAD.MOV R56, RZ, RZ, -R56 ;  /* 0x000000ffff389224 */ /* 0x000fe200078e0a38 */
[C---:B------:R-:W-:Y:S01]  /*5240*/  ISETP.GT.U32.AND P1, PT, R2.reuse, R64, PT ;  /* 0x000000400200720c */ /* 0x040fe20003f24070 */
[----:B------:R-:W-:Y:S02]  /*5250*/  IMAD.MOV R6, RZ, RZ, -R6 ;  /* 0x000000ffff067224 */ /* 0x000fe400078e0a06 */
[----:B------:R-:W-:Y:S01]  /*5260*/  @!P2 IMAD.MOV R40, RZ, RZ, -R40 ;  /* 0x000000ffff28a224 */ /* 0x000fe200078e0a28 */
[C---:B------:R-:W-:Y:S01]  /*5270*/  ISETP.GT.U32.AND P2, PT, R2.reuse, R60, PT ;  /* 0x0000003c0200720c */ /* 0x040fe20003f44070 */
[----:B------:R-:W-:Y:S02]  /*5280*/  IMAD R75, R2, R6, R75 ;  /* 0x00000006024b7224 */ /* 0x000fe400078e024b */
[----:B------:R-:W-:Y:S02]  /*5290*/  VIADD R6, R237, 0x134 ;  /* 0x00000134ed067836 */ /* 0x000fe40000000000 */
[----:B------:R-:W-:-:S02]  /*52a0*/  @!P4 IMAD.IADD R67, R67, 0x1, -R2 ;  /* 0x000000014343c824 */ /* 0x000fc400078e0a02 */
[----:B------:R-:W-:Y:S01]  /*52b0*/  IMAD.HI.U32 R0, R236, R71, RZ ;  /* 0x00000047ec007227 */ /* 0x000fe200078e00ff */
[----:B------:R-:W-:Y:S02]  /*52c0*/  IABS R79, R6 ;  /* 0x00000006004f7213 */ /* 0x000fe40000000000 */
[----:B------:R-:W-:Y:S01]  /*52d0*/  ISETP.GT.U32.AND P4, PT, R2, R67, PT ;  /* 0x000000430200720c */ /* 0x000fe20003f84070 */
[----:B------:R-:W-:Y:S01]  /*52e0*/  @!P3 IMAD.IADD R62, R62, 0x1, -R2 ;  /* 0x000000013e3eb824 */ /* 0x000fe200078e0a02 */
[----:B------:R-:W-:Y:S01]  /*52f0*/  ISETP.GE.AND P3, PT, R11, RZ, PT ;  /* 0x000000ff0b00720c */ /* 0x000fe20003f66270 */
[----:B------:R-:W-:Y:S02]  /*5300*/  IMAD.MOV R0, RZ, RZ, -R0 ;  /* 0x000000ffff007224 */ /* 0x000fe400078e0a00 */
[----:B------:R-:W-:Y:S01]  /*5310*/  @!P1 IMAD.IADD R64, R64, 0x1, -R2 ;  /* 0x0000000140409824 */ /* 0x000fe200078e0a02 */
[C---:B------:R-:W-:Y:S01]  /*5320*/  ISETP.GT.U32.AND P6, PT, R2.reuse, R62, PT ;  /* 0x0000003e0200720c */ /* 0x040fe20003fc4070 */
[----:B------:R-:W-:Y:S01]  /*5330*/  IMAD R71, R2, R0, R71 ;  /* 0x0000000002477224 */ /* 0x000fe200078e0247 */
[----:B------:R-:W-:Y:S01]  /*5340*/  ISETP.GE.AND P1, PT, R12, RZ, PT ;  /* 0x000000ff0c00720c */ /* 0x000fe20003f26270 */
[----:B------:R-:W-:-:S04]  /*5350*/  IMAD.HI.U32 R0, R236, R79, RZ ;  /* 0x0000004fec007227 */ /* 0x000fc800078e00ff */
[----:B------:R-:W-:Y:S01]  /*5360*/  @!P2 IMAD.IADD R60, R60, 0x1, -R2 ;  /* 0x000000013c3ca824 */ /* 0x000fe200078e0a02 */
[----:B------:R-:W-:Y:S01]  /*5370*/  ISETP.GE.AND P2, PT, R10, RZ, PT ;  /* 0x000000ff0a00720c */ /* 0x000fe20003f46270 */
[----:B------:R-:W-:Y:S02]  /*5380*/  IMAD.MOV R0, RZ, RZ, -R0 ;  /* 0x000000ffff007224 */ /* 0x000fe400078e0a00 */
[----:B------:R-:W-:Y:S01]  /*5390*/  @!P5 IMAD.MOV R58, RZ, RZ, -R58 ;  /* 0x000000ffff3ad224 */ /* 0x000fe200078e0a3a */
[C---:B------:R-:W-:Y:S01]  /*53a0*/  ISETP.GT.U32.AND P5, PT, R2.reuse, R71, PT ;  /* 0x000000470200720c */ /* 0x040fe20003fa4070 */
[--C-:B------:R-:W-:Y:S01]  /*53b0*/  @!P4 IMAD.IADD R67, R67, 0x1, -R2.reuse ;  /* 0x000000014343c824 */ /* 0x100fe200078e0a02 */
[----:B------:R-:W-:Y:S01]  /*53c0*/  ISETP.GE.AND P4, PT, R13, RZ, PT ;  /* 0x000000ff0d00720c */ /* 0x000fe20003f86270 */
[----:B------:R-:W-:Y:S02]  /*53d0*/  IMAD R79, R2, R0, R79 ;  /* 0x00000000024f7224 */ /* 0x000fe400078e024f */
[----:B------:R-:W-:Y:S01]  /*53e0*/  @!P6 IMAD.IADD R62, R62, 0x1, -R2 ;  /* 0x000000013e3ee824 */ /* 0x000fe200078e0a02 */
[C---:B------:R-:W-:Y:S01]  /*53f0*/  ISETP.GT.U32.AND P6, PT, R2.reuse, R75, PT ;  /* 0x0000004b0200720c */ /* 0x040fe20003fc4070 */
[----:B------:R-:W-:Y:S01]  /*5400*/  @!P1 IMAD.MOV R67, RZ, RZ, -R67 ;  /* 0x000000ffff439224 */ /* 0x000fe200078e0a43 */
[----:B------:R-:W-:Y:S01]  /*5410*/  ISETP.GT.U32.AND P1, PT, R2, R79, PT ;  /* 0x0000004f0200720c */ /* 0x000fe20003f24070 */
[----:B------:R-:W-:Y:S01]  /*5420*/  @!P2 IMAD.MOV R60, RZ, RZ, -R60 ;  /* 0x000000ffff3ca224 */ /* 0x000fe200078e0a3c */
[----:B------:R-:W-:Y:S01]  /*5430*/  ISETP.GE.AND P2, PT, R8, RZ, PT ;  /* 0x000000ff0800720c */ /* 0x000fe20003f46270 */
[----:B------:R-:W-:-:S02]  /*5440*/  VIADD R7, R237, 0x132 ;  /* 0x00000132ed077836 */ /* 0x000fc40000000000 */
[----:B------:R-:W-:Y:S01]  /*5450*/  @!P5 IMAD.IADD R71, R71, 0x1, -R2 ;  /* 0x000000014747d824 */ /* 0x000fe200078e0a02 */
[----:B------:R-:W-:Y:S01]  /*5460*/  ISETP.GE.AND P5, PT, R14, RZ, PT ;  /* 0x000000ff0e00720c */ /* 0x000fe20003fa6270 */
[----:B------:R-:W-:Y:S01]  /*5470*/  VIADD R8, R237, 0x130 ;  /* 0x00000130ed087836 */ /* 0x000fe20000000000 */
[----:B------:R-:W-:Y:S01]  /*5480*/  IABS R83, R7 ;  /* 0x0000000700537213 */ /* 0x000fe20000000000 */
[----:B------:R-:W-:Y:S02]  /*5490*/  @!P3 IMAD.MOV R62, RZ, RZ, -R62 ;  /* 0x000000ffff3eb224 */ /* 0x000fe400078e0a3e */
[--C-:B------:R-:W-:Y:S01]  /*54a0*/  @!P6 IMAD.IADD R75, R75, 0x1, -R2.reuse ;  /* 0x000000014b4be824 */ /* 0x100fe200078e0a02 */
[----:B------:R-:W-:Y:S01]  /*54b0*/  ISETP.GT.U32.AND P6, PT, R2, R71, PT ;  /* 0x000000470200720c */ /* 0x000fe20003fc4070 */
[----:B------:R-:W-:Y:S01]  /*54c0*/  @!P1 IMAD.IADD R79, R79, 0x1, -R2 ;  /* 0x000000014f4f9824 */ /* 0x000fe200078e0a02 */
[----:B------:R-:W-:Y:S01]  /*54d0*/  IABS R87, R8 ;  /* 0x0000000800577213 */ /* 0x000fe20000000000 */
[----:B------:R-:W-:Y:S01]  /*54e0*/  IMAD.HI.U32 R0, R236, R83, RZ ;  /* 0x00000053ec007227 */ /* 0x000fe200078e00ff */
[----:B------:R-:W-:-:S02]  /*54f0*/  ISETP.GT.U32.AND P3, PT, R2, R75, PT ;  /* 0x0000004b0200720c */ /* 0x000fc40003f64070 */
[----:B------:R-:W-:Y:S01]  /*5500*/  ISETP.GT.U32.AND P1, PT, R2, R79, PT ;  /* 0x0000004f0200720c */ /* 0x000fe20003f24070 */
[----:B------:R-:W-:Y:S01]  /*5510*/  @!P2 IMAD.MOV R64, RZ, RZ, -R64 ;  /* 0x000000ffff40a224 */ /* 0x000fe200078e0a40 */
[----:B------:R-:W-:Y:S01]  /*5520*/  ISETP.GE.AND P2, PT, R6, RZ, PT ;  /* 0x000000ff0600720c */ /* 0x000fe20003f46270 */
[----:B------:R-:W-:Y:S02]  /*5530*/  IMAD.MOV R6, RZ, RZ, -R0 ;  /* 0x000000ffff067224 */ /* 0x000fe400078e0a00 */
[----:B------:R-:W-:-:S04]  /*5540*/  IMAD.HI.U32 R0, R236, R87, RZ ;  /* 0x00000057ec007227 */ /* 0x000fc800078e00ff */
[C---:B------:R-:W-:Y:S02]  /*5550*/  IMAD R83, R2.reuse, R6, R83 ;  /* 0x0000000602537224 */ /* 0x040fe400078e0253 */
[----:B------:R-:W-:Y:S02]  /*5560*/  IMAD.MOV R6, RZ, RZ, -R0 ;  /* 0x000000ffff067224 */ /* 0x000fe400078e0a00 */
[--C-:B------:R-:W-:Y:S01]  /*5570*/  @!P6 IMAD.IADD R71, R71, 0x1, -R2.reuse ;  /* 0x000000014747e824 */ /* 0x100fe200078e0a02 */
[----:B------:R-:W-:Y:S01]  /*5580*/  ISETP.GE.AND P6, PT, R7, RZ, PT ;  /* 0x000000ff0700720c */ /* 0x000fe20003fc6270 */
[C---:B------:R-:W-:Y:S02]  /*5590*/  IMAD R87, R2.reuse, R6, R87 ;  /* 0x0000000602577224 */ /* 0x040fe400078e0257 */
[----:B------:R-:W-:Y:S01]  /*55a0*/  @!P4 IMAD.MOV R71, RZ, RZ, -R71 ;  /* 0x000000ffff47c224 */ /* 0x000fe200078e0a47 */
[C---:B------:R-:W-:Y:S01]  /*55b0*/  ISETP.GT.U32.AND P4, PT, R2.reuse, R83, PT ;  /* 0x000000530200720c */ /* 0x040fe20003f84070 */
[----:B------:R-:W-:Y:S01]  /*55c0*/  @!P1 IMAD.IADD R79, R79, 0x1, -R2 ;  /* 0x000000014f4f9824 */ /* 0x000fe200078e0a02 */
[----:B------:R-:W-:Y:S01]  /*55d0*/  ISETP.GT.U32.AND P1, PT, R2, R87, PT ;  /* 0x000000570200720c */ /* 0x000fe20003f24070 */
[----:B------:R-:W-:-:S02]  /*55e0*/  VIADD R9, R237, 0x12e ;  /* 0x0000012eed097836 */ /* 0x000fc40000000000 */
[----:B------:R-:W-:Y:S01]  /*55f0*/  @!P3 IMAD.IADD R75, R75, 0x1, -R2 ;  /* 0x000000014b4bb824 */ /* 0x000fe200078e0a02 */
[----:B------:R-:W-:Y:S01]  /*5600*/  ISETP.GE.AND P3, PT, R8, RZ, PT ;  /* 0x000000ff0800720c */ /* 0x000fe20003f66270 */
[----:B------:R-:W-:Y:S01]  /*5610*/  VIADD R8, R237, 0x12c ;  /* 0x0000012ced087836 */ /* 0x000fe20000000000 */
[----:B------:R-:W-:Y:S01]  /*5620*/  IABS R91, R9 ;  /* 0x00000009005b7213 */ /* 0x000fe20000000000 */
[----:B------:R-:W-:Y:S01]  /*5630*/  @!P5 IMAD.MOV R75, RZ, RZ, -R75 ;  /* 0x000000ffff4bd224 */ /* 0x000fe200078e0a4b */
[----:B------:R-:W-:Y:S01]  /*5640*/  ISETP.GE.AND P5, PT, R9, RZ, PT ;  /* 0x000000ff0900720c */ /* 0x000fe20003fa6270 */
[----:B------:R-:W-:Y:S01]  /*5650*/  VIADD R9, R237, 0x12a ;  /* 0x0000012aed097836 */ /* 0x000fe20000000000 */
[----:B------:R-:W-:Y:S01]  /*5660*/  IABS R95, R8 ;  /* 0x00000008005f7213 */ /* 0x000fe20000000000 */
[----:B------:R-:W-:-:S03]  /*5670*/  IMAD.HI.U32 R0, R236, R91, RZ ;  /* 0x0000005bec007227 */ /* 0x000fc600078e00ff */
[----:B------:R-:W-:Y:S01]  /*5680*/  IABS R99, R9 ;  /* 0x0000000900637213 */ /* 0x000fe20000000000 */
[--C-:B------:R-:W-:Y:S02]  /*5690*/  @!P4 IMAD.IADD R83, R83, 0x1, -R2.reuse ;  /* 0x000000015353c824 */ /* 0x100fe400078e0a02 */
[----:B------:R-:W-:Y:S02]  /*56a0*/  @!P1 IMAD.IADD R87, R87, 0x1, -R2 ;  /* 0x0000000157579824 */ /* 0x000fe400078e0a02 */
[----:B------:R-:W-:Y:S01]  /*56b0*/  IMAD.MOV R0, RZ, RZ, -R0 ;  /* 0x000000ffff007224 */ /* 0x000fe200078e0a00 */
[----:B------:R-:W-:Y:S01]  /*56c0*/  ISETP.GT.U32.AND P4, PT, R2, R83, PT ;  /* 0x000000530200720c */ /* 0x000fe20003f84070 */
[----:B------:R-:W-:Y:S01]  /*56d0*/  IMAD.HI.U32 R6, R236, R99, RZ ;  /* 0x00000063ec067227 */ /* 0x000fe200078e00ff */
[----:B------:R-:W-:-:S03]  /*56e0*/  ISETP.GT.U32.AND P1, PT, R2, R87, PT ;  /* 0x000000570200720c */ /* 0x000fc60003f24070 */
[----:B------:R-:W-:Y:S02]  /*56f0*/  IMAD R91, R2, R0, R91 ;  /* 0x00000000025b7224 */ /* 0x000fe400078e025b */
[----:B------:R-:W-:-:S04]  /*5700*/  IMAD.HI.U32 R0, R236, R95, RZ ;  /* 0x0000005fec007227 */ /* 0x000fc800078e00ff */
[----:B------:R-:W-:Y:S01]  /*5710*/  @!P2 IMAD.MOV R79, RZ, RZ, -R79 ;  /* 0x000000ffff4fa224 */ /* 0x000fe200078e0a4f */
[C---:B------:R-:W-:Y:S01]  /*5720*/  ISETP.GT.U32.AND P2, PT, R2.reuse, R91, PT ;  /* 0x0000005b0200720c */ /* 0x040fe20003f44070 */
[----:B------:R-:W-:Y:S02]  /*5730*/  IMAD.MOV R0, RZ, RZ, -R0 ;  /* 0x000000ffff007224 */ /* 0x000fe400078e0a00 */
[----:B------:R-:W-:Y:S02]  /*5740*/  IMAD.MOV R6, RZ, RZ, -R6 ;  /* 0x000000ffff067224 */ /* 0x000fe400078e0a06 */
[----:B------:R-:W-:Y:S02]  /*5750*/  IMAD R95, R2, R0, R95 ;  /* 0x00000000025f7224 */ /* 0x000fe400078e025f */
[----:B------:R-:W-:Y:S01]  /*5760*/  @!P4 IMAD.IADD R83, R83, 0x1, -R2 ;  /* 0x000000015353c824 */ /* 0x000fe200078e0a02 */
[----:B------:R-:W-:Y:S01]  /*5770*/  ISETP.GE.AND P4, PT, R8, RZ, PT ;  /* 0x000000ff0800720c */ /* 0x000fe20003f86270 */
[----:B------:R-:W-:-:S02]  /*5780*/  IMAD R99, R2, R6, R99 ;  /* 0x0000000602637224 */ /* 0x000fc400078e0263 */
[--C-:B------:R-:W-:Y:S01]  /*5790*/  @!P1 IMAD.IADD R87, R87, 0x1, -R2.reuse ;  /* 0x0000000157579824 */ /* 0x100fe200078e0a02 */
[C---:B------:R-:W-:Y:S01]  /*57a0*/  ISETP.GT.U32.AND P1, PT, R2.reuse, R95, PT ;  /* 0x0000005f0200720c */ /* 0x040fe20003f24070 */
[----:B------:R-:W-:Y:S01]  /*57b0*/  @!P6 IMAD.MOV R83, RZ, RZ, -R83 ;  /* 0x000000ffff53e224 */ /* 0x000fe200078e0a53 */
[C---:B------:R-:W-:Y:S01]  /*57c0*/  ISETP.GT.U32.AND P6, PT, R2.reuse, R99, PT ;  /* 0x000000630200720c */ /* 0x040fe20003fc4070 */
[----:B------:R-:W-:Y:S02]  /*57d0*/  VIADD R10, R237, 0x128 ;  /* 0x00000128ed0a7836 */ /* 0x000fe40000000000 */
[--C-:B------:R-:W-:Y:S02]  /*57e0*/  @!P2 IMAD.IADD R91, R91, 0x1, -R2.reuse ;  /* 0x000000015b5ba824 */ /* 0x100fe400078e0a02 */
[C---:B------:R-:W-:Y:S01]  /*57f0*/  VIADD R8, R237.reuse, 0x126 ;  /* 0x00000126ed087836 */ /* 0x040fe20000000000 */
[----:B------:R-:W-:Y:S01]  /*5800*/  IABS R103, R10 ;  /* 0x0000000a00677213 */ /* 0x000fe20000000000 */
[----:B------:R-:W-:Y:S01]  /*5810*/  VIADD R11, R237, 0x124 ;  /* 0x00000124ed0b7836 */ /* 0x000fe20000000000 */
[----:B------:R-:W-:Y:S01]  /*5820*/  ISETP.GT.U32.AND P2, PT, R2, R91, PT ;  /* 0x0000005b0200720c */ /* 0x000fe20003f44070 */
[----:B------:R-:W-:Y:S01]  /*5830*/  @!P3 IMAD.MOV R87, RZ, RZ, -R87 ;  /* 0x000000ffff57b224 */ /* 0x000fe200078e0a57 */
[----:B------:R-:W-:Y:S01]  /*5840*/  IABS R107, R8 ;  /* 0x00000008006b7213 */ /* 0x000fe20000000000 */
[----:B------:R-:W-:Y:S01]  /*5850*/  @!P1 IMAD.IADD R95, R95, 0x1, -R2 ;  /* 0x000000015f5f9824 */ /* 0x000fe200078e0a02 */
[----:B------:R-:W-:Y:S01]  /*5860*/  IABS R111, R11 ;  /* 0x0000000b006f7213 */ /* 0x000fe20000000000 */
[----:B------:R-:W-:Y:S01]  /*5870*/  IMAD.HI.U32 R7, R236, R103, RZ ;  /* 0x00000067ec077227 */ /* 0x000fe200078e00ff */
[----:B------:R-:W-:-:S02]  /*5880*/  ISETP.GE.AND P3, PT, R9, RZ, PT ;  /* 0x000000ff0900720c */ /* 0x000fc40003f66270 */
[----:B------:R-:W-:Y:S01]  /*5890*/  ISETP.GE.AND P1, PT, R10, RZ, PT ;  /* 0x000000ff0a00720c */ /* 0x000fe20003f26270 */
[----:B------:R-:W-:Y:S01]  /*58a0*/  @!P6 IMAD.IADD R99, R99, 0x1, -R2 ;  /* 0x000000016363e824 */ /* 0x000fe200078e0a02 */
[----:B------:R-:W-:Y:S01]  /*58b0*/  ISETP.GT.U32.AND P6, PT, R2, R95, PT ;  /* 0x0000005f0200720c */ /* 0x000fe20003fc4070 */
[----:B------:R-:W-:Y:S02]  /*58c0*/  IMAD.MOV R7, RZ, RZ, -R7 ;  /* 0x000000ffff077224 */ /* 0x000fe400078e0a07 */
[----:B------:R-:W-:-:S04]  /*58d0*/  IMAD.HI.U32 R0, R236, R107, RZ ;  /* 0x0000006bec007227 */ /* 0x000fc800078e00ff */
[C---:B------:R-:W-:Y:S02]  /*58e0*/  IMAD R103, R2.reuse, R7, R103 ;  /* 0x0000000702677224 */ /* 0x040fe400078e0267 */
[----:B------:R-:W-:Y:S02]  /*58f0*/  IMAD.MOV R0, RZ, RZ, -R0 ;  /* 0x000000ffff007224 */ /* 0x000fe400078e0a00 */
[----:B------:R-:W-:Y:S01]  /*5900*/  @!P2 IMAD.IADD R91, R91, 0x1, -R2 ;  /* 0x000000015b5ba824 */ /* 0x000fe200078e0a02 */
[C---:B------:R-:W-:Y:S01]  /*5910*/  ISETP.GT.U32.AND P2, PT, R2.reuse, R103, PT ;  /* 0x000000670200720c */ /* 0x040fe20003f44070 */
[----:B------:R-:W-:Y:S02]  /*5920*/  VIADD R7, R237, 0x122 ;  /* 0x00000122ed077836 */ /* 0x000fe40000000000 */
[----:B------:R-:W-:Y:S02]  /*5930*/  IMAD R107, R2, R0, R107 ;  /* 0x00000000026b7224 */ /* 0x000fe400078e026b */
[----:B------:R-:W-:Y:S01]  /*5940*/  @!P5 IMAD.MOV R91, RZ, RZ, -R91 ;  /* 0x000000ffff5bd224 */ /* 0x000fe200078e0a5b */
[----:B------:R-:W-:Y:S01]  /*5950*/  IABS R115, R7 ;  /* 0x0000000700737213 */ /* 0x000fe20000000000 */
[----:B------:R-:W-:Y:S01]  /*5960*/  IMAD.HI.U32 R6, R236, R111, RZ ;  /* 0x0000006fec067227 */ /* 0x000fe200078e00ff */
[----:B------:R-:W-:-:S03]  /*5970*/  ISETP.GT.U32.AND P5, PT, R2, R99, PT ;  /* 0x000000630200720c */ /* 0x000fc60003fa4070 */
[----:B------:R-:W-:Y:S01]  /*5980*/  @!P6 IMAD.IADD R95, R95, 0x1, -R2 ;  /* 0x000000015f5fe824 */ /* 0x000fe200078e0a02 */
[----:B------:R-:W-:Y:S01]  /*5990*/  ISETP.GT.U32.AND P6, PT, R2, R107, PT ;  /* 0x0000006b0200720c */ /* 0x000fe20003fc4070 */
[----:B------:R-:W-:Y:S02]  /*59a0*/  IMAD.MOV R6, RZ, RZ, -R6 ;  /* 0x000000ffff067224 */ /* 0x000fe400078e0a06 */
[----:B------:R-:W-:-:S04]  /*59b0*/  IMAD.HI.U32 R0, R236, R115, RZ ;  /* 0x00000073ec007227 */ /* 0x000fc800078e00ff */
[C---:B------:R-:W-:Y:S02]  /*59c0*/  IMAD R111, R2.reuse, R6, R111 ;  /* 0x00000006026f7224 */ /* 0x040fe400078e026f */
[----:B------:R-:W-:Y:S02]  /*59d0*/  IMAD.MOV R6, RZ, RZ, -R0 ;  /* 0x000000ffff067224 */ /* 0x000fe400078e0a00 */
[--C-:B------:R-:W-:Y:S01]  /*59e0*/  @!P5 IMAD.IADD R99, R99, 0x1, -R2.reuse ;  /* 0x000000016363d824 */ /* 0x100fe200078e0a02 */
[C---:B------:R-:W-:Y:S01]  /*59f0*/  ISETP.GT.U32.AND P5, PT, R2.reuse, R111, PT ;  /* 0x0000006f0200720c */ /* 0x040fe20003fa4070 */
[C---:B------:R-:W-:Y:S02]  /*5a00*/  IMAD R115, R2.reuse, R6, R115 ;  /* 0x0000000602737224 */ /* 0x040fe400078e0273 */
[----:B------:R-:W-:Y:S02]  /*5a10*/  VIADD R9, R237, 0x120 ;  /* 0x00000120ed097836 */ /* 0x000fe40000000000 */
[--C-:B------:R-:W-:Y:S01]  /*5a20*/  @!P6 IMAD.IADD R107, R107, 0x1, -R2.reuse ;  /* 0x000000016b6be824 */ /* 0x100fe200078e0a02 */
[----:B------:R-:W-:Y:S01]  /*5a30*/  ISETP.GT.U32.AND P6, PT, R2, R115, PT ;  /* 0x000000730200720c */ /* 0x000fe20003fc4070 */
[----:B------:R-:W-:Y:S01]  /*5a40*/  VIADD R10, R237, 0x11e ;  /* 0x0000011eed0a7836 */ /* 0x000fe20000000000 */
[----:B------:R-:W-:Y:S01]  /*5a50*/  IABS R119, R9 ;  /* 0x0000000900777213 */ /* 0x000fe20000000000 */
[----:B------:R-:W-:-:S02]  /*5a60*/  @!P2 IMAD.IADD R103, R103, 0x1, -R2 ;  /* 0x000000016767a824 */ /* 0x000fc400078e0a02 */
[----:B------:R-:W-:Y:S01]  /*5a70*/  VIADD R12, R237, 0x11c ;  /* 0x0000011ced0c7836 */ /* 0x000fe20000000000 */
[----:B------:R-:W-:Y:S01]  /*5a80*/  IABS R123, R10 ;  /* 0x0000000a007b7213 */ /* 0x000fe20000000000 */
[----:B------:R-:W-:Y:S01]  /*5a90*/  IMAD.HI.U32 R0, R236, R119, RZ ;  /* 0x00000077ec007227 */ /* 0x000fe200078e00ff */
[C---:B------:R-:W-:Y:S02]  /*5aa0*/  ISETP.GT.U32.AND P2, PT, R2.reuse, R103, PT ;  /* 0x000000670200720c */ /* 0x040fe40003f44070 */
[----:B------:R-:W-:Y:S01]  /*5ab0*/  IABS R127, R12 ;  /* 0x0000000c007f7213 */ /* 0x000fe20000000000 */
[----:B------:R-:W-:Y:S01]  /*5ac0*/  @!P5 IMAD.IADD R111, R111, 0x1, -R2 ;  /* 0x000000016f6fd824 */ /* 0x000fe200078e0a02 */
[----:B------:R-:W-:Y:S01]  /*5ad0*/  ISETP.GE.AND P5, PT, R11, RZ, PT ;  /* 0x000000ff0b00720c */ /* 0x000fe20003fa6270 */
[----:B------:R-:W-:Y:S01]  /*5ae0*/  @!P4 IMAD.MOV R95, RZ, RZ, -R95 ;  /* 0x000000ffff5fc224 */ /* 0x000fe200078e0a5f */
[----:B------:R-:W-:Y:S01]  /*5af0*/  ISETP.GT.U32.AND P4, PT, R2, R107, PT ;  /* 0x0000006b0200720c */ /* 0x000fe20003f84070 */
[----:B------:R-:W-:-:S02]  /*5b00*/  IMAD.MOV R0, RZ, RZ, -R0 ;  /* 0x000000ffff007224 */ /* 0x000fc400078e0a00 */
        /* <DEDUP_REMOVED lines=8> */
[--C-:B------:R-:W-:Y:S01]  /*5b90*/  @!P2 IMAD.IADD R103, R103, 0x1, -R2.reuse ;  /* 0x000000016767a824 */ /* 0x100fe200078e0a02 */
[----:B------:R-:W-:Y:S01]  /*5ba0*/  ISETP.GE.AND P2, PT, R8, RZ, PT ;  /* 0x000000ff0800720c */ /* 0x000fe20003f46270 */
[----:B------:R-:W-:Y:S01]  /*5bb0*/  @!P3 IMAD.MOV R99, RZ, RZ, -R99 ;  /* 0x000000ffff63b224 */ /* 0x000fe200078e0a63 */
[C---:B------:R-:W-:Y:S01]  /*5bc0*/  ISETP.GT.U32.AND P3, PT, R2.reuse, R115, PT ;  /* 0x000000730200720c */ /* 0x040fe20003f64070 */
[C---:B------:R-:W-:Y:S02]  /*5bd0*/  IMAD R127, R2.reuse, R0, R127 ;  /* 0x00000000027f7224 */ /* 0x040fe400078e027f */
[--C-:B------:R-:W-:Y:S01]  /*5be0*/  @!P4 IMAD.IADD R107, R107, 0x1, -R2.reuse ;  /* 0x000000016b6bc824 */ /* 0x100fe200078e0a02 */
[C---:B------:R-:W-:Y:S01]  /*5bf0*/  ISETP.GT.U32.AND P4, PT, R2.reuse, R123, PT ;  /* 0x0000007b0200720c */ /* 0x040fe20003f84070 */
[----:B------:R-:W-:Y:S01]  /*5c00*/  @!P1 IMAD.MOV R103, RZ, RZ, -R103 ;  /* 0x000000ffff679224 */ /* 0x000fe200078e0a67 */
[C---:B------:R-:W-:Y:S01]  /*5c10*/  ISETP.GT.U32.AND P1, PT, R2.reuse, R119, PT ;  /* 0x000000770200720c */ /* 0x040fe20003f24070 */
[----:B------:R-:W-:Y:S01]  /*5c20*/  @!P6 IMAD.IADD R111, R111, 0x1, -R2 ;  /* 0x000000016f6fe824 */ /* 0x000fe200078e0a02 */
[----:B------:R-:W-:Y:S01]  /*5c30*/  ISETP.GT.U32.AND P6, PT, R2, R127, PT ;  /* 0x0000007f0200720c */ /* 0x000fe20003fc4070 */
[----:B------:R-:W-:-:S02]  /*5c40*/  VIADD R8, R237, 0x11a ;  /* 0x0000011aed087836 */ /* 0x000fc40000000000 */
[----:B------:R-:W-:Y:S02]  /*5c50*/  VIADD R11, R237, 0x118 ;  /* 0x00000118ed0b7836 */ /* 0x000fe40000000000 */
[--C-:B------:R-:W-:Y:S01]  /*5c60*/  @!P3 IMAD.IADD R115, R115, 0x1, -R2.reuse ;  /* 0x000000017373b824 */ /* 0x100fe200078e0a02 */
[----:B------:R-:W-:Y:S01]  /*5c70*/  IABS R133, R8 ;  /* 0x0000000800857213 */ /* 0x000fe20000000000 */
[----:B------:R-:W-:Y:S01]  /*5c80*/  @!P2 IMAD.MOV R107, RZ, RZ, -R107 ;  /* 0x000000ffff6ba224 */ /* 0x000fe200078e0a6b */
[----:B------:R-:W-:Y:S01]  /*5c90*/  IABS R137, R11 ;  /* 0x0000000b00897213 */ /* 0x000fe20000000000 */
[----:B------:R-:W-:Y:S01]  /*5ca0*/  @!P4 IMAD.IADD R123, R123, 0x1, -R2 ;  /* 0x000000017b7bc824 */ /* 0x000fe200078e0a02 */
[----:B------:R-:W-:Y:S01]  /*5cb0*/  ISETP.GE.AND P3, PT, R7, RZ, PT ;  /* 0x000000ff0700720c */ /* 0x000fe20003f66270 */
[----:B------:R-:W-:-:S04]  /*5cc0*/  IMAD.HI.U32 R0, R236, R133, RZ ;  /* 0x00000085ec007227 */ /* 0x000fc800078e00ff */
[--C-:B------:R-:W-:Y:S01]  /*5cd0*/  @!P1 IMAD.IADD R119, R119, 0x1, -R2.reuse ;  /* 0x0000000177779824 */ /* 0x100fe200078e0a02 */
[----:B------:R-:W-:Y:S01]  /*5ce0*/  ISETP.GE.AND P1, PT, R9, RZ, PT ;  /* 0x000000ff0900720c */ /* 0x000fe20003f26270 */
[----:B------:R-:W-:Y:S01]  /*5cf0*/  @!P6 IMAD.IADD R127, R127, 0x1, -R2 ;  /* 0x000000017f7fe824 */ /* 0x000fe200078e0a02 */
[C---:B------:R-:W-:Y:S01]  /*5d00*/  ISETP.GT.U32.AND P6, PT, R2.reuse, R123, PT ;  /* 0x0000007b0200720c */ /* 0x040fe20003fc4070 */
[----:B------:R-:W-:Y:S01]  /*5d10*/  IMAD.MOV R6, RZ, RZ, -R0 ;  /* 0x000000ffff067224 */ /* 0x000fe200078e0a00 */
[----:B------:R-:W-:Y:S01]  /*5d20*/  ISETP.GT.U32.AND P4, PT, R2, R119, PT ;  /* 0x000000770200720c */ /* 0x000fe20003f84070 */
[----:B------:R-:W-:Y:S01]  /*5d30*/  IMAD.HI.U32 R0, R236, R137, RZ ;  /* 0x00000089ec007227 */ /* 0x000fe200078e00ff */
[----:B------:R-:W-:-:S03]  /*5d40*/  ISETP.GT.U32.AND P2, PT, R2, R127, PT ;  /* 0x0000007f0200720c */ /* 0x000fc60003f44070 */
[C---:B------:R-:W-:Y:S02]  /*5d50*/  IMAD R133, R2.reuse, R6, R133 ;  /* 0x0000000602857224 */ /* 0x040fe400078e0285 */
[----:B------:R-:W-:Y:S02]  /*5d60*/  IMAD.MOV R0, RZ, RZ, -R0 ;  /* 0x000000ffff007224 */ /* 0x000fe400078e0a00 */
[----:B------:R-:W-:Y:S02]  /*5d70*/  VIADD R7, R237, 0x116 ;  /* 0x00000116ed077836 */ /* 0x000fe40000000000 */
[C---:B------:R-:W-:Y:S02]  /*5d80*/  IMAD R137, R2.reuse, R0, R137 ;  /* 0x0000000002897224 */ /* 0x040fe400078e0289 */
[----:B------:R-:W-:Y:S01]  /*5d90*/  @!P3 IMAD.MOV R115, RZ, RZ, -R115 ;  /* 0x000000ffff73b224 */ /* 0x000fe200078e0a73 */
[C---:B------:R-:W-:Y:S01]  /*5da0*/  ISETP.GT.U32.AND P3, PT, R2.reuse, R133, PT ;  /* 0x000000850200720c */ /* 0x040fe20003f64070 */
[--C-:B------:R-:W-:Y:S01]  /*5db0*/  @!P6 IMAD.IADD R123, R123, 0x1, -R2.reuse ;  /* 0x000000017b7be824 */ /* 0x100fe200078e0a02 */
[----:B------:R-:W-:Y:S01]  /*5dc0*/  IABS R141, R7 ;  /* 0x00000007008d7213 */ /* 0x000fe20000000000 */
[----:B------:R-:W-:Y:S01]  /*5dd0*/  @!P4 IMAD.IADD R119, R119, 0x1, -R2 ;  /* 0x000000017777c824 */ /* 0x000fe200078e0a02 */
[----:B------:R-:W-:Y:S01]  /*5de0*/  ISETP.GT.U32.AND P6, PT, R2, R137, PT ;  /* 0x000000890200720c */ /* 0x000fe20003fc4070 */
[----:B------:R-:W-:Y:S01]  /*5df0*/  VIADD R6, R237, 0x114 ;  /* 0x00000114ed067836 */ /* 0x000fe20000000000 */
[----:B------:R-:W-:Y:S01]  /*5e00*/  ISETP.GE.AND P4, PT, R12, RZ, PT ;  /* 0x000000ff0c00720c */ /* 0x000fe20003f86270 */
[----:B------:R-:W-:-:S03]  /*5e10*/  IMAD.HI.U32 R0, R236, R141, RZ ;  /* 0x0000008dec007227 */ /* 0x000fc600078e00ff */
[----:B------:R-:W-:Y:S01]  /*5e20*/  IABS R145, R6 ;  /* 0x0000000600917213 */ /* 0x000fe20000000000 */
[----:B------:R-:W-:Y:S02]  /*5e30*/  IMAD.MOV R0, RZ, RZ, -R0 ;  /* 0x000000ffff007224 */ /* 0x000fe400078e0a00 */
[--C-:B------:R-:W-:Y:S01]  /*5e40*/  @!P3 IMAD.IADD R133, R133, 0x1, -R2.reuse ;  /* 0x000000018585b824 */ /* 0x100fe200078e0a02 */
[----:B------:R-:W-:Y:S01]  /*5e50*/  ISETP.GE.AND P3, PT, R11, RZ, PT ;  /* 0x000000ff0b00720c */ /* 0x000fe20003f66270 */
[--C-:B------:R-:W-:Y:S01]  /*5e60*/  @!P2 IMAD.IADD R127, R127, 0x1, -R2.reuse ;  /* 0x000000017f7fa824 */ /* 0x100fe200078e0a02 */
[----:B------:R-:W-:Y:S01]  /*5e70*/  ISETP.GE.AND P2, PT, R8, RZ, PT ;  /* 0x000000ff0800720c */ /* 0x000fe20003f46270 */
[C---:B------:R-:W-:Y:S02]  /*5e80*/  IMAD R141, R2.reuse, R0, R141 ;  /* 0x00000000028d7224 */ /* 0x040fe400078e028d */
[----:B------:R-:W-:Y:S01]  /*5e90*/  @!P6 IMAD.IADD R137, R137, 0x1, -R2 ;  /* 0x000000018989e824 */ /* 0x000fe200078e0a02 */
[----:B------:R-:W-:Y:S01]  /*5ea0*/  ISETP.GT.U32.AND P6, PT, R2, R133, PT ;  /* 0x000000850200720c */ /* 0x000fe20003fc4070 */
[----:B------:R-:W-:-:S04]  /*5eb0*/  IMAD.HI.U32 R0, R236, R145, RZ ;  /* 0x00000091ec007227 */ /* 0x000fc800078e00ff */
[----:B------:R-:W-:Y:S01]  /*5ec0*/  @!P4 IMAD.MOV R127, RZ, RZ, -R127 ;  /* 0x000000ffff7fc224 */ /* 0x000fe200078e0a7f */
[----:B------:R-:W-:Y:S01]  /*5ed0*/  ISETP.GT.U32.AND P4, PT, R2, R141, PT ;  /* 0x0000008d0200720c */ /* 0x000fe20003f84070 */
[----:B------:R-:W-:Y:S02]  /*5ee0*/  IMAD.MOV R0, RZ, RZ, -R0 ;  /* 0x000000ffff007224 */ /* 0x000fe400078e0a00 */
[----:B------:R-:W-:Y:S01]  /*5ef0*/  @!P5 IMAD.MOV R111, RZ, RZ, -R111 ;  /* 0x000000ffff6fd224 */ /* 0x000fe200078e0a6f */
[----:B------:R-:W-:Y:S01]  /*5f00*/  ISETP.GE.AND P5, PT, R10, RZ, PT ;  /* 0x000000ff0a00720c */ /* 0x000fe20003fa6270 */
[----:B------:R-:W-:Y:S01]  /*5f10*/  @!P1 IMAD.MOV R119, RZ, RZ, -R119 ;  /* 0x000000ffff779224 */ /* 0x000fe200078e0a77 */
[C---:B------:R-:W-:Y:S01]  /*5f20*/  ISETP.GT.U32.AND P1, PT, R2.reuse, R137, PT ;  /* 0x000000890200720c */ /* 0x040fe20003f24070 */
[----:B------:R-:W-:Y:S02]  /*5f30*/  IMAD R145, R2, R0, R145 ;  /* 0x0000000002917224 */ /* 0x000fe400078e0291 */
[----:B------:R-:W-:-:S02]  /*5f40*/  @!P6 IMAD.IADD R133, R133, 0x1, -R2 ;  /* 0x000000018585e824 */ /* 0x000fc400078e0a02 */
[C---:B------:R-:W-:Y:S01]  /*5f50*/  VIADD R8, R237.reuse, 0x112 ;  /* 0x00000112ed087836 */ /* 0x040fe20000000000 */
[C---:B------:R-:W-:Y:S01]  /*5f60*/  ISETP.GT.U32.AND P6, PT, R2.reuse, R145, PT ;  /* 0x000000910200720c */ /* 0x040fe20003fc4070 */
[----:B------:R-:W-:Y:S02]  /*5f70*/  VIADD R9, R237, 0x10e ;  /* 0x0000010eed097836 */ /* 0x000fe40000000000 */
[--C-:B------:R-:W-:Y:S01]  /*5f80*/  @!P4 IMAD.IADD R141, R141, 0x1, -R2.reuse ;  /* 0x000000018d8dc824 */ /* 0x100fe200078e0a02 */
[----:B------:R-:W-:Y:S01]  /*5f90*/  IABS R149, R8 ;  /* 0x0000000800957213 */ /* 0x000fe20000000000 */
[----:B------:R-:W-:Y:S01]  /*5fa0*/  @!P5 IMAD.MOV R123, RZ, RZ, -R123 ;  /* 0x000000ffff7bd224 */ /* 0x000fe200078e0a7b */
[----:B------:R-:W-:Y:S01]  /*5fb0*/  IABS R157, R9 ;  /* 0x00000009009d7213 */ /* 0x000fe20000000000 */
[----:B------:R-:W-:Y:S01]  /*5fc0*/  @!P1 IMAD.IADD R137, R137, 0x1, -R2 ;  /* 0x0000000189899824 */ /* 0x000fe200078e0a02 */
[----:B------:R-:W-:Y:S01]  /*5fd0*/  ISETP.GT.U32.AND P4, PT, R2, R141, PT ;  /* 0x0000008d0200720c */ /* 0x000fe20003f84070 */
[----:B------:R-:W-:Y:S01]  /*5fe0*/  IMAD.HI.U32 R0, R236, R149, RZ ;  /* 0x00000095ec007227 */ /* 0x000fe200078e00ff */
[----:B------:R-:W-:-:S02]  /*5ff0*/  ISETP.GE.AND P5, PT, R7, RZ, PT ;  /* 0x000000ff0700720c */ /* 0x000fc40003fa6270 */
[----:B------:R-:W-:Y:S01]  /*6000*/  ISETP.GE.AND P1, PT, R6, RZ, PT ;  /* 0x000000ff0600720c */ /* 0x000fe20003f26270 */
[----:B------:R-:W-:Y:S02]  /*6010*/  VIADD R7, R237, 0x110 ;  /* 0x00000110ed077836 */ /* 0x000fe40000000000 */
[----:B------:R-:W-:-:S03]  /*6020*/  IMAD.HI.U32 R6, R236, R157, RZ ;  /* 0x0000009dec067227 */ /* 0x000fc600078e00ff */
[----:B------:R-:W-:Y:S01]  /*6030*/  IABS R153, R7 ;  /* 0x0000000700997213 */ /* 0x000fe20000000000 */
[----:B------:R-:W-:Y:S02]  /*6040*/  @!P6 IMAD.IADD R145, R145, 0x1, -R2 ;  /* 0x000000019191e824 */ /* 0x000fe400078e0a02 */
[----:B------:R-:W-:Y:S02]  /*6050*/  IMAD.MOV R0, RZ, RZ, -R0 ;  /* 0x000000ffff007224 */ /* 0x000fe400078e0a00 */
[----:B------:R-:W-:Y:S01]  /*6060*/  IMAD.MOV R6, RZ, RZ, -R6 ;  /* 0x000000ffff067224 */ /* 0x000fe200078e0a06 */
[C---:B------:R-:W-:Y:S01]  /*6070*/  ISETP.GT.U32.AND P6, PT, R2.reuse, R145, PT ;  /* 0x000000910200720c */ /* 0x040fe20003fc4070 */
[----:B------:R-:W-:Y:S02]  /*6080*/  IMAD R149, R2, R0, R149 ;  /* 0x0000000002957224 */ /* 0x000fe400078e0295 */
[----:B------:R-:W-:-:S04]  /*6090*/  IMAD.HI.U32 R0, R236, R153, RZ ;  /* 0x00000099ec007227 */ /* 0x000fc800078e00ff */
[----:B------:R-:W-:Y:S01]  /*60a0*/  @!P4 IMAD.IADD R141, R141, 0x1, -R2 ;  /* 0x000000018d8dc824 */ /* 0x000fe200078e0a02 */
[----:B------:R-:W-:Y:S01]  /*60b0*/  ISETP.GE.AND P4, PT, R7, RZ, PT ;  /* 0x000000ff0700720c */ /* 0x000fe20003f86270 */
[----:B------:R-:W-:Y:S02]  /*60c0*/  IMAD R157, R2, R6, R157 ;  /* 0x00000006029d7224 */ /* 0x000fe400078e029d */
[----:B------:R-:W-:Y:S01]  /*60d0*/  @!P2 IMAD.MOV R133, RZ, RZ, -R133 ;  /* 0x000000ffff85a224 */ /* 0x000fe200078e0a85 */
[----:B------:R-:W-:Y:S01]  /*60e0*/  ISETP.GE.AND P2, PT, R8, RZ, PT ;  /* 0x000000ff0800720c */ /* 0x000fe20003f46270 */
[----:B------:R-:W-:Y:S02]  /*60f0*/  IMAD.MOV R0, RZ, RZ, -R0 ;  /* 0x000000ffff007224 */ /* 0x000fe400078e0a00 */
[----:B------:R-:W-:Y:S01]  /*6100*/  @!P5 IMAD.MOV R141, RZ, RZ, -R141 ;  /* 0x000000ffff8dd224 */ /* 0x000fe200078e0a8d */
[----:B------:R-:W-:Y:S01]  /*6110*/  ISETP.GT.U32.AND P5, PT, R2, R157, PT ;  /* 0x0000009d0200720c */ /* 0x000fe20003fa4070 */
[----:B------:R-:W-:-:S02]  /*6120*/  VIADD R8, R237, 0x10c ;  /* 0x0000010ced087836 */ /* 0x000fc40000000000 */
[----:B------:R-:W-:Y:S01]  /*6130*/  @!P3 IMAD.MOV R137, RZ, RZ, -R137 ;  /* 0x000000ffff89b224 */ /* 0x000fe200078e0a89 */
[C---:B------:R-:W-:Y:S01]  /*6140*/  ISETP.GT.U32.AND P3, PT, R2.reuse, R149, PT ;  /* 0x000000950200720c */ /* 0x040fe20003f64070 */
[C---:B------:R-:W-:Y:S01]  /*6150*/  IMAD R153, R2.reuse, R0, R153 ;  /* 0x0000000002997224 */ /* 0x040fe200078e0299 */
[----:B------:R-:W-:Y:S01]  /*6160*/  IABS R161, R8 ;  /* 0x0000000800a17213 */ /* 0x000fe20000000000 */
[----:B------:R-:W-:Y:S02]  /*6170*/  @!P6 IMAD.IADD R145, R145, 0x1, -R2 ;  /* 0x000000019191e824 */ /* 0x000fe400078e0a02 */
[----:B------:R-:W-:Y:S01]  /*6180*/  VIADD R7, R237, 0x10a ;  /* 0x0000010aed077836 */ /* 0x000fe20000000000 */
[----:B------:R-:W-:Y:S01]  /*6190*/  ISETP.GT.U32.AND P6, PT, R2, R153, PT ;  /* 0x000000990200720c */ /* 0x000fe20003fc4070 */
[----:B------:R-:W-:-:S03]  /*61a0*/  IMAD.HI.U32 R0, R236, R161, RZ ;  /* 0x000000a1ec007227 */ /* 0x000fc600078e00ff */
[----:B------:R-:W-:Y:S01]  /*61b0*/  IABS R165, R7 ;  /* 0x0000000700a57213 */ /* 0x000fe20000000000 */
[----:B------:R-:W-:Y:S02]  /*61c0*/  @!P5 IMAD.IADD R157, R157, 0x1, -R2 ;  /* 0x000000019d9dd824 */ /* 0x000fe400078e0a02 */
[----:B------:R-:W-:Y:S02]  /*61d0*/  IMAD.MOV R0, RZ, RZ, -R0 ;  /* 0x000000ffff007224 */ /* 0x000fe400078e0a00 */
[----:B------:R-:W-:Y:S01]  /*61e0*/  @!P3 IMAD.IADD R149, R149, 0x1, -R2 ;  /* 0x000000019595b824 */ /* 0x000fe200078e0a02 */
[C---:B------:R-:W-:Y:S01]  /*61f0*/  ISETP.GT.U32.AND P5, PT, R2.reuse, R157, PT ;  /* 0x0000009d0200720c */ /* 0x040fe20003fa4070 */
[----:B------:R-:W-:Y:S02]  /*6200*/  IMAD R161, R2, R0, R161 ;  /* 0x0000000002a17224 */ /* 0x000fe400078e02a1 */
[----:B------:R-:W-:Y:S01]  /*6210*/  IMAD.HI.U32 R0, R236, R165, RZ ;  /* 0x000000a5ec007227 */ /* 0x000fe200078e00ff */
[----:B------:R-:W-:-:S03]  /*6220*/  ISETP.GT.U32.AND P3, PT, R2, R149, PT ;  /* 0x000000950200720c */ /* 0x000fc60003f64070 */
[----:B------:R-:W-:Y:S02]  /*6230*/  @!P6 IMAD.IADD R153, R153, 0x1, -R2 ;  /* 0x000000019999e824 */ /* 0x000fe400078e0a02 */
[----:B------:R-:W-:Y:S02]  /*6240*/  IMAD.MOV R0, RZ, RZ, -R0 ;  /* 0x000000ffff007224 */ /* 0x000fe400078e0a00 */
[----:B------:R-:W-:Y:S01]  /*6250*/  VIADD R10, R237, 0x108 ;  /* 0x00000108ed0a7836 */ /* 0x000fe20000000000 */
[C---:B------:R-:W-:Y:S01]  /*6260*/  ISETP.GT.U32.AND P6, PT, R2.reuse, R153, PT ;  /* 0x000000990200720c */ /* 0x040fe20003fc4070 */
[C---:B------:R-:W-:Y:S02]  /*6270*/  IMAD R165, R2.reuse, R0, R165 ;  /* 0x0000000002a57224 */ /* 0x040fe400078e02a5 */
[--C-:B------:R-:W-:Y:S01]  /*6280*/  @!P5 IMAD.IADD R157, R157, 0x1, -R2.reuse ;  /* 0x000000019d9dd824 */ /* 0x100fe200078e0a02 */
[----:B------:R-:W-:Y:S01]  /*6290*/  IABS R169, R10 ;  /* 0x0000000a00a97213 */ /* 0x000fe20000000000 */
[----:B------:R-:W-:Y:S01]  /*62a0*/  @!P3 IMAD.IADD R149, R149, 0x1, -R2 ;  /* 0x000000019595b824 */ /* 0x000fe200078e0a02 */
[C---:B------:R-:W-:Y:S01]  /*62b0*/  ISETP.GT.U32.AND P5, PT, R2.reuse, R165, PT ;  /* 0x000000a50200720c */ /* 0x040fe20003fa4070 */
[----:B------:R-:W-:Y:S01]  /*62c0*/  @!P1 IMAD.MOV R145, RZ, RZ, -R145 ;  /* 0x000000ffff919224 */ /* 0x000fe200078e0a91 */
[----:B------:R-:W-:Y:S01]  /*62d0*/  ISETP.GT.U32.AND P3, PT, R2, R161, PT ;  /* 0x000000a10200720c */ /* 0x000fe20003f64070 */
[----:B------:R-:W-:Y:S01]  /*62e0*/  @!P2 IMAD.MOV R149, RZ, RZ, -R149 ;  /* 0x000000ffff95a224 */ /* 0x000fe200078e0a95 */
[----:B------:R-:W-:Y:S01]  /*62f0*/  ISETP.GE.AND P1, PT, R9, RZ, PT ;  /* 0x000000ff0900720c */ /* 0x000fe20003f26270 */
[----:B------:R-:W-:Y:S01]  /*6300*/  IMAD.HI.U32 R6, R236, R169, RZ ;  /* 0x000000a9ec067227 */ /* 0x000fe200078e00ff */
[----:B------:R-:W-:-:S03]  /*6310*/  ISETP.GE.AND P2, PT, R8, RZ, PT ;  /* 0x000000ff0800720c */ /* 0x000fc60003f46270 */
[--C-:B------:R-:W-:Y:S01]  /*6320*/  @!P6 IMAD.IADD R153, R153, 0x1, -R2.reuse ;  /* 0x000000019999e824 */ /* 0x100fe200078e0a02 */
[----:B------:R-:W-:Y:S01]  /*6330*/  ISETP.GE.AND P6, PT, R7, RZ, PT ;  /* 0x000000ff0700720c */ /* 0x000fe20003fc6270 */
[C---:B------:R-:W-:Y:S02]  /*6340*/  VIADD R7, R237.reuse, 0x106 ;  /* 0x00000106ed077836 */ /* 0x040fe40000000000 */
[----:B------:R-:W-:Y:S02]  /*6350*/  VIADD R8, R237, 0x104 ;  /* 0x00000104ed087836 */ /* 0x000fe40000000000 */
[--C-:B------:R-:W-:Y:S01]  /*6360*/  @!P5 IMAD.IADD R165, R165, 0x1, -R2.reuse ;  /* 0x00000001a5a5d824 */ /* 0x100fe200078e0a02 */
[----:B------:R-:W-:Y:S01]  /*6370*/  IABS R173, R7 ;  /* 0x0000000700ad7213 */ /* 0x000fe20000000000 */
[----:B------:R-:W-:Y:S01]  /*6380*/  @!P3 IMAD.IADD R161, R161, 0x1, -R2 ;  /* 0x00000001a1a1b824 */ /* 0x000fe200078e0a02 */
[----:B------:R-:W-:Y:S01]  /*6390*/  IABS R177, R8 ;  /* 0x0000000800b17213 */ /* 0x000fe20000000000 */
[----:B------:R-:W-:Y:S01]  /*63a0*/  IMAD.MOV R6, RZ, RZ, -R6 ;  /* 0x000000ffff067224 */ /* 0x000fe200078e0a06 */
[----:B------:R-:W-:Y:S01]  /*63b0*/  ISETP.GT.U32.AND P5, PT, R2, R165, PT ;  /* 0x000000a50200720c */ /* 0x000fe20003fa4070 */
[----:B------:R-:W-:Y:S01]  /*63c0*/  IMAD.HI.U32 R0, R236, R173, RZ ;  /* 0x000000adec007227 */ /* 0x000fe200078e00ff */
[----:B------:R-:W-:-:S03]  /*63d0*/  ISETP.GT.U32.AND P3, PT, R2, R161, PT ;  /* 0x000000a10200720c */ /* 0x000fc60003f64070 */
[----:B------:R-:W-:Y:S02]  /*63e0*/  IMAD R169, R2, R6, R169 ;  /* 0x0000000602a97224 */ /* 0x000fe400078e02a9 */
[----:B------:R-:W-:-:S04]  /*63f0*/  IMAD.HI.U32 R6, R236, R177, RZ ;  /* 0x000000b1ec067227 */ /* 0x000fc800078e00ff */
[----:B------:R-:W-:Y:S02]  /*6400*/  IMAD.MOV R0, RZ, RZ, -R0 ;  /* 0x000000ffff007224 */ /* 0x000fe400078e0a00 */
[----:B------:R-:W-:Y:S01]  /*6410*/  @!P1 IMAD.MOV R157, RZ, RZ, -R157 ;  /* 0x000000ffff9d9224 */ /* 0x000fe200078e0a9d */
[C---:B------:R-:W-:Y:S01]  /*6420*/  ISETP.GT.U32.AND P1, PT, R2.reuse, R169, PT ;  /* 0x000000a90200720c */ /* 0x040fe20003f24070 */
[----:B------:R-:W-:Y:S02]  /*6430*/  IMAD.MOV R6, RZ, RZ, -R6 ;  /* 0x000000ffff067224 */ /* 0x000fe400078e0a06 */
[C---:B------:R-:W-:Y:S02]  /*6440*/  IMAD R173, R2.reuse, R0, R173 ;  /* 0x0000000002ad7224 */ /* 0x040fe400078e02ad */
[C---:B------:R-:W-:Y:S02]  /*6450*/  IMAD R177, R2.reuse, R6, R177 ;  /* 0x0000000602b17224 */ /* 0x040fe400078e02b1 */
[--C-:B------:R-:W-:Y:S01]  /*6460*/  @!P5 IMAD.IADD R165, R165, 0x1, -R2.reuse ;  /* 0x00000001a5a5d824 */ /* 0x100fe200078e0a02 */
[----:B------:R-:W-:Y:S01]  /*6470*/  ISETP.GT.U32.AND P5, PT, R2, R173, PT ;  /* 0x000000ad0200720c */ /* 0x000fe20003fa4070 */
[----:B------:R-:W-:Y:S01]  /*6480*/  @!P3 IMAD.IADD R161, R161, 0x1, -R2 ;  /* 0x00000001a1a1b824 */ /* 0x000fe200078e0a02 */
[----:B------:R-:W-:Y:S01]  /*6490*/  ISETP.GE.AND P3, PT, R7, RZ, PT ;  /* 0x000000ff0700720c */ /* 0x000fe20003f66270 */
[----:B------:R-:W-:-:S02]  /*64a0*/  VIADD R7, R237, 0x102 ;  /* 0x00000102ed077836 */ /* 0x000fc40000000000 */
[----:B------:R-:W-:Y:S01]  /*64b0*/  @!P6 IMAD.MOV R165, RZ, RZ, -R165 ;  /* 0x000000ffffa5e224 */ /* 0x000fe200078e0aa5 */
[C---:B------:R-:W-:Y:S01]  /*64c0*/  ISETP.GT.U32.AND P6, PT, R2.reuse, R177, PT ;  /* 0x000000b10200720c */ /* 0x040fe20003fc4070 */
[--C-:B------:R-:W-:Y:S01]  /*64d0*/  @!P1 IMAD.IADD R169, R169, 0x1, -R2.reuse ;  /* 0x00000001a9a99824 */ /* 0x100fe200078e0a02 */
[----:B------:R-:W-:Y:S01]  /*64e0*/  IABS R181, R7 ;  /* 0x0000000700b57213 */ /* 0x000fe20000000000 */
[----:B------:R-:W-:Y:S02]  /*64f0*/  VIADD R9, R237, 0xfe ;  /* 0x000000feed097836 */ /* 0x000fe40000000000 */
[----:B------:R-:W-:Y:S01]  /*6500*/  @!P2 IMAD.MOV R161, RZ, RZ, -R161 ;  /* 0x000000ffffa1a224 */ /* 0x000fe200078e0aa1 */
[----:B------:R-:W-:Y:S01]  /*6510*/  ISETP.GT.U32.AND P1, PT, R2, R169, PT ;  /* 0x000000a90200720c */ /* 0x000fe20003f24070 */
[----:B------:R-:W-:Y:S01]  /*6520*/  IMAD.HI.U32 R0, R236, R181, RZ ;  /* 0x000000b5ec007227 */ /* 0x000fe200078e00ff */
[----:B------:R-:W-:Y:S02]  /*6530*/  ISETP.GE.AND P2, PT, R8, RZ, PT ;  /* 0x000000ff0800720c */ /* 0x000fe40003f46270 */
[----:B------:R-:W-:Y:S01]  /*6540*/  IABS R189, R9 ;  /* 0x0000000900bd7213 */ /* 0x000fe20000000000 */
[----:B------:R-:W-:-:S02]  /*6550*/  @!P5 IMAD.IADD R173, R173, 0x1, -R2 ;  /* 0x00000001adadd824 */ /* 0x000fc400078e0a02 */
[----:B------:R-:W-:Y:S02]  /*6560*/  IMAD.MOV R0, RZ, RZ, -R0 ;  /* 0x000000ffff007224 */ /* 0x000fe400078e0a00 */
[----:B------:R-:W-:Y:S01]  /*6570*/  @!P6 IMAD.IADD R177, R177, 0x1, -R2 ;  /* 0x00000001b1b1e824 */ /* 0x000fe200078e0a02 */
[----:B------:R-:W-:Y:S01]  /*6580*/  ISETP.GT.U32.AND P6, PT, R2, R173, PT ;  /* 0x000000ad0200720c */ /* 0x000fe20003fc4070 */
[----:B------:R-:W-:Y:S02]  /*6590*/  VIADD R8, R237, 0x100 ;  /* 0x00000100ed087836 */ /* 0x000fe40000000000 */
[----:B------:R-:W-:Y:S01]  /*65a0*/  @!P4 IMAD.MOV R153, RZ, RZ, -R153 ;  /* 0x000000ffff99c224 */ /* 0x000fe200078e0a99 */
[----:B------:R-:W-:Y:S01]  /*65b0*/  ISETP.GE.AND P4, PT, R10, RZ, PT ;  /* 0x000000ff0a00720c */ /* 0x000fe20003f86270 */
[----:B------:R-:W-:Y:S01]  /*65c0*/  IMAD R181, R2, R0, R181 ;  /* 0x0000000002b57224 */ /* 0x000fe200078e02b5 */
[----:B------:R-:W-:Y:S01]  /*65d0*/  IABS R185, R8 ;  /* 0x0000000800b97213 */ /* 0x000fe20000000000 */
[----:B------:R-:W-:-:S03]  /*65e0*/  IMAD.HI.U32 R6, R236, R189, RZ ;  /* 0x000000bdec067227 */ /* 0x000fc600078e00ff */
[----:B------:R-:W-:Y:S01]  /*65f0*/  ISETP.GT.U32.AND P5, PT, R2, R181, PT ;  /* 0x000000b50200720c */ /* 0x000fe20003fa4070 */
[----:B------:R-:W-:Y:S01]  /*6600*/  @!P1 IMAD.IADD R169, R169, 0x1, -R2 ;  /* 0x00000001a9a99824 */ /* 0x000fe200078e0a02 */
[----:B------:R-:W-:Y:S01]  /*6610*/  ISETP.GE.AND P1, PT, R7, RZ, PT ;  /* 0x000000ff0700720c */ /* 0x000fe20003f26270 */
[----:B------:R-:W-:Y:S02]  /*6620*/  VIADD R7, R237, 0xfc ;  /* 0x000000fced077836 */ /* 0x000fe40000000000 */
[----:B------:R-:W-:Y:S02]  /*6630*/  IMAD.MOV R6, RZ, RZ, -R6 ;  /* 0x000000ffff067224 */ /* 0x000fe400078e0a06 */
[----:B------:R-:W-:Y:S01]  /*6640*/  IMAD.HI.U32 R0, R236, R185, RZ ;  /* 0x000000b9ec007227 */ /* 0x000fe200078e00ff */
[----:B------:R-:W-:-:S03]  /*6650*/  IABS R193, R7 ;  /* 0x0000000700c17213 */ /* 0x000fc60000000000 */
[C---:B------:R-:W-:Y:S02]  /*6660*/  IMAD R189, R2.reuse, R6, R189 ;  /* 0x0000000602bd7224 */ /* 0x040fe400078e02bd */
[----:B------:R-:W-:Y:S02]  /*6670*/  @!P6 IMAD.IADD R173, R173, 0x1, -R2 ;  /* 0x00000001adade824 */ /* 0x000fe400078e0a02 */
[----:B------:R-:W-:Y:S02]  /*6680*/  IMAD.MOV R0, RZ, RZ, -R0 ;  /* 0x000000ffff007224 */ /* 0x000fe400078e0a00 */
[----:B------:R-:W-:Y:S01]  /*6690*/  @!P4 IMAD.MOV R169, RZ, RZ, -R169 ;  /* 0x000000ffffa9c224 */ /* 0x000fe200078e0aa9 */
[C---:B------:R-:W-:Y:S01]  /*66a0*/  ISETP.GT.U32.AND P4, PT, R2.reuse, R177, PT ;  /* 0x000000b10200720c */ /* 0x040fe20003f84070 */
[----:B------:R-:W-:Y:S01]  /*66b0*/  @!P3 IMAD.MOV R173, RZ, RZ, -R173 ;  /* 0x000000ffffadb224 */ /* 0x000fe200078e0aad */
[C---:B------:R-:W-:Y:S01]  /*66c0*/  ISETP.GT.U32.AND P3, PT, R2.reuse, R189, PT ;  /* 0x000000bd0200720c */ /* 0x040fe20003f64070 */
[----:B------:R-:W-:-:S02]  /*66d0*/  IMAD R185, R2, R0, R185 ;  /* 0x0000000002b97224 */ /* 0x000fc400078e02b9 */
[----:B------:R-:W-:Y:S02]  /*66e0*/  VIADD R10, R237, 0xfa ;  /* 0x000000faed0a7836 */ /* 0x000fe40000000000 */
[----:B------:R-:W-:Y:S01]  /*66f0*/  IMAD.HI.U32 R0, R236, R193, RZ ;  /* 0x000000c1ec007227 */ /* 0x000fe200078e00ff */
[C---:B------:R-:W-:Y:S02]  /*6700*/  ISETP.GT.U32.AND P6, PT, R2.reuse, R185, PT ;  /* 0x000000b90200720c */ /* 0x040fe40003fc4070 */
[----:B------:R-:W-:Y:S01]  /*6710*/  IABS R197, R10 ;  /* 0x0000000a00c57213 */ /* 0x000fe20000000000 */
[----:B------:R-:W-:Y:S02]  /*6720*/  @!P5 IMAD.IADD R181, R181, 0x1, -R2 ;  /* 0x00000001b5b5d824 */ /* 0x000fe400078e0a02 */
[----:B------:R-:W-:Y:S02]  /*6730*/  IMAD.MOV R0, RZ, RZ, -R0 ;  /* 0x000000ffff007224 */ /* 0x000fe400078e0a00 */
[----:B------:R-:W-:Y:S01]  /*6740*/  VIADD R11, R237, 0xf8 ;  /* 0x000000f8ed0b7836 */ /* 0x000fe20000000000 */
[C---:B------:R-:W-:Y:S01]  /*6750*/  ISETP.GT.U32.AND P5, PT, R2.reuse, R181, PT ;  /* 0x000000b50200720c */ /* 0x040fe20003fa4070 */
[----:B------:R-:W-:-:S02]  /*6760*/  IMAD R193, R2, R0, R193 ;  /* 0x0000000002c17224 */ /* 0x000fc400078e02c1 */
[----:B------:R-:W-:Y:S01]  /*6770*/  IMAD.HI.U32 R0, R236, R197, RZ ;  /* 0x000000c5ec007227 */ /* 0x000fe200078e00ff */
[----:B------:R-:W-:-:S03]  /*6780*/  IABS R201, R11 ;  /* 0x0000000b00c97213 */ /* 0x000fc60000000000 */
[--C-:B------:R-:W-:Y:S01]  /*6790*/  @!P4 IMAD.IADD R177, R177, 0x1, -R2.reuse ;  /* 0x00000001b1b1c824 */ /* 0x100fe200078e0a02 */
[C---:B------:R-:W-:Y:S01]  /*67a0*/  ISETP.GT.U32.AND P4, PT, R2.reuse, R193, PT ;  /* 0x000000c10200720c */ /* 0x040fe20003f84070 */
[----:B------:R-:W-:Y:S02]  /*67b0*/  @!P3 IMAD.IADD R189, R189, 0x1, -R2 ;  /* 0x00000001bdbdb824 */ /* 0x000fe400078e0a02 */
[----:B------:R-:W-:Y:S02]  /*67c0*/  IMAD.MOV R0, RZ, RZ, -R0 ;  /* 0x000000ffff007224 */ /* 0x000fe400078e0a00 */
[----:B------:R-:W-:Y:S01]  /*67d0*/  @!P2 IMAD.MOV R177, RZ, RZ, -R177 ;  /* 0x000000ffffb1a224 */ /* 0x000fe200078e0ab1 */
[C---:B------:R-:W-:Y:S01]  /*67e0*/  ISETP.GT.U32.AND P2, PT, R2.reuse, R189, PT ;  /* 0x000000bd0200720c */ /* 0x040fe20003f44070 */
[----:B------:R-:W-:Y:S02]  /*67f0*/  IMAD R197, R2, R0, R197 ;  /* 0x0000000002c57224 */ /* 0x000fe400078e02c5 */
[----:B------:R-:W-:-:S04]  /*6800*/  IMAD.HI.U32 R0, R236, R201, RZ ;  /* 0x000000c9ec007227 */ /* 0x000fc800078e00ff */
[----:B------:R-:W-:Y:S01]  /*6810*/  @!P5 IMAD.IADD R181, R181, 0x1, -R2 ;  /* 0x00000001b5b5d824 */ /* 0x000fe200078e0a02 */
[----:B------:R-:W-:Y:S01]  /*6820*/  ISETP.GE.AND P5, PT, R8, RZ, PT ;  /* 0x000000ff0800720c */ /* 0x000fe20003fa6270 */
[----:B------:R-:W-:Y:S02]  /*6830*/  VIADD R8, R237, 0xf6 ;  /* 0x000000f6ed087836 */ /* 0x000fe40000000000 */
[----:B------:R-:W-:Y:S02]  /*6840*/  IMAD.MOV R6, RZ, RZ, -R0 ;  /* 0x000000ffff067224 */ /* 0x000fe400078e0a00 */
[--C-:B------:R-:W-:Y:S01]  /*6850*/  @!P4 IMAD.IADD R193, R193, 0x1, -R2.reuse ;  /* 0x00000001c1c1c824 */ /* 0x100fe200078e0a02 */
[----:B------:R-:W-:Y:S01]  /*6860*/  IABS R205, R8 ;  /* 0x0000000800cd7213 */ /* 0x000fe20000000000 */
[C---:B------:R-:W-:Y:S02]  /*6870*/  IMAD R201, R2.reuse, R6, R201 ;  /* 0x0000000602c97224 */ /* 0x040fe400078e02c9 */
[----:B------:R-:W-:Y:S01]  /*6880*/  @!P2 IMAD.IADD R189, R189, 0x1, -R2 ;  /* 0x00000001bdbda824 */ /* 0x000fe200078e0a02 */
[----:B------:R-:W-:Y:S01]  /*6890*/  ISETP.GT.U32.AND P4, PT, R2, R193, PT ;  /* 0x000000c10200720c */ /* 0x000fe20003f84070 */
[----:B------:R-:W-:Y:S01]  /*68a0*/  IMAD.HI.U32 R0, R236, R205, RZ ;  /* 0x000000cdec007227 */ /* 0x000fe200078e00ff */
[----:B------:R-:W-:-:S03]  /*68b0*/  ISETP.GT.U32.AND P2, PT, R2, R201, PT ;  /* 0x000000c90200720c */ /* 0x000fc60003f44070 */
[----:B------:R-:W-:Y:S02]  /*68c0*/  IMAD.MOV R0, RZ, RZ, -R0 ;  /* 0x000000ffff007224 */ /* 0x000fe400078e0a00 */
[--C-:B------:R-:W-:Y:S01]  /*68d0*/  @!P6 IMAD.IADD R185, R185, 0x1, -R2.reuse ;  /* 0x00000001b9b9e824 */ /* 0x100fe200078e0a02 */
[----:B------:R-:W-:Y:S01]  /*68e0*/  ISETP.GE.AND P6, PT, R9, RZ, PT ;  /* 0x000000ff0900720c */ /* 0x000fe20003fc6270 */
[----:B------:R-:W-:Y:S01]  /*68f0*/  @!P1 IMAD.MOV R181, RZ, RZ, -R181 ;  /* 0x000000ffffb59224 */ /* 0x000fe200078e0ab5 */
[C---:B------:R-:W-:Y:S01]  /*6900*/  ISETP.GT.U32.AND P1, PT, R2.reuse, R197, PT ;  /* 0x000000c50200720c */ /* 0x040fe20003f24070 */
[C---:B------:R-:W-:Y:S01]  /*6910*/  IMAD R205, R2.reuse, R0, R205 ;  /* 0x0000000002cd7224 */ /* 0x040fe200078e02cd */
[C---:B------:R-:W-:Y:S01]  /*6920*/  ISETP.GT.U32.AND P3, PT, R2.reuse, R185, PT ;  /* 0x000000b90200720c */ /* 0x040fe20003f64070 */
[----:B------:R-:W-:Y:S02]  /*6930*/  VIADD R9, R237, 0xf4 ;  /* 0x000000f4ed097836 */ /* 0x000fe40000000000 */
[--C-:B------:R-:W-:Y:S01]  /*6940*/  @!P2 IMAD.IADD R201, R201, 0x1, -R2.reuse ;  /* 0x00000001c9c9a824 */ /* 0x100fe200078e0a02 */
[----:B------:R-:W-:Y:S01]  /*6950*/  ISETP.GT.U32.AND P2, PT, R2, R205, PT ;  /* 0x000000cd0200720c */ /* 0x000fe20003f44070 */
[----:B------:R-:W-:Y:S01]  /*6960*/  @!P4 IMAD.IADD R193, R193, 0x1, -R2 ;  /* 0x00000001c1c1c824 */ /* 0x000fe200078e0a02 */
[----:B------:R-:W-:Y:S01]  /*6970*/  IABS R209, R9 ;  /* 0x0000000900d17213 */ /* 0x000fe20000000000 */
[C---:B------:R-:W-:Y:S01]  /*6980*/  VIADD R12, R237.reuse, 0xee ;  /* 0x000000eeed0c7836 */ /* 0x040fe20000000000 */
[----:B------:R-:W-:Y:S01]  /*6990*/  ISETP.GE.AND P4, PT, R10, RZ, PT ;  /* 0x000000ff0a00720c */ /* 0x000fe20003f86270 */
[----:B------:R-:W-:-:S02]  /*69a0*/  VIADD R10, R237, 0xf2 ;  /* 0x000000f2ed0a7836 */ /* 0x000fc40000000000 */
[----:B------:R-:W-:Y:S01]  /*69b0*/  IMAD.HI.U32 R0, R236, R209, RZ ;  /* 0x000000d1ec007227 */ /* 0x000fe200078e00ff */
[----:B------:R-:W-:Y:S02]  /*69c0*/  IABS R221, R12 ;  /* 0x0000000c00dd7213 */ /* 0x000fe40000000000 */
[----:B------:R-:W-:Y:S01]  /*69d0*/  IABS R213, R10 ;  /* 0x0000000a00d57213 */ /* 0x000fe20000000000 */
[----:B------:R-:W-:Y:S01]  /*69e0*/  @!P1 IMAD.IADD R197, R197, 0x1, -R2 ;  /* 0x00000001c5c59824 */ /* 0x000fe200078e0a02 */
[----:B------:R-:W-:Y:S01]  /*69f0*/  ISETP.GE.AND P1, PT, R11, RZ, PT ;  /* 0x000000ff0b00720c */ /* 0x000fe20003f26270 */
[----:B------:R-:W-:Y:S02]  /*6a00*/  IMAD.MOV R0, RZ, RZ, -R0 ;  /* 0x000000ffff007224 */ /* 0x000fe400078e0a00 */
[----:B------:R-:W-:Y:S01]  /*6a10*/  @!P2 IMAD.IADD R205, R205, 0x1, -R2 ;  /* 0x00000001cdcda824 */ /* 0x000fe200078e0a02 */
[C---:B------:R-:W-:Y:S01]  /*6a20*/  ISETP.GT.U32.AND P2, PT, R2.reuse, R197, PT ;  /* 0x000000c50200720c */ /* 0x040fe20003f44070 */
[----:B------:R-:W-:-:S02]  /*6a30*/  IMAD R209, R2, R0, R209 ;  /* 0x0000000002d17224 */ /* 0x000fc400078e02d1 */
[----:B------:R-:W-:Y:S02]  /*6a40*/  VIADD R11, R237, 0xf0 ;  /* 0x000000f0ed0b7836 */ /* 0x000fe40000000000 */
[----:B------:R-:W-:-:S03]  /*6a50*/  IMAD.HI.U32 R0, R236, R213, RZ ;  /* 0x000000d5ec007227 */ /* 0x000fc600078e00ff */
[----:B------:R-:W-:Y:S01]  /*6a60*/  IABS R217, R11 ;  /* 0x0000000b00d97213 */ /* 0x000fe20000000000 */
[----:B------:R-:W-:Y:S01]  /*6a70*/  @!P3 IMAD.IADD R185, R185, 0x1, -R2 ;  /* 0x00000001b9b9b824 */ /* 0x000fe200078e0a02 */
[----:B------:R-:W-:Y:S01]  /*6a80*/  ISETP.GE.AND P3, PT, R7, RZ, PT ;  /* 0x000000ff0700720c */ /* 0x000fe20003f66270 */
        /* <DEDUP_REMOVED lines=8> */
[----:B------:R-:W-:Y:S01]  /*6b10*/  @!P6 IMAD.MOV R189, RZ, RZ, -R189 ;  /* 0x000000ffffbde224 */ /* 0x000fe200078e0abd */
[C---:B------:R-:W-:Y:S01]  /*6b20*/  ISETP.GT.U32.AND P6, PT, R2.reuse, R205, PT ;  /* 0x000000cd0200720c */ /* 0x040fe20003fc4070 */
[C---:B------:R-:W-:Y:S02]  /*6b30*/  IMAD R217, R2.reuse, R6, R217 ;  /* 0x0000000602d97224 */ /* 0x040fe400078e02d9 */
[----:B------:R-:W-:Y:S02]  /*6b40*/  @!P5 IMAD.IADD R201, R201, 0x1, -R2 ;  /* 0x00000001c9c9d824 */ /* 0x000fe400078e0a02 */
[----:B------:R-:W-:Y:S01]  /*6b50*/  @!P4 IMAD.MOV R197, RZ, RZ, -R197 ;  /* 0x000000ffffc5c224 */ /* 0x000fe200078e0ac5 */
[----:B------:R-:W-:Y:S01]  /*6b60*/  ISETP.GT.U32.AND P5, PT, R2, R217, PT ;  /* 0x000000d90200720c */ /* 0x000fe20003fa4070 */
[----:B------:R-:W-:-:S02]  /*6b70*/  VIADD R13, R237, 0xec ;  /* 0x000000eced0d7836 */ /* 0x000fc40000000000 */
[--C-:B------:R-:W-:Y:S02]  /*6b80*/  @!P2 IMAD.IADD R213, R213, 0x1, -R2.reuse ;  /* 0x00000001d5d5a824 */ /* 0x100fe400078e0a02 */
[----:B------:R-:W-:Y:S01]  /*6b90*/  @!P3 IMAD.MOV R193, RZ, RZ, -R193 ;  /* 0x000000ffffc1b224 */ /* 0x000fe200078e0ac1 */
[C---:B------:R-:W-:Y:S01]  /*6ba0*/  ISETP.GT.U32.AND P3, PT, R2.reuse, R209, PT ;  /* 0x000000d10200720c */ /* 0x040fe20003f64070 */
[----:B------:R-:W-:Y:S01]  /*6bb0*/  @!P6 IMAD.IADD R205, R205, 0x1, -R2 ;  /* 0x00000001cdcde824 */ /* 0x000fe200078e0a02 */
[----:B------:R-:W-:Y:S01]  /*6bc0*/  ISETP.GT.U32.AND P4, PT, R2, R213, PT ;  /* 0x000000d50200720c */ /* 0x000fe20003f84070 */
[----:B------:R-:W-:Y:S01]  /*6bd0*/  IMAD.HI.U32 R0, R236, R221, RZ ;  /* 0x000000ddec007227 */ /* 0x000fe200078e00ff */
[----:B------:R-:W-:Y:S02]  /*6be0*/  ISETP.GE.AND P6, PT, R8, RZ, PT ;  /* 0x000000ff0800720c */ /* 0x000fe40003fc6270 */
[----:B------:R-:W-:Y:S01]  /*6bf0*/  IABS R225, R13 ;  /* 0x0000000d00e17213 */ /* 0x000fe20000000000 */
[----:B------:R-:W-:-:S02]  /*6c00*/  VIADD R8, R237, 0xea ;  /* 0x000000eaed087836 */ /* 0x000fc40000000000 */
[----:B------:R-:W-:Y:S02]  /*6c10*/  @!P5 IMAD.IADD R217, R217, 0x1, -R2 ;  /* 0x00000001d9d9d824 */ /* 0x000fe400078e0a02 */
[----:B------:R-:W-:Y:S01]  /*6c20*/  IMAD.MOV R0, RZ, RZ, -R0 ;  /* 0x000000ffff007224 */ /* 0x000fe200078e0a00 */
[----:B------:R-:W-:Y:S01]  /*6c30*/  IABS R7, R8 ;  /* 0x0000000800077213 */ /* 0x000fe20000000000 */
[----:B------:R-:W-:Y:S01]  /*6c40*/  IMAD.HI.U32 R6, R236, R225, RZ ;  /* 0x000000e1ec067227 */ /* 0x000fe200078e00ff */
[----:B------:R-:W-:-:S03]  /*6c50*/  ISETP.GT.U32.AND P5, PT, R2, R217, PT ;  /* 0x000000d90200720c */ /* 0x000fc60003fa4070 */
[----:B------:R-:W-:Y:S01]  /*6c60*/  @!P4 IMAD.IADD R213, R213, 0x1, -R2 ;  /* 0x00000001d5d5c824 */ /* 0x000fe200078e0a02 */
[----:B------:R-:W-:Y:S01]  /*6c70*/  ISETP.GE.AND P4, PT, R11, RZ, PT ;  /* 0x000000ff0b00720c */ /* 0x000fe20003f86270 */
[----:B------:R-:W-:Y:S02]  /*6c80*/  IMAD R221, R2, R0, R221 ;  /* 0x0000000002dd7224 */ /* 0x000fe400078e02dd */
[----:B------:R-:W-:-:S04]  /*6c90*/  IMAD.HI.U32 R0, R236, R7, RZ ;  /* 0x00000007ec007227 */ /* 0x000fc800078e00ff */
[----:B------:R-:W-:Y:S02]  /*6ca0*/  IMAD.MOV R6, RZ, RZ, -R6 ;  /* 0x000000ffff067224 */ /* 0x000fe400078e0a06 */
[----:B------:R-:W-:Y:S01]  /*6cb0*/  @!P3 IMAD.IADD R209, R209, 0x1, -R2 ;  /* 0x00000001d1d1b824 */ /* 0x000fe200078e0a02 */
[----:B------:R-:W-:Y:S01]  /*6cc0*/  ISETP.GE.AND P3, PT, R9, RZ, PT ;  /* 0x000000ff0900720c */ /* 0x000fe20003f66270 */
[----:B------:R-:W-:Y:S02]  /*6cd0*/  IMAD.MOV R0, RZ, RZ, -R0 ;  /* 0x000000ffff007224 */ /* 0x000fe400078e0a00 */
[C---:B------:R-:W-:Y:S01]  /*6ce0*/  IMAD R225, R2.reuse, R6, R225 ;  /* 0x0000000602e17224 */ /* 0x040fe200078e02e1 */
[C---:B------:R-:W-:Y:S01]  /*6cf0*/  ISETP.GT.U32.AND P2, PT, R2.reuse, R209, PT ;  /* 0x000000d10200720c */ /* 0x040fe20003f44070 */
[----:B------:R-:W-:Y:S01]  /*6d00*/  @!P1 IMAD.MOV R201, RZ, RZ, -R201 ;  /* 0x000000ffffc99224 */ /* 0x000fe200078e0ac9 */
[----:B------:R-:W-:Y:S01]  /*6d10*/  ISETP.GT.U32.AND P1, PT, R2, R221, PT ;  /* 0x000000dd0200720c */ /* 0x000fe20003f24070 */
[----:B------:R-:W-:Y:S01]  /*6d20*/  @!P5 IMAD.IADD R217, R217, 0x1, -R2 ;  /* 0x00000001d9d9d824 */ /* 0x000fe200078e0a02 */
[----:B------:R-:W-:Y:S01]  /*6d30*/  ISETP.GE.AND P5, PT, R12, RZ, PT ;  /* 0x000000ff0c00720c */ /* 0x000fe20003fa6270 */
[----:B------:R-:W-:-:S02]  /*6d40*/  IMAD R6, R2, R0, R7 ;  /* 0x0000000002067224 */ /* 0x000fc400078e0207 */
[----:B------:R-:W-:Y:S02]  /*6d50*/  @!P4 IMAD.MOV R217, RZ, RZ, -R217 ;  /* 0x000000ffffd9c224 */ /* 0x000fe400078e0ad9 */
[----:B------:R-:W-:Y:S01]  /*6d60*/  VIADD R9, R237, 0xe8 ;  /* 0x000000e8ed097836 */ /* 0x000fe20000000000 */
[----:B------:R-:W-:Y:S01]  /*6d70*/  ISETP.GT.U32.AND P4, PT, R2, R6, PT ;  /* 0x000000060200720c */ /* 0x000fe20003f84070 */
[----:B------:R-:W-:Y:S01]  /*6d80*/  @!P6 IMAD.MOV R205, RZ, RZ, -R205 ;  /* 0x000000ffffcde224 */ /* 0x000fe200078e0acd */
[----:B------:R-:W-:Y:S01]  /*6d90*/  ISETP.GE.AND P6, PT, R10, RZ, PT ;  /* 0x000000ff0a00720c */ /* 0x000fe20003fc6270 */
[--C-:B------:R-:W-:Y:S01]  /*6da0*/  @!P2 IMAD.IADD R209, R209, 0x1, -R2.reuse ;  /* 0x00000001d1d1a824 */ /* 0x100fe200078e0a02 */
[----:B------:R-:W-:Y:S01]  /*6db0*/  IABS R7, R9 ;  /* 0x0000000900077213 */ /* 0x000fe20000000000 */
[----:B------:R-:W-:Y:S01]  /*6dc0*/  @!P1 IMAD.IADD R221, R221, 0x1, -R2 ;  /* 0x00000001dddd9824 */ /* 0x000fe200078e0a02 */
[C---:B------:R-:W-:Y:S01]  /*6dd0*/  ISETP.GT.U32.AND P2, PT, R2.reuse, R225, PT ;  /* 0x000000e10200720c */ /* 0x040fe20003f44070 */
[----:B------:R-:W-:Y:S01]  /*6de0*/  VIADD R10, R237, 0xe6 ;  /* 0x000000e6ed0a7836 */ /* 0x000fe20000000000 */
[----:B------:R-:W-:Y:S01]  /*6df0*/  ISETP.GE.AND P1, PT, R13, RZ, PT ;  /* 0x000000ff0d00720c */ /* 0x000fe20003f26270 */
[----:B------:R-:W-:Y:S01]  /*6e00*/  @!P3 IMAD.MOV R209, RZ, RZ, -R209 ;  /* 0x000000ffffd1b224 */ /* 0x000fe200078e0ad1 */
[----:B------:R-:W-:Y:S01]  /*6e10*/  ISETP.GT.U32.AND P3, PT, R2, R221, PT ;  /* 0x000000dd0200720c */ /* 0x000fe20003f64070 */
[----:B------:R-:W-:Y:S01]  /*6e20*/  IMAD.HI.U32 R0, R236, R7, RZ ;  /* 0x00000007ec007227 */ /* 0x000fe200078e00ff */
[----:B------:R-:W-:-:S03]  /*6e30*/  IABS R57, R10 ;  /* 0x0000000a00397213 */ /* 0x000fc60000000000 */
[----:B------:R-:W-:Y:S02]  /*6e40*/  @!P4 IMAD.IADD R6, R6, 0x1, -R2 ;  /* 0x000000010606c824 */ /* 0x000fe400078e0a02 */
[----:B------:R-:W-:Y:S02]  /*6e50*/  IMAD.MOV R42, RZ, RZ, -R0 ;  /* 0x000000ffff2a7224 */ /* 0x000fe400078e0a00 */
[----:B------:R-:W-:Y:S01]  /*6e60*/  IMAD.HI.U32 R0, R236, R57, RZ ;  /* 0x00000039ec007227 */ /* 0x000fe200078e00ff */
[----:B------:R-:W-:-:S03]  /*6e70*/  ISETP.GT.U32.AND P4, PT, R2, R6, PT ;  /* 0x000000060200720c */ /* 0x000fc60003f84070 */
[C---:B------:R-:W-:Y:S02]  /*6e80*/  IMAD R42, R2.reuse, R42, R7 ;  /* 0x0000002a022a7224 */ /* 0x040fe400078e0207 */
[----:B------:R-:W-:Y:S02]  /*6e90*/  IMAD.MOV R7, RZ, RZ, -R0 ;  /* 0x000000ffff077224 */ /* 0x000fe400078e0a00 */
[--C-:B------:R-:W-:Y:S02]  /*6ea0*/  @!P2 IMAD.IADD R225, R225, 0x1, -R2.reuse ;  /* 0x00000001e1e1a824 */ /* 0x100fe400078e0a02 */
[--C-:B------:R-:W-:Y:S01]  /*6eb0*/  @!P3 IMAD.IADD R221, R221, 0x1, -R2.reuse ;  /* 0x00000001ddddb824 */ /* 0x100fe200078e0a02 */
[----:B------:R-:W-:Y:S01]  /*6ec0*/  ISETP.GE.AND P3, PT, R9, RZ, PT ;  /* 0x000000ff0900720c */ /* 0x000fe20003f66270 */
[C---:B------:R-:W-:Y:S01]  /*6ed0*/  IMAD R57, R2.reuse, R7, R57 ;  /* 0x0000000702397224 */ /* 0x040fe200078e0239 */
[----:B------:R-:W-:Y:S01]  /*6ee0*/  ISETP.GT.U32.AND P2, PT, R2, R225, PT ;  /* 0x000000e10200720c */ /* 0x000fe20003f44070 */
[----:B------:R-:W-:Y:S01]  /*6ef0*/  @!P6 IMAD.MOV R213, RZ, RZ, -R213 ;  /* 0x000000ffffd5e224 */ /* 0x000fe200078e0ad5 */
[----:B------:R-:W-:Y:S01]  /*6f00*/  ISETP.GE.AND P6, PT, R8, RZ, PT ;  /* 0x000000ff0800720c */ /* 0x000fe20003fc6270 */
[----:B------:R-:W-:Y:S01]  /*6f10*/  @!P5 IMAD.MOV R221, RZ, RZ, -R221 ;  /* 0x000000ffffddd224 */ /* 0x000fe200078e0add */
[----:B------:R-:W-:Y:S01]  /*6f20*/  ISETP.GT.U32.AND P5, PT, R2, R42, PT ;  /* 0x0000002a0200720c */ /* 0x000fe20003fa4070 */
[----:B------:R-:W-:Y:S01]  /*6f30*/  @!P4 IMAD.IADD R6, R6, 0x1, -R2 ;  /* 0x000000010606c824 */ /* 0x000fe200078e0a02 */
[----:B------:R-:W-:Y:S01]  /*6f40*/  ISETP.GT.U32.AND P4, PT, R2, R57, PT ;  /* 0x000000390200720c */ /* 0x000fe20003f84070 */
[----:B------:R-:W-:-:S02]  /*6f50*/  VIADD R8, R237, 0xe4 ;  /* 0x000000e4ed087836 */ /* 0x000fc40000000000 */
[C---:B------:R-:W-:Y:S02]  /*6f60*/  VIADD R9, R237.reuse, 0xe2 ;  /* 0x000000e2ed097836 */ /* 0x040fe40000000000 */
[----:B------:R-:W-:Y:S01]  /*6f70*/  VIADD R11, R237, 0xde ;  /* 0x000000deed0b7836 */ /* 0x000fe20000000000 */
[----:B------:R-:W-:Y:S01]  /*6f80*/  IABS R61, R8 ;  /* 0x00000008003d7213 */ /* 0x000fe20000000000 */
[--C-:B------:R-:W-:Y:S01]  /*6f90*/  @!P2 IMAD.IADD R225, R225, 0x1, -R2.reuse ;  /* 0x00000001e1e1a824 */ /* 0x100fe200078e0a02 */
[----:B------:R-:W-:Y:S01]  /*6fa0*/  ISETP.GE.AND P2, PT, R10, RZ, PT ;  /* 0x000000ff0a00720c */ /* 0x000fe20003f46270 */
[----:B------:R-:W-:Y:S01]  /*6fb0*/  VIADD R10, R237, 0xe0 ;  /* 0x000000e0ed0a7836 */ /* 0x000fe20000000000 */
[----:B------:R-:W-:Y:S01]  /*6fc0*/  IABS R65, R9 ;  /* 0x0000000900417213 */ /* 0x000fe20000000000 */
[----:B------:R-:W-:Y:S01]  /*6fd0*/  IMAD.HI.U32 R0, R236, R61, RZ ;  /* 0x0000003dec007227 */ /* 0x000fe200078e00ff */
[----:B------:R-:W-:Y:S02]  /*6fe0*/  IABS R81, R11 ;  /* 0x0000000b00517213 */ /* 0x000fe40000000000 */
[----:B------:R-:W-:Y:S01]  /*6ff0*/  IABS R73, R10 ;  /* 0x0000000a00497213 */ /* 0x000fe20000000000 */
[----:B------:R-:W-:-:S02]  /*7000*/  @!P5 IMAD.IADD R42, R42, 0x1, -R2 ;  /* 0x000000012a2ad824 */ /* 0x000fc400078e0a02 */
[----:B------:R-:W-:Y:S02]  /*7010*/  @!P4 IMAD.IADD R57, R57, 0x1, -R2 ;  /* 0x000000013939c824 */ /* 0x000fe400078e0a02 */
[----:B------:R-:W-:Y:S01]  /*7020*/  IMAD.MOV R0, RZ, RZ, -R0 ;  /* 0x000000ffff007224 */ /* 0x000fe200078e0a00 */
[----:B------:R-:W-:Y:S01]  /*7030*/  ISETP.GT.U32.AND P5, PT, R2, R42, PT ;  /* 0x0000002a0200720c */ /* 0x000fe20003fa4070 */
[----:B------:R-:W-:Y:S01]  /*7040*/  IMAD.HI.U32 R7, R236, R73, RZ ;  /* 0x00000049ec077227 */ /* 0x000fe200078e00ff */
[----:B------:R-:W-:-:S03]  /*7050*/  ISETP.GT.U32.AND P4, PT, R2, R57, PT ;  /* 0x000000390200720c */ /* 0x000fc60003f84070 */
[----:B------:R-:W-:Y:S02]  /*7060*/  IMAD R61, R2, R0, R61 ;  /* 0x00000000023d7224 */ /* 0x000fe400078e023d */
[----:B------:R-:W-:-:S04]  /*7070*/  IMAD.HI.U32 R0, R236, R65, RZ ;  /* 0x00000041ec007227 */ /* 0x000fc800078e00ff */
[----:B------:R-:W-:Y:S02]  /*7080*/  IMAD.MOV R0, RZ, RZ, -R0 ;  /* 0x000000ffff007224 */ /* 0x000fe400078e0a00 */
[----:B------:R-:W-:Y:S02]  /*7090*/  IMAD.MOV R7, RZ, RZ, -R7 ;  /* 0x000000ffff077224 */ /* 0x000fe400078e0a07 */
[C---:B------:R-:W-:Y:S02]  /*70a0*/  IMAD R65, R2.reuse, R0, R65 ;  /* 0x0000000002417224 */ /* 0x040fe400078e0241 */
[----:B------:R-:W-:Y:S01]  /*70b0*/  @!P6 IMAD.MOV R6, RZ, RZ, -R6 ;  /* 0x000000ffff06e224 */ /* 0x000fe200078e0a06 */
[----:B------:R-:W-:Y:S01]  /*70c0*/  ISETP.GT.U32.AND P6, PT, R2, R61, PT ;  /* 0x0000003d0200720c */ /* 0x000fe20003fc4070 */
[----:B------:R-:W-:Y:S01]  /*70d0*/  @!P5 IMAD.IADD R42, R42, 0x1, -R2 ;  /* 0x000000012a2ad824 */ /* 0x000fe200078e0a02 */
[----:B------:R-:W-:Y:S01]  /*70e0*/  ISETP.GE.AND P5, PT, R9, RZ, PT ;  /* 0x000000ff0900720c */ /* 0x000fe20003fa6270 */
[----:B------:R-:W-:-:S02]  /*70f0*/  IMAD R73, R2, R7, R73 ;  /* 0x0000000702497224 */ /* 0x000fc400078e0249 */
[----:B------:R-:W-:Y:S01]  /*7100*/  @!P4 IMAD.IADD R57, R57, 0x1, -R2 ;  /* 0x000000013939c824 */ /* 0x000fe200078e0a02 */
[C---:B------:R-:W-:Y:S01]  /*7110*/  ISETP.GT.U32.AND P4, PT, R2.reuse, R65, PT ;  /* 0x000000410200720c */ /* 0x040fe20003f84070 */
[----:B------:R-:W-:Y:S01]  /*7120*/  @!P3 IMAD.MOV R42, RZ, RZ, -R42 ;  /* 0x000000ffff2ab224 */ /* 0x000fe200078e0a2a */
[----:B------:R-:W-:Y:S01]  /*7130*/  ISETP.GT.U32.AND P3, PT, R2, R73, PT ;  /* 0x000000490200720c */ /* 0x000fe20003f64070 */
[----:B------:R-:W-:Y:S02]  /*7140*/  VIADD R9, R237, 0xdc ;  /* 0x000000dced097836 */ /* 0x000fe40000000000 */
[----:B------:R-:W-:Y:S01]  /*7150*/  @!P1 IMAD.MOV R225, RZ, RZ, -R225 ;  /* 0x000000ffffe19224 */ /* 0x000fe200078e0ae1 */
[----:B------:R-:W-:Y:S01]  /*7160*/  ISETP.GE.AND P1, PT, R8, RZ, PT ;  /* 0x000000ff0800720c */ /* 0x000fe20003f26270 */
[----:B------:R-:W-:Y:S01]  /*7170*/  @!P6 IMAD.IADD R61, R61, 0x1, -R2 ;  /* 0x000000013d3de824 */ /* 0x000fe200078e0a02 */
[----:B------:R-:W-:Y:S01]  /*7180*/  IABS R89, R9 ;  /* 0x0000000900597213 */ /* 0x000fe20000000000 */
[----:B------:R-:W-:-:S03]  /*7190*/  IMAD.HI.U32 R8, R236, R81, RZ ;  /* 0x00000051ec087227 */ /* 0x000fc600078e00ff */
[C---:B------:R-:W-:Y:S01]  /*71a0*/  ISETP.GT.U32.AND P6, PT, R2.reuse, R61, PT ;  /* 0x0000003d0200720c */ /* 0x040fe20003fc4070 */
[--C-:B------:R-:W-:Y:S01]  /*71b0*/  @!P4 IMAD.IADD R65, R65, 0x1, -R2.reuse ;  /* 0x000000014141c824 */ /* 0x100fe200078e0a02 */
[----:B------:R-:W-:Y:S01]  /*71c0*/  ISETP.GE.AND P4, PT, R11, RZ, PT ;  /* 0x000000ff0b00720c */ /* 0x000fe20003f86270 */
[----:B------:R-:W-:Y:S02]  /*71d0*/  @!P3 IMAD.IADD R73, R73, 0x1, -R2 ;  /* 0x000000014949b824 */ /* 0x000fe400078e0a02 */
[----:B------:R-:W-:Y:S01]  /*71e0*/  IMAD.MOV R8, RZ, RZ, -R8 ;  /* 0x000000ffff087224 */ /* 0x000fe200078e0a08 */
[----:B------:R-:W-:Y:S01]  /*71f0*/  ISETP.GT.U32.AND P3, PT, R2, R65, PT ;  /* 0x000000410200720c */ /* 0x000fe20003f64070 */
[----:B------:R-:W-:Y:S02]  /*7200*/  VIADD R12, R237, 0xda ;  /* 0x000000daed0c7836 */ /* 0x000fe40000000000 */
[----:B------:R-:W-:-:S03]  /*7210*/  IMAD.HI.U32 R0, R236, R89, RZ ;  /* 0x00000059ec007227 */ /* 0x000fc600078e00ff */
[----:B------:R-:W-:Y:S01]  /*7220*/  IABS R97, R12 ;  /* 0x0000000c00617213 */ /* 0x000fe20000000000 */
[C---:B------:R-:W-:Y:S02]  /*7230*/  IMAD R81, R2.reuse, R8, R81 ;  /* 0x0000000802517224 */ /* 0x040fe400078e0251 */
[----:B------:R-:W-:Y:S02]  /*7240*/  IMAD.MOV R0, RZ, RZ, -R0 ;  /* 0x000000ffff007224 */ /* 0x000fe400078e0a00 */
[----:B------:R-:W-:Y:S02]  /*7250*/  VIADD R8, R237, 0xd8 ;  /* 0x000000d8ed087836 */ /* 0x000fe40000000000 */
[----:B------:R-:W-:Y:S02]  /*7260*/  IMAD R89, R2, R0, R89 ;  /* 0x0000000002597224 */ /* 0x000fe400078e0259 */
[----:B------:R-:W-:Y:S01]  /*7270*/  IMAD.HI.U32 R7, R236, R97, RZ ;  /* 0x00000061ec077227 */ /* 0x000fe200078e00ff */
[----:B------:R-:W-:-:S03]  /*7280*/  IABS R105, R8 ;  /* 0x0000000800697213 */ /* 0x000fc60000000000 */
[--C-:B------:R-:W-:Y:S01]  /*7290*/  @!P6 IMAD.IADD R61, R61, 0x1, -R2.reuse ;  /* 0x000000013d3de824 */ /* 0x100fe200078e0a02 */
[C---:B------:R-:W-:Y:S01]  /*72a0*/  ISETP.GT.U32.AND P6, PT, R2.reuse, R81, PT ;  /* 0x000000510200720c */ /* 0x040fe20003fc4070 */
[----:B------:R-:W-:Y:S01]  /*72b0*/  @!P3 IMAD.IADD R65, R65, 0x1, -R2 ;  /* 0x000000014141b824 */ /* 0x000fe200078e0a02 */
[C---:B------:R-:W-:Y:S01]  /*72c0*/  ISETP.GT.U32.AND P3, PT, R2.reuse, R89, PT ;  /* 0x000000590200720c */ /* 0x040fe20003f64070 */
[----:B------:R-:W-:Y:S02]  /*72d0*/  IMAD.MOV R7, RZ, RZ, -R7 ;  /* 0x000000ffff077224 */ /* 0x000fe400078e0a07 */
[----:B------:R-:W-:Y:S01]  /*72e0*/  @!P1 IMAD.MOV R61, RZ, RZ, -R61 ;  /* 0x000000ffff3d9224 */ /* 0x000fe200078e0a3d */
[----:B------:R-:W-:Y:S01]  /*72f0*/  ISETP.GT.U32.AND P1, PT, R2, R73, PT ;  /* 0x000000490200720c */ /* 0x000fe20003f24070 */
[----:B------:R-:W-:-:S04]  /*7300*/  IMAD.HI.U32 R0, R236, R105, RZ ;  /* 0x00000069ec007227 */ /* 0x000fc800078e00ff */
[----:B------:R-:W-:Y:S02]  /*7310*/  IMAD R97, R2, R7, R97 ;  /* 0x0000000702617224 */ /* 0x000fe400078e0261 */
[----:B------:R-:W-:Y:S02]  /*7320*/  IMAD.MOV R7, RZ, RZ, -R0 ;  /* 0x000000ffff077224 */ /* 0x000fe400078e0a00 */
[----:B------:R-:W-:Y:S01]  /*7330*/  @!P2 IMAD.MOV R57, RZ, RZ, -R57 ;  /* 0x000000ffff39a224 */ /* 0x000fe200078e0a39 */
[----:B------:R-:W-:Y:S01]  /*7340*/  ISETP.GE.AND P2, PT, R10, RZ, PT ;  /* 0x000000ff0a00720c */ /* 0x000fe20003f46270 */
[C---:B------:R-:W-:Y:S02]  /*7350*/  IMAD R105, R2.reuse, R7, R105 ;  /* 0x0000000702697224 */ /* 0x040fe400078e0269 */
[--C-:B------:R-:W-:Y:S02]  /*7360*/  @!P3 IMAD.IADD R89, R89, 0x1, -R2.reuse ;  /* 0x000000015959b824 */ /* 0x100fe400078e0a02 */
[----:B------:R-:W-:Y:S01]  /*7370*/  @!P6 IMAD.IADD R81, R81, 0x1, -R2 ;  /* 0x000000015151e824 */ /* 0x000fe200078e0a02 */
[----:B------:R-:W-:Y:S01]  /*7380*/  ISETP.GT.U32.AND P3, PT, R2, R105, PT ;  /* 0x000000690200720c */ /* 0x000fe20003f64070 */
[----:B------:R-:W-:-:S02]  /*7390*/  VIADD R10, R237, 0xd6 ;  /* 0x000000d6ed0a7836 */ /* 0x000fc40000000000 */
[----:B------:R-:W-:Y:S01]  /*73a0*/  @!P1 IMAD.IADD R73, R73, 0x1, -R2 ;  /* 0x0000000149499824 */ /* 0x000fe200078e0a02 */
[C---:B------:R-:W-:Y:S01]  /*73b0*/  ISETP.GT.U32.AND P1, PT, R2.reuse, R97, PT ;  /* 0x000000610200720c */ /* 0x040fe20003f24070 */
[C---:B------:R-:W-:Y:S01]  /*73c0*/  VIADD R11, R237.reuse, 0xd4 ;  /* 0x000000d4ed0b7836 */ /* 0x040fe20000000000 */
[----:B------:R-:W-:Y:S01]  /*73d0*/  ISETP.GT.U32.AND P6, PT, R2, R81, PT ;  /* 0x000000510200720c */ /* 0x000fe20003fc4070 */
[----:B------:R-:W-:Y:S01]  /*73e0*/  VIADD R13, R237, 0xd2 ;  /* 0x000000d2ed0d7836 */ /* 0x000fe20000000000 */
[----:B------:R-:W-:Y:S01]  /*73f0*/  IABS R113, R10 ;  /* 0x0000000a00717213 */ /* 0x000fe20000000000 */
[----:B------:R-:W-:Y:S01]  /*7400*/  @!P2 IMAD.MOV R73, RZ, RZ, -R73 ;  /* 0x000000ffff49a224 */ /* 0x000fe200078e0a49 */
[----:B------:R-:W-:Y:S01]  /*7410*/  IABS R121, R11 ;  /* 0x0000000b00797213 */ /* 0x000fe20000000000 */
[----:B------:R-:W-:Y:S01]  /*7420*/  @!P5 IMAD.MOV R65, RZ, RZ, -R65 ;  /* 0x000000ffff41d224 */ /* 0x000fe200078e0a41 */
[----:B------:R-:W-:Y:S01]  /*7430*/  IABS R131, R13 ;  /* 0x0000000d00837213 */ /* 0x000fe20000000000 */
[----:B------:R-:W-:-:S04]  /*7440*/  IMAD.HI.U32 R0, R236, R113, RZ ;  /* 0x00000071ec007227 */ /* 0x000fc800078e00ff */
[----:B------:R-:W-:Y:S01]  /*7450*/  @!P3 IMAD.IADD R105, R105, 0x1, -R2 ;  /* 0x000000016969b824 */ /* 0x000fe200078e0a02 */
[----:B------:R-:W-:Y:S01]  /*7460*/  ISETP.GT.U32.AND P3, PT, R2, R89, PT ;  /* 0x000000590200720c */ /* 0x000fe20003f64070 */
[----:B------:R-:W-:-:S03]  /*7470*/  IMAD.HI.U32 R7, R236, R121, RZ ;  /* 0x00000079ec077227 */ /* 0x000fc600078e00ff */
[----:B------:R-:W-:Y:S01]  /*7480*/  ISETP.GT.U32.AND P5, PT, R2, R105, PT ;  /* 0x000000690200720c */ /* 0x000fe20003fa4070 */
[----:B------:R-:W-:Y:S02]  /*7490*/  IMAD.MOV R0, RZ, RZ, -R0 ;  /* 0x000000ffff007224 */ /* 0x000fe400078e0a00 */
[--C-:B------:R-:W-:Y:S01]  /*74a0*/  @!P1 IMAD.IADD R97, R97, 0x1, -R2.reuse ;  /* 0x0000000161619824 */ /* 0x100fe200078e0a02 */
[----:B------:R-:W-:Y:S01]  /*74b0*/  ISETP.GE.AND P1, PT, R12, RZ, PT ;  /* 0x000000ff0c00720c */ /* 0x000fe20003f26270 */
[----:B------:R-:W-:Y:S01]  /*74c0*/  @!P6 IMAD.IADD R81, R81, 0x1, -R2 ;  /* 0x000000015151e824 */ /* 0x000fe200078e0a02 */
[----:B------:R-:W-:Y:S01]  /*74d0*/  ISETP.GE.AND P6, PT, R9, RZ, PT ;  /* 0x000000ff0900720c */ /* 0x000fe20003fc6270 */
[----:B------:R-:W-:Y:S01]  /*74e0*/  IMAD.MOV R7, RZ, RZ, -R7 ;  /* 0x000000ffff077224 */ /* 0x000fe200078e0a07 */
[C---:B------:R-:W-:Y:S01]  /*74f0*/  ISETP.GT.U32.AND P2, PT, R2.reuse, R97, PT ;  /* 0x000000610200720c */ /* 0x040fe20003f44070 */
[----:B------:R-:W-:Y:S02]  /*7500*/  IMAD R113, R2, R0, R113 ;  /* 0x0000000002717224 */ /* 0x000fe400078e0271 */
[----:B------:R-:W-:-:S04]  /*7510*/  IMAD.HI.U32 R0, R236, R131, RZ ;  /* 0x00000083ec007227 */ /* 0x000fc800078e00ff */
[C---:B------:R-:W-:Y:S02]  /*7520*/  IMAD R121, R2.reuse, R7, R121 ;  /* 0x0000000702797224 */ /* 0x040fe400078e0279 */
[----:B------:R-:W-:Y:S01]  /*7530*/  @!P4 IMAD.MOV R81, RZ, RZ, -R81 ;  /* 0x000000ffff51c224 */ /* 0x000fe200078e0a51 */
[C---:B------:R-:W-:Y:S01]  /*7540*/  ISETP.GT.U32.AND P4, PT, R2.reuse, R113, PT ;  /* 0x000000710200720c */ /* 0x040fe20003f84070 */
[----:B------:R-:W-:Y:S02]  /*7550*/  IMAD.MOV R0, RZ, RZ, -R0 ;  /* 0x000000ffff007224 */ /* 0x000fe400078e0a00 */
[----:B------:R-:W-:Y:S02]  /*7560*/  VIADD R9, R237, 0xd0 ;  /* 0x000000d0ed097836 */ /* 0x000fe40000000000 */
[--C-:B------:R-:W-:Y:S01]  /*7570*/  @!P3 IMAD.IADD R89, R89, 0x1, -R2.reuse ;  /* 0x000000015959b824 */ /* 0x100fe200078e0a02 */
[C---:B------:R-:W-:Y:S01]  /*7580*/  ISETP.GT.U32.AND P3, PT, R2.reuse, R121, PT ;  /* 0x000000790200720c */ /* 0x040fe20003f64070 */
[----:B------:R-:W-:Y:S01]  /*7590*/  IMAD R131, R2, R0, R131 ;  /* 0x0000000002837224 */ /* 0x000fe200078e0283 */
[----:B------:R-:W-:Y:S01]  /*75a0*/  IABS R139, R9 ;  /* 0x00000009008b7213 */ /* 0x000fe20000000000 */
[----:B------:R-:W-:-:S02]  /*75b0*/  @!P2 IMAD.IADD R97, R97, 0x1, -R2 ;  /* 0x000000016161a824 */ /* 0x000fc400078e0a02 */
[----:B------:R-:W-:Y:S01]  /*75c0*/  @!P5 IMAD.IADD R105, R105, 0x1, -R2 ;  /* 0x000000016969d824 */ /* 0x000fe200078e0a02 */
[----:B------:R-:W-:Y:S01]  /*75d0*/  ISETP.GT.U32.AND P2, PT, R2, R131, PT ;  /* 0x000000830200720c */ /* 0x000fe20003f44070 */
[----:B------:R-:W-:Y:S01]  /*75e0*/  VIADD R12, R237, 0xce ;  /* 0x000000ceed0c7836 */ /* 0x000fe20000000000 */
[----:B------:R-:W-:Y:S01]  /*75f0*/  ISETP.GE.AND P5, PT, R8, RZ, PT ;  /* 0x000000ff0800720c */ /* 0x000fe20003fa6270 */
[----:B------:R-:W-:-:S03]  /*7600*/  IMAD.HI.U32 R0, R236, R139, RZ ;  /* 0x0000008bec007227 */ /* 0x000fc600078e00ff */
[----:B------:R-:W-:Y:S01]  /*7610*/  IABS R147, R12 ;  /* 0x0000000c00937213 */ /* 0x000fe20000000000 */
[----:B------:R-:W-:Y:S01]  /*7620*/  @!P4 IMAD.IADD R113, R113, 0x1, -R2 ;  /* 0x000000017171c824 */ /* 0x000fe200078e0a02 */
[----:B------:R-:W-:Y:S01]  /*7630*/  ISETP.GE.AND P4, PT, R10, RZ, PT ;  /* 0x000000ff0a00720c */ /* 0x000fe20003f86270 */
[----:B------:R-:W-:Y:S02]  /*7640*/  IMAD.MOV R7, RZ, RZ, -R0 ;  /* 0x000000ffff077224 */ /* 0x000fe400078e0a00 */
[----:B------:R-:W-:Y:S01]  /*7650*/  @!P3 IMAD.IADD R121, R121, 0x1, -R2 ;  /* 0x000000017979b824 */ /* 0x000fe200078e0a02 */
[C---:B------:R-:W-:Y:S01]  /*7660*/  ISETP.GT.U32.AND P3, PT, R2.reuse, R113, PT ;  /* 0x000000710200720c */ /* 0x040fe20003f64070 */
[C---:B------:R-:W-:Y:S02]  /*7670*/  IMAD R139, R2.reuse, R7, R139 ;  /* 0x00000007028b7224 */ /* 0x040fe400078e028b */
[----:B------:R-:W-:Y:S01]  /*7680*/  @!P6 IMAD.MOV R89, RZ, RZ, -R89 ;  /* 0x000000ffff59e224 */ /* 0x000fe200078e0a59 */
[----:B------:R-:W-:Y:S01]  /*7690*/  ISETP.GT.U32.AND P6, PT, R2, R121, PT ;  /* 0x000000790200720c */ /* 0x000fe20003fc4070 */
[----:B------:R-:W-:-:S02]  /*76a0*/  VIADD R8, R237, 0xcc ;  /* 0x000000cced087836 */ /* 0x000fc40000000000 */
[----:B------:R-:W-:-:S03]  /*76b0*/  IMAD.HI.U32 R0, R236, R147, RZ ;  /* 0x00000093ec007227 */ /* 0x000fc600078e00ff */
[----:B------:R-:W-:Y:S01]  /*76c0*/  IABS R155, R8 ;  /* 0x00000008009b7213 */ /* 0x000fe20000000000 */
[----:B------:R-:W-:Y:S02]  /*76d0*/  @!P2 IMAD.IADD R131, R131, 0x1, -R2 ;  /* 0x000000018383a824 */ /* 0x000fe400078e0a02 */
[----:B------:R-:W-:Y:S01]  /*76e0*/  @!P5 IMAD.MOV R105, RZ, RZ, -R105 ;  /* 0x000000ffff69d224 */ /* 0x000fe200078e0a69 */
[C---:B------:R-:W-:Y:S01]  /*76f0*/  ISETP.GT.U32.AND P5, PT, R2.reuse, R139, PT ;  /* 0x0000008b0200720c */ /* 0x040fe20003fa4070 */
[----:B------:R-:W-:Y:S01]  /*7700*/  IMAD.MOV R0, RZ, RZ, -R0 ;  /* 0x000000ffff007224 */ /* 0x000fe200078e0a00 */
[C---:B------:R-:W-:Y:S01]  /*7710*/  ISETP.GT.U32.AND P2, PT, R2.reuse, R131, PT ;  /* 0x000000830200720c */ /* 0x040fe20003f44070 */
[----:B------:R-:W-:Y:S01]  /*7720*/  @!P3 IMAD.IADD R113, R113, 0x1, -R2 ;  /* 0x000000017171b824 */ /* 0x000fe200078e0a02 */
[----:B------:R-:W-:Y:S01]  /*7730*/  ISETP.GE.AND P3, PT, R13, RZ, PT ;  /* 0x000000ff0d00720c */ /* 0x000fe20003f66270 */
[----:B------:R-:W-:Y:S02]  /*7740*/  IMAD R147, R2, R0, R147 ;  /* 0x0000000002937224 */ /* 0x000fe400078e0293 */
[----:B------:R-:W-:-:S04]  /*7750*/  IMAD.HI.U32 R0, R236, R155, RZ ;  /* 0x0000009bec007227 */ /* 0x000fc800078e00ff */
[----:B------:R-:W-:Y:S02]  /*7760*/  VIADD R7, R237, 0xca ;  /* 0x000000caed077836 */ /* 0x000fe40000000000 */
[----:B------:R-:W-:Y:S01]  /*7770*/  @!P6 IMAD.IADD R121, R121, 0x1, -R2 ;  /* 0x000000017979e824 */ /* 0x000fe200078e0a02 */
[----:B------:R-:W-:Y:S01]  /*7780*/  ISETP.GT.U32.AND P6, PT, R2, R147, PT ;  /* 0x000000930200720c */ /* 0x000fe20003fc4070 */
[----:B------:R-:W-:Y:S01]  /*7790*/  IMAD.MOV R0, RZ, RZ, -R0 ;  /* 0x000000ffff007224 */ /* 0x000fe200078e0a00 */
[----:B------:R-:W-:Y:S01]  /*77a0*/  IABS R163, R7 ;  /* 0x0000000700a37213 */ /* 0x000fe20000000000 */
[--C-:B------:R-:W-:Y:S01]  /*77b0*/  @!P5 IMAD.IADD R139, R139, 0x1, -R2.reuse ;  /* 0x000000018b8bd824 */ /* 0x100fe200078e0a02 */
[----:B------:R-:W-:Y:S01]  /*77c0*/  ISETP.GE.AND P5, PT, R12, RZ, PT ;  /* 0x000000ff0c00720c */ /* 0x000fe20003fa6270 */
[----:B------:R-:W-:Y:S01]  /*77d0*/  @!P2 IMAD.IADD R131, R131, 0x1, -R2 ;  /* 0x000000018383a824 */ /* 0x000fe200078e0a02 */
[----:B------:R-:W-:Y:S01]  /*77e0*/  ISETP.GE.AND P2, PT, R9, RZ, PT ;  /* 0x000000ff0900720c */ /* 0x000fe20003f46270 */
[----:B------:R-:W-:-:S02]  /*77f0*/  IMAD R155, R2, R0, R155 ;  /* 0x00000000029b7224 */ /* 0x000fc400078e029b */
[----:B------:R-:W-:Y:S01]  /*7800*/  @!P4 IMAD.MOV R113, RZ, RZ, -R113 ;  /* 0x000000ffff71c224 */ /* 0x000fe200078e0a71 */
[----:B------:R-:W-:Y:S01]  /*7810*/  ISETP.GT.U32.AND P4, PT, R2, R139, PT ;  /* 0x0000008b0200720c */ /* 0x000fe20003f84070 */
[----:B------:R-:W-:-:S04]  /*7820*/  IMAD.HI.U32 R0, R236, R163, RZ ;  /* 0x000000a3ec007227 */ /* 0x000fc800078e00ff */
[----:B------:R-:W-:Y:S01]  /*7830*/  @!P3 IMAD.MOV R131, RZ, RZ, -R131 ;  /* 0x000000ffff83b224 */ /* 0x000fe200078e0a83 */
[C---:B------:R-:W-:Y:S01]  /*7840*/  ISETP.GT.U32.AND P3, PT, R2.reuse, R155, PT ;  /* 0x0000009b0200720c */ /* 0x040fe20003f64070 */
[----:B------:R-:W-:Y:S02]  /*7850*/  @!P6 IMAD.IADD R147, R147, 0x1, -R2 ;  /* 0x000000019393e824 */ /* 0x000fe400078e0a02 */
[----:B------:R-:W-:Y:S02]  /*7860*/  IMAD.MOV R0, RZ, RZ, -R0 ;  /* 0x000000ffff007224 */ /* 0x000fe400078e0a00 */
[----:B------:R-:W-:Y:S01]  /*7870*/  @!P1 IMAD.MOV R97, RZ, RZ, -R97 ;  /* 0x000000ffff619224 */ /* 0x000fe200078e0a61 */
[----:B------:R-:W-:Y:S01]  /*7880*/  ISETP.GE.AND P1, PT, R11, RZ, PT ;  /* 0x000000ff0b00720c */ /* 0x000fe20003f26270 */
[----:B------:R-:W-:Y:S01]  /*7890*/  VIADD R9, R237, 0xc8 ;  /* 0x000000c8ed097836 */ /* 0x000fe20000000000 */
[C---:B------:R-:W-:Y:S01]  /*78a0*/  ISETP.GT.U32.AND P6, PT, R2.reuse, R147, PT ;  /* 0x000000930200720c */ /* 0x040fe20003fc4070 */
[----:B------:R-:W-:-:S02]  /*78b0*/  IMAD R163, R2, R0, R163 ;  /* 0x0000000002a37224 */ /* 0x000fc400078e02a3 */
[--C-:B------:R-:W-:Y:S01]  /*78c0*/  @!P4 IMAD.IADD R139, R139, 0x1, -R2.reuse ;  /* 0x000000018b8bc824 */ /* 0x100fe200078e0a02 */
[----:B------:R-:W-:Y:S01]  /*78d0*/  IABS R171, R9 ;  /* 0x0000000900ab7213 */ /* 0x000fe20000000000 */
[----:B------:R-:W-:Y:S01]  /*78e0*/  VIADD R10, R237, 0xc4 ;  /* 0x000000c4ed0a7836 */ /* 0x000fe20000000000 */
[----:B------:R-:W-:Y:S01]  /*78f0*/  ISETP.GT.U32.AND P4, PT, R2, R163, PT ;  /* 0x000000a30200720c */ /* 0x000fe20003f84070 */
[----:B------:R-:W-:Y:S02]  /*7900*/  @!P3 IMAD.IADD R155, R155, 0x1, -R2 ;  /* 0x000000019b9bb824 */ /* 0x000fe400078e0a02 */
[----:B------:R-:W-:Y:S01]  /*7910*/  IMAD.HI.U32 R0, R236, R171, RZ ;  /* 0x000000abec007227 */ /* 0x000fe200078e00ff */
[----:B------:R-:W-:Y:S02]  /*7920*/  IABS R187, R10 ;  /* 0x0000000a00bb7213 */ /* 0x000fe40000000000 */
[----:B------:R-:W-:Y:S01]  /*7930*/  ISETP.GT.U32.AND P3, PT, R2, R155, PT ;  /* 0x0000009b0200720c */ /* 0x000fe20003f64070 */
[----:B------:R-:W-:Y:S01]  /*7940*/  @!P1 IMAD.MOV R121, RZ, RZ, -R121 ;  /* 0x000000ffff799224 */ /* 0x000fe200078e0a79 */
[----:B------:R-:W-:Y:S01]  /*7950*/  ISETP.GE.AND P1, PT, R8, RZ, PT ;  /* 0x000000ff0800720c */ /* 0x000fe20003f26270 */
[----:B------:R-:W-:-:S02]  /*7960*/  IMAD.MOV R0, RZ, RZ, -R0 ;  /* 0x000000ffff007224 */ /* 0x000fc400078e0a00 */
[----:B------:R-:W-:Y:S02]  /*7970*/  VIADD R8, R237, 0xc6 ;  /* 0x000000c6ed087836 */ /* 0x000fe40000000000 */
[----:B------:R-:W-:Y:S01]  /*7980*/  @!P6 IMAD.IADD R147, R147, 0x1, -R2 ;  /* 0x000000019393e824 */ /* 0x000fe200078e0a02 */
[----:B------:R-:W-:Y:S01]  /*7990*/  ISETP.GE.AND P6, PT, R7, RZ, PT ;  /* 0x000000ff0700720c */ /* 0x000fe20003fc6270 */
[----:B------:R-:W-:Y:S01]  /*79a0*/  IMAD R171, R2, R0, R171 ;  /* 0x0000000002ab7224 */ /* 0x000fe200078e02ab */
[----:B------:R-:W-:Y:S01]  /*79b0*/  IABS R179, R8 ;  /* 0x0000000800b37213 */ /* 0x000fe20000000000 */
[----:B------:R-:W-:-:S04]  /*79c0*/  IMAD.HI.U32 R7, R236, R187, RZ ;  /* 0x000000bbec077227 */ /* 0x000fc800078e00ff */
[----:B------:R-:W-:Y:S02]  /*79d0*/  @!P4 IMAD.IADD R163, R163, 0x1, -R2 ;  /* 0x00000001a3a3c824 */ /* 0x000fe400078e0a02 */
[----:B------:R-:W-:Y:S01]  /*79e0*/  @!P5 IMAD.MOV R147, RZ, RZ, -R147 ;  /* 0x000000ffff93d224 */ /* 0x000fe200078e0a93 */
[C---:B------:R-:W-:Y:S01]  /*79f0*/  ISETP.GT.U32.AND P5, PT, R2.reuse, R171, PT ;  /* 0x000000ab0200720c */ /* 0x040fe20003fa4070 */
[----:B------:R-:W-:Y:S01]  /*7a00*/  IMAD.MOV R7, RZ, RZ, -R7 ;  /* 0x000000ffff077224 */ /* 0x000fe200078e0a07 */
[----:B------:R-:W-:Y:S01]  /*7a10*/  ISETP.GT.U32.AND P4, PT, R2, R163, PT ;  /* 0x000000a30200720c */ /* 0x000fe20003f84070 */
[----:B------:R-:W-:-:S04]  /*7a20*/  IMAD.HI.U32 R0, R236, R179, RZ ;  /* 0x000000b3ec007227 */ /* 0x000fc800078e00ff */
[----:B------:R-:W-:Y:S01]  /*7a30*/  @!P3 IMAD.IADD R155, R155, 0x1, -R2 ;  /* 0x000000019b9bb824 */ /* 0x000fe200078e0a02 */
[----:B------:R-:W-:Y:S01]  /*7a40*/  ISETP.GE.AND P3, PT, R8, RZ, PT ;  /* 0x000000ff0800720c */ /* 0x000fe20003f66270 */
[C---:B------:R-:W-:Y:S02]  /*7a50*/  IMAD R187, R2.reuse, R7, R187 ;  /* 0x0000000702bb7224 */ /* 0x040fe400078e02bb */
[----:B------:R-:W-:Y:S01]  /*7a60*/  @!P2 IMAD.MOV R139, RZ, RZ, -R139 ;  /* 0x000000ffff8ba224 */ /* 0x000fe200078e0a8b */
[----:B------:R-:W-:Y:S01]  /*7a70*/  ISETP.GE.AND P2, PT, R9, RZ, PT ;  /* 0x000000ff0900720c */ /* 0x000fe20003f46270 */
[----:B------:R-:W-:Y:S02]  /*7a80*/  IMAD.MOV R0, RZ, RZ, -R0 ;  /* 0x000000ffff007224 */ /* 0x000fe400078e0a00 */
[----:B------:R-:W-:Y:S01]  /*7a90*/  @!P1 IMAD.MOV R155, RZ, RZ, -R155 ;  /* 0x000000ffff9b9224 */ /* 0x000fe200078e0a9b */
[----:B------:R-:W-:Y:S01]  /*7aa0*/  ISETP.GT.U32.AND P1, PT, R2, R187, PT ;  /* 0x000000bb0200720c */ /* 0x000fe20003f24070 */
[----:B------:R-:W-:-:S02]  /*7ab0*/  VIADD R9, R237, 0xc2 ;  /* 0x000000c2ed097836 */ /* 0x000fc40000000000 */
[C---:B------:R-:W-:Y:S02]  /*7ac0*/  IMAD R179, R2.reuse, R0, R179 ;  /* 0x0000000002b37224 */ /* 0x040fe400078e02b3 */
[--C-:B------:R-:W-:Y:S01]  /*7ad0*/  @!P5 IMAD.IADD R171, R171, 0x1, -R2.reuse ;  /* 0x00000001ababd824 */ /* 0x100fe200078e0a02 */
[----:B------:R-:W-:Y:S01]  /*7ae0*/  IABS R195, R9 ;  /* 0x0000000900c37213 */ /* 0x000fe20000000000 */
[----:B------:R-:W-:Y:S01]  /*7af0*/  @!P4 IMAD.IADD R163, R163, 0x1, -R2 ;  /* 0x00000001a3a3c824 */ /* 0x000fe200078e0a02 */
[C---:B------:R-:W-:Y:S01]  /*7b00*/  ISETP.GT.U32.AND P4, PT, R2.reuse, R179, PT ;  /* 0x000000b30200720c */ /* 0x040fe20003f84070 */
[----:B------:R-:W-:Y:S01]  /*7b10*/  VIADD R8, R237, 0xc0 ;  /* 0x000000c0ed087836 */ /* 0x000fe20000000000 */
[----:B------:R-:W-:Y:S01]  /*7b20*/  ISETP.GT.U32.AND P5, PT, R2, R171, PT ;  /* 0x000000ab0200720c */ /* 0x000fe20003fa4070 */
[----:B------:R-:W-:-:S03]  /*7b30*/  IMAD.HI.U32 R0, R236, R195, RZ ;  /* 0x000000c3ec007227 */ /* 0x000fc600078e00ff */
[----:B------:R-:W-:Y:S01]  /*7b40*/  IABS R203, R8 ;  /* 0x0000000800cb7213 */ /* 0x000fe20000000000 */
[----:B------:R-:W-:Y:S02]  /*7b50*/  @!P1 IMAD.IADD R187, R187, 0x1, -R2 ;  /* 0x00000001bbbb9824 */ /* 0x000fe400078e0a02 */
[----:B------:R-:W-:Y:S02]  /*7b60*/  IMAD.MOV R0, RZ, RZ, -R0 ;  /* 0x000000ffff007224 */ /* 0x000fe400078e0a00 */
[----:B------:R-:W-:Y:S01]  /*7b70*/  VIADD R11, R237, 0xbe ;  /* 0x000000beed0b7836 */ /* 0x000fe20000000000 */
[C---:B------:R-:W-:Y:S01]  /*7b80*/  ISETP.GT.U32.AND P1, PT, R2.reuse, R187, PT ;  /* 0x000000bb0200720c */ /* 0x040fe20003f24070 */
[----:B------:R-:W-:Y:S02]  /*7b90*/  IMAD R195, R2, R0, R195 ;  /* 0x0000000002c37224 */ /* 0x000fe400078e02c3 */
[----:B------:R-:W-:Y:S01]  /*7ba0*/  IMAD.HI.U32 R0, R236, R203, RZ ;  /* 0x000000cbec007227 */ /* 0x000fe200078e00ff */
[----:B------:R-:W-:-:S03]  /*7bb0*/  IABS R211, R11 ;  /* 0x0000000b00d37213 */ /* 0x000fc60000000000 */
[--C-:B------:R-:W-:Y:S02]  /*7bc0*/  @!P4 IMAD.IADD R179, R179, 0x1, -R2.reuse ;  /* 0x00000001b3b3c824 */ /* 0x100fe400078e0a02 */
[----:B------:R-:W-:Y:S01]  /*7bd0*/  @!P5 IMAD.IADD R171, R171, 0x1, -R2 ;  /* 0x00000001ababd824 */ /* 0x000fe200078e0a02 */
[C---:B------:R-:W-:Y:S01]  /*7be0*/  ISETP.GT.U32.AND P5, PT, R2.reuse, R195, PT ;  /* 0x000000c30200720c */ /* 0x040fe20003fa4070 */
[----:B------:R-:W-:Y:S01]  /*7bf0*/  IMAD.MOV R0, RZ, RZ, -R0 ;  /* 0x000000ffff007224 */ /* 0x000fe200078e0a00 */
[C---:B------:R-:W-:Y:S01]  /*7c00*/  ISETP.GT.U32.AND P4, PT, R2.reuse, R179, PT ;  /* 0x000000b30200720c */ /* 0x040fe20003f84070 */
[----:B------:R-:W-:Y:S02]  /*7c10*/  @!P1 IMAD.IADD R187, R187, 0x1, -R2 ;  /* 0x00000001bbbb9824 */ /* 0x000fe400078e0a02 */
[----:B------:R-:W-:Y:S02]  /*7c20*/  IMAD R203, R2, R0, R203 ;  /* 0x0000000002cb7224 */ /* 0x000fe400078e02cb */
[----:B------:R-:W-:Y:S01]  /*7c30*/  @!P6 IMAD.MOV R163, RZ, RZ, -R163 ;  /* 0x000000ffffa3e224 */ /* 0x000fe200078e0aa3 */
[----:B------:R-:W-:Y:S01]  /*7c40*/  ISETP.GE.AND P6, PT, R10, RZ, PT ;  /* 0x000000ff0a00720c */ /* 0x000fe20003fc6270 */
[----:B------:R-:W-:Y:S01]  /*7c50*/  IMAD.HI.U32 R7, R236, R211, RZ ;  /* 0x000000d3ec077227 */ /* 0x000fe200078e00ff */
[----:B------:R-:W-:-:S03]  /*7c60*/  ISETP.GT.U32.AND P1, PT, R2, R203, PT ;  /* 0x000000cb0200720c */ /* 0x000fc60003f24070 */
[--C-:B------:R-:W-:Y:S02]  /*7c70*/  @!P5 IMAD.IADD R195, R195, 0x1, -R2.reuse ;  /* 0x00000001c3c3d824 */ /* 0x100fe400078e0a02 */
[--C-:B------:R-:W-:Y:S01]  /*7c80*/  @!P4 IMAD.IADD R179, R179, 0x1, -R2.reuse ;  /* 0x00000001b3b3c824 */ /* 0x100fe200078e0a02 */
[----:B------:R-:W-:Y:S01]  /*7c90*/  ISETP.GE.AND P4, PT, R8, RZ, PT ;  /* 0x000000ff0800720c */ /* 0x000fe20003f86270 */
[C---:B------:R-:W-:Y:S01]  /*7ca0*/  VIADD R8, R237.reuse, 0xbc ;  /* 0x000000bced087836 */ /* 0x040fe20000000000 */
[----:B------:R-:W-:Y:S01]  /*7cb0*/  ISETP.GT.U32.AND P5, PT, R2, R195, PT ;  /* 0x000000c30200720c */ /* 0x000fe20003fa4070 */
[----:B------:R-:W-:Y:S02]  /*7cc0*/  IMAD.MOV R7, RZ, RZ, -R7 ;  /* 0x000000ffff077224 */ /* 0x000fe400078e0a07 */
[----:B------:R-:W-:Y:S01]  /*7cd0*/  VIADD R10, R237, 0xba ;  /* 0x000000baed0a7836 */ /* 0x000fe20000000000 */
[----:B------:R-:W-:Y:S01]  /*7ce0*/  IABS R219, R8 ;  /* 0x0000000800db7213 */ /* 0x000fe20000000000 */
[----:B------:R-:W-:-:S02]  /*7cf0*/  @!P1 IMAD.IADD R203, R203, 0x1, -R2 ;  /* 0x00000001cbcb9824 */ /* 0x000fc400078e0a02 */
[----:B------:R-:W-:Y:S01]  /*7d00*/  @!P2 IMAD.MOV R171, RZ, RZ, -R171 ;  /* 0x000000ffffaba224 */ /* 0x000fe200078e0aab */
[----:B------:R-:W-:Y:S01]  /*7d10*/  ISETP.GE.AND P2, PT, R9, RZ, PT ;  /* 0x000000ff0900720c */ /* 0x000fe20003f46270 */
[----:B------:R-:W-:Y:S01]  /*7d20*/  IMAD R211, R2, R7, R211 ;  /* 0x0000000702d37224 */ /* 0x000fe200078e02d3 */
[----:B------:R-:W-:Y:S01]  /*7d30*/  IABS R9, R10 ;  /* 0x0000000a00097213 */ /* 0x000fe20000000000 */
[----:B------:R-:W-:Y:S01]  /*7d40*/  IMAD.HI.U32 R0, R236, R219, RZ ;  /* 0x000000dbec007227 */ /* 0x000fe200078e00ff */
[----:B------:R-:W-:-:S03]  /*7d50*/  ISETP.GT.U32.AND P1, PT, R2, R203, PT ;  /* 0x000000cb0200720c */ /* 0x000fc60003f24070 */
[----:B------:R-:W-:Y:S01]  /*7d60*/  @!P6 IMAD.MOV R187, RZ, RZ, -R187 ;  /* 0x000000ffffbbe224 */ /* 0x000fe200078e0abb */
[----:B------:R-:W-:Y:S01]  /*7d70*/  ISETP.GT.U32.AND P6, PT, R2, R211, PT ;  /* 0x000000d30200720c */ /* 0x000fe20003fc4070 */
[----:B------:R-:W-:Y:S01]  /*7d80*/  @!P5 IMAD.IADD R195, R195, 0x1, -R2 ;  /* 0x00000001c3c3d824 */ /* 0x000fe200078e0a02 */
[----:B------:R-:W-:Y:S01]  /*7d90*/  ISETP.GE.AND P5, PT, R8, RZ, PT ;  /* 0x000000ff0800720c */ /* 0x000fe20003fa6270 */
[----:B------:R-:W-:-:S04]  /*7da0*/  IMAD.HI.U32 R7, R236, R9, RZ ;  /* 0x00000009ec077227 */ /* 0x000fc800078e00ff */
[----:B------:R-:W-:Y:S02]  /*7db0*/  IMAD.MOV R0, RZ, RZ, -R0 ;  /* 0x000000ffff007224 */ /* 0x000fe400078e0a00 */
[----:B------:R-:W-:Y:S02]  /*7dc0*/  VIADD R8, R237, 0xb8 ;  /* 0x000000b8ed087836 */ /* 0x000fe40000000000 */
[----:B------:R-:W-:Y:S02]  /*7dd0*/  IMAD.MOV R7, RZ, RZ, -R7 ;  /* 0x000000ffff077224 */ /* 0x000fe400078e0a07 */
[C---:B------:R-:W-:Y:S01]  /*7de0*/  IMAD R219, R2.reuse, R0, R219 ;  /* 0x0000000002db7224 */ /* 0x040fe200078e02db */
[----:B------:R-:W-:Y:S01]  /*7df0*/  IABS R55, R8 ;  /* 0x0000000800377213 */ /* 0x000fe20000000000 */
[C---:B------:R-:W-:Y:S02]  /*7e00*/  IMAD R0, R2.reuse, R7, R9 ;  /* 0x0000000702007224 */ /* 0x040fe400078e0209 */
[--C-:B------:R-:W-:Y:S01]  /*7e10*/  @!P1 IMAD.IADD R203, R203, 0x1, -R2.reuse ;  /* 0x00000001cbcb9824 */ /* 0x100fe200078e0a02 */
[----:B------:R-:W-:Y:S01]  /*7e20*/  ISETP.GT.U32.AND P1, PT, R2, R219, PT ;  /* 0x000000db0200720c */ /* 0x000fe20003f24070 */
[----:B------:R-:W-:-:S02]  /*7e30*/  @!P6 IMAD.IADD R211, R211, 0x1, -R2 ;  /* 0x00000001d3d3e824 */ /* 0x000fc400078e0a02 */
[----:B------:R-:W-:-:S03]  /*7e40*/  IMAD.HI.U32 R7, R236, R55, RZ ;  /* 0x00000037ec077227 */ /* 0x000fc600078e00ff */
[C---:B------:R-:W-:Y:S01]  /*7e50*/  ISETP.GT.U32.AND P6, PT, R2.reuse, R211, PT ;  /* 0x000000d30200720c */ /* 0x040fe20003fc4070 */
[----:B------:R-:W-:Y:S01]  /*7e60*/  @!P4 IMAD.MOV R203, RZ, RZ, -R203 ;  /* 0x000000ffffcbc224 */ /* 0x000fe200078e0acb */
[----:B------:R-:W-:Y:S01]  /*7e70*/  ISETP.GT.U32.AND P4, PT, R2, R0, PT ;  /* 0x000000000200720c */ /* 0x000fe20003f84070 */
[----:B------:R-:W-:Y:S02]  /*7e80*/  IMAD.MOV R7, RZ, RZ, -R7 ;  /* 0x000000ffff077224 */ /* 0x000fe400078e0a07 */
[----:B------:R-:W-:Y:S01]  /*7e90*/  @!P2 IMAD.MOV R195, RZ, RZ, -R195 ;  /* 0x000000ffffc3a224 */ /* 0x000fe200078e0ac3 */
[----:B------:R-:W-:Y:S01]  /*7ea0*/  ISETP.GE.AND P2, PT, R10, RZ, PT ;  /* 0x000000ff0a00720c */ /* 0x000fe20003f46270 */
[C---:B------:R-:W-:Y:S02]  /*7eb0*/  VIADD R9, R237.reuse, 0xb6 ;  /* 0x000000b6ed097836 */ /* 0x040fe40000000000 */
[C---:B------:R-:W-:Y:S02]  /*7ec0*/  IMAD R55, R2.reuse, R7, R55 ;  /* 0x0000000702377224 */ /* 0x040fe400078e0237 */
[----:B------:R-:W-:Y:S01]  /*7ed0*/  VIADD R10, R237, 0xb4 ;  /* 0x000000b4ed0a7836 */ /* 0x000fe20000000000 */
[----:B------:R-:W-:Y:S01]  /*7ee0*/  IABS R63, R9 ;  /* 0x00000009003f7213 */ /* 0x000fe20000000000 */
[--C-:B------:R-:W-:Y:S01]  /*7ef0*/  @!P1 IMAD.IADD R219, R219, 0x1, -R2.reuse ;  /* 0x00000001dbdb9824 */ /* 0x100fe200078e0a02 */
[----:B------:R-:W-:Y:S01]  /*7f00*/  ISETP.GT.U32.AND P1, PT, R2, R55, PT ;  /* 0x000000370200720c */ /* 0x000fe20003f24070 */
[----:B------:R-:W-:Y:S01]  /*7f10*/  @!P3 IMAD.MOV R179, RZ, RZ, -R179 ;  /* 0x000000ffffb3b224 */ /* 0x000fe200078e0ab3 */
[----:B------:R-:W-:Y:S01]  /*7f20*/  ISETP.GE.AND P3, PT, R11, RZ, PT ;  /* 0x000000ff0b00720c */ /* 0x000fe20003f66270 */
        /* <DEDUP_REMOVED lines=8> */
[----:B------:R-:W-:-:S04]  /*7fb0*/  IMAD.HI.U32 R8, R236, R77, RZ ;  /* 0x0000004dec087227 */ /* 0x000fc800078e00ff */
[----:B------:R-:W-:Y:S02]  /*7fc0*/  IMAD.MOV R7, RZ, RZ, -R7 ;  /* 0x000000ffff077224 */ /* 0x000fe400078e0a07 */
[----:B------:R-:W-:Y:S02]  /*7fd0*/  IMAD.MOV R8, RZ, RZ, -R8 ;  /* 0x000000ffff087224 */ /* 0x000fe400078e0a08 */
[C---:B------:R-:W-:Y:S02]  /*7fe0*/  IMAD R63, R2.reuse, R7, R63 ;  /* 0x00000007023f7224 */ /* 0x040fe400078e023f */
[----:B------:R-:W-:Y:S02]  /*7ff0*/  @!P1 IMAD.IADD R55, R55, 0x1, -R2 ;  /* 0x0000000137379824 */ /* 0x000fe400078e0a02 */
[----:B------:R-:W-:Y:S01]  /*8000*/  @!P3 IMAD.MOV R211, RZ, RZ, -R211 ;  /* 0x000000ffffd3b224 */ /* 0x000fe200078e0ad3 */
[C---:B------:R-:W-:Y:S01]  /*8010*/  ISETP.GT.U32.AND P3, PT, R2.reuse, R0, PT ;  /* 0x000000000200720c */ /* 0x040fe20003f64070 */
[C---:B------:R-:W-:Y:S01]  /*8020*/  IMAD R77, R2.reuse, R8, R77 ;  /* 0x00000008024d7224 */ /* 0x040fe200078e024d */
[----:B------:R-:W-:Y:S01]  /*8030*/  ISETP.GT.U32.AND P1, PT, R2, R55, PT ;  /* 0x000000370200720c */ /* 0x000fe20003f24070 */
[----:B------:R-:W-:-:S04]  /*8040*/  IMAD.HI.U32 R7, R236, R93, RZ ;  /* 0x0000005dec077227 */ /* 0x000fc800078e00ff */
[--C-:B------:R-:W-:Y:S01]  /*8050*/  @!P4 IMAD.IADD R219, R219, 0x1, -R2.reuse ;  /* 0x00000001dbdbc824 */ /* 0x100fe200078e0a02 */
[C---:B------:R-:W-:Y:S01]  /*8060*/  ISETP.GT.U32.AND P4, PT, R2.reuse, R63, PT ;  /* 0x0000003f0200720c */ /* 0x040fe20003f84070 */
[----:B------:R-:W-:Y:S02]  /*8070*/  VIADD R12, R237, 0xb0 ;  /* 0x000000b0ed0c7836 */ /* 0x000fe40000000000 */
[----:B------:R-:W-:Y:S02]  /*8080*/  IMAD.MOV R7, RZ, RZ, -R7 ;  /* 0x000000ffff077224 */ /* 0x000fe400078e0a07 */
[----:B------:R-:W-:Y:S01]  /*8090*/  @!P5 IMAD.MOV R219, RZ, RZ, -R219 ;  /* 0x000000ffffdbd224 */ /* 0x000fe200078e0adb */
[C---:B------:R-:W-:Y:S01]  /*80a0*/  ISETP.GT.U32.AND P5, PT, R2.reuse, R77, PT ;  /* 0x0000004d0200720c */ /* 0x040fe20003fa4070 */
[----:B------:R-:W-:Y:S01]  /*80b0*/  IMAD R93, R2, R7, R93 ;  /* 0x00000007025d7224 */ /* 0x000fe200078e025d */
[----:B------:R-:W-:Y:S01]  /*80c0*/  IABS R109, R12 ;  /* 0x0000000c006d7213 */ /* 0x000fe20000000000 */
[----:B------:R-:W-:-:S02]  /*80d0*/  @!P3 IMAD.IADD R0, R0, 0x1, -R2 ;  /* 0x000000010000b824 */ /* 0x000fc400078e0a02 */
[----:B------:R-:W-:Y:S01]  /*80e0*/  VIADD R13, R237, 0xae ;  /* 0x000000aeed0d7836 */ /* 0x000fe20000000000 */
[----:B------:R-:W-:Y:S01]  /*80f0*/  ISETP.GT.U32.AND P3, PT, R2, R93, PT ;  /* 0x0000005d0200720c */ /* 0x000fe20003f64070 */
[----:B------:R-:W-:-:S03]  /*8100*/  IMAD.HI.U32 R7, R236, R109, RZ ;  /* 0x0000006dec077227 */ /* 0x000fc600078e00ff */
[----:B------:R-:W-:Y:S01]  /*8110*/  IABS R125, R13 ;  /* 0x0000000d007d7213 */ /* 0x000fe20000000000 */
[--C-:B------:R-:W-:Y:S01]  /*8120*/  @!P1 IMAD.IADD R55, R55, 0x1, -R2.reuse ;  /* 0x0000000137379824 */ /* 0x100fe200078e0a02 */
[----:B------:R-:W-:Y:S01]  /*8130*/  ISETP.GE.AND P1, PT, R9, RZ, PT ;  /* 0x000000ff0900720c */ /* 0x000fe20003f26270 */
[--C-:B------:R-:W-:Y:S01]  /*8140*/  @!P4 IMAD.IADD R63, R63, 0x1, -R2.reuse ;  /* 0x000000013f3fc824 */ /* 0x100fe200078e0a02 */
[----:B------:R-:W-:Y:S01]  /*8150*/  ISETP.GE.AND P4, PT, R10, RZ, PT ;  /* 0x000000ff0a00720c */ /* 0x000fe20003f86270 */
[----:B------:R-:W-:Y:S02]  /*8160*/  IMAD.MOV R7, RZ, RZ, -R7 ;  /* 0x000000ffff077224 */ /* 0x000fe400078e0a07 */
[----:B------:R-:W-:Y:S02]  /*8170*/  VIADD R9, R237, 0xac ;  /* 0x000000aced097836 */ /* 0x000fe40000000000 */
[----:B------:R-:W-:Y:S01]  /*8180*/  @!P5 IMAD.IADD R77, R77, 0x1, -R2 ;  /* 0x000000014d4dd824 */ /* 0x000fe200078e0a02 */
[C---:B------:R-:W-:Y:S01]  /*8190*/  ISETP.GT.U32.AND P5, PT, R2.reuse, R63, PT ;  /* 0x0000003f0200720c */ /* 0x040fe20003fa4070 */
[C---:B------:R-:W-:Y:S01]  /*81a0*/  IMAD R109, R2.reuse, R7, R109 ;  /* 0x00000007026d7224 */ /* 0x040fe200078e026d */
[----:B------:R-:W-:Y:S01]  /*81b0*/  IABS R143, R9 ;  /* 0x00000009008f7213 */ /* 0x000fe20000000000 */
[----:B------:R-:W-:Y:S01]  /*81c0*/  @!P2 IMAD.MOV R0, RZ, RZ, -R0 ;  /* 0x000000ffff00a224 */ /* 0x000fe200078e0a00 */
[----:B------:R-:W-:Y:S01]  /*81d0*/  ISETP.GT.U32.AND P2, PT, R2, R77, PT ;  /* 0x0000004d0200720c */ /* 0x000fe20003f44070 */
[----:B------:R-:W-:-:S04]  /*81e0*/  IMAD.HI.U32 R7, R236, R125, RZ ;  /* 0x0000007dec077227 */ /* 0x000fc800078e00ff */
[----:B------:R-:W-:Y:S02]  /*81f0*/  @!P3 IMAD.IADD R93, R93, 0x1, -R2 ;  /* 0x000000015d5db824 */ /* 0x000fe400078e0a02 */
[----:B------:R-:W-:Y:S01]  /*8200*/  @!P6 IMAD.MOV R55, RZ, RZ, -R55 ;  /* 0x000000ffff37e224 */ /* 0x000fe200078e0a37 */
[C---:B------:R-:W-:Y:S01]  /*8210*/  ISETP.GT.U32.AND P6, PT, R2.reuse, R109, PT ;  /* 0x0000006d0200720c */ /* 0x040fe20003fc4070 */
[----:B------:R-:W-:Y:S01]  /*8220*/  IMAD.MOV R8, RZ, RZ, -R7 ;  /* 0x000000ffff087224 */ /* 0x000fe200078e0a07 */
[----:B------:R-:W-:Y:S01]  /*8230*/  ISETP.GT.U32.AND P3, PT, R2, R93, PT ;  /* 0x0000005d0200720c */ /* 0x000fe20003f64070 */
[----:B------:R-:W-:Y:S02]  /*8240*/  VIADD R10, R237, 0xaa ;  /* 0x000000aaed0a7836 */ /* 0x000fe40000000000 */
[----:B------:R-:W-:-:S03]  /*8250*/  IMAD.HI.U32 R7, R236, R143, RZ ;  /* 0x0000008fec077227 */ /* 0x000fc600078e00ff */
[----:B------:R-:W-:Y:S01]  /*8260*/  IABS R159, R10 ;  /* 0x0000000a009f7213 */ /* 0x000fe20000000000 */
[C---:B------:R-:W-:Y:S02]  /*8270*/  IMAD R125, R2.reuse, R8, R125 ;  /* 0x00000008027d7224 */ /* 0x040fe400078e027d */
[----:B------:R-:W-:Y:S02]  /*8280*/  IMAD.MOV R7, RZ, RZ, -R7 ;  /* 0x000000ffff077224 */ /* 0x000fe400078e0a07 */
[--C-:B------:R-:W-:Y:S01]  /*8290*/  @!P5 IMAD.IADD R63, R63, 0x1, -R2.reuse ;  /* 0x000000013f3fd824 */ /* 0x100fe200078e0a02 */
[----:B------:R-:W-:Y:S01]  /*82a0*/  ISETP.GE.AND P5, PT, R11, RZ, PT ;  /* 0x000000ff0b00720c */ /* 0x000fe20003fa6270 */
[----:B------:R-:W-:Y:S01]  /*82b0*/  @!P2 IMAD.IADD R77, R77, 0x1, -R2 ;  /* 0x000000014d4da824 */ /* 0x000fe200078e0a02 */
[C---:B------:R-:W-:Y:S01]  /*82c0*/  ISETP.GT.U32.AND P2, PT, R2.reuse, R125, PT ;  /* 0x0000007d0200720c */ /* 0x040fe20003f44070 */
[----:B------:R-:W-:Y:S02]  /*82d0*/  IMAD R143, R2, R7, R143 ;  /* 0x00000007028f7224 */ /* 0x000fe400078e028f */
[----:B------:R-:W-:-:S02]  /*82e0*/  VIADD R11, R237, 0xa8 ;  /* 0x000000a8ed0b7836 */ /* 0x000fc40000000000 */
[----:B------:R-:W-:-:S03]  /*82f0*/  IMAD.HI.U32 R7, R236, R159, RZ ;  /* 0x0000009fec077227 */ /* 0x000fc600078e00ff */
[----:B------:R-:W-:Y:S01]  /*8300*/  IABS R175, R11 ;  /* 0x0000000b00af7213 */ /* 0x000fe20000000000 */
[--C-:B------:R-:W-:Y:S01]  /*8310*/  @!P6 IMAD.IADD R109, R109, 0x1, -R2.reuse ;  /* 0x000000016d6de824 */ /* 0x100fe200078e0a02 */
[----:B------:R-:W-:Y:S01]  /*8320*/  ISETP.GE.AND P6, PT, R13, RZ, PT ;  /* 0x000000ff0d00720c */ /* 0x000fe20003fc6270 */
[----:B------:R-:W-:Y:S02]  /*8330*/  IMAD.MOV R7, RZ, RZ, -R7 ;  /* 0x000000ffff077224 */ /* 0x000fe400078e0a07 */
[----:B------:R-:W-:Y:S01]  /*8340*/  @!P3 IMAD.IADD R93, R93, 0x1, -R2 ;  /* 0x000000015d5db824 */ /* 0x000fe200078e0a02 */
[----:B------:R-:W-:Y:S01]  /*8350*/  ISETP.GE.AND P3, PT, R12, RZ, PT ;  /* 0x000000ff0c00720c */ /* 0x000fe20003f66270 */
[----:B------:R-:W-:Y:S01]  /*8360*/  @!P1 IMAD.MOV R63, RZ, RZ, -R63 ;  /* 0x000000ffff3f9224 */ /* 0x000fe200078e0a3f */
[C---:B------:R-:W-:Y:S01]  /*8370*/  ISETP.GT.U32.AND P1, PT, R2.reuse, R109, PT ;  /* 0x0000006d0200720c */ /* 0x040fe20003f24070 */
[----:B------:R-:W-:Y:S02]  /*8380*/  IMAD R159, R2, R7, R159 ;  /* 0x00000007029f7224 */ /* 0x000fe400078e029f */
[----:B------:R-:W-:-:S02]  /*8390*/  VIADD R12, R237, 0xa6 ;  /* 0x000000a6ed0c7836 */ /* 0x000fc40000000000 */
[----:B------:R-:W-:-:S03]  /*83a0*/  IMAD.HI.U32 R7, R236, R175, RZ ;  /* 0x000000afec077227 */ /* 0x000fc600078e00ff */
[----:B------:R-:W-:Y:S01]  /*83b0*/  IABS R191, R12 ;  /* 0x0000000c00bf7213 */ /* 0x000fe20000000000 */
[----:B------:R-:W-:Y:S01]  /*83c0*/  @!P2 IMAD.IADD R125, R125, 0x1, -R2 ;  /* 0x000000017d7da824 */ /* 0x000fe200078e0a02 */
[C---:B------:R-:W-:Y:S01]  /*83d0*/  ISETP.GT.U32.AND P2, PT, R2.reuse, R143, PT ;  /* 0x0000008f0200720c */ /* 0x040fe20003f44070 */
        /* <DEDUP_REMOVED lines=8> */
[----:B------:R-:W-:Y:S02]  /*8460*/  VIADD R14, R237, 0xa2 ;  /* 0x000000a2ed0e7836 */ /* 0x000fe40000000000 */
[C---:B------:R-:W-:Y:S02]  /*8470*/  IMAD R191, R2.reuse, R8, R191 ;  /* 0x0000000802bf7224 */ /* 0x040fe400078e02bf */
[--C-:B------:R-:W-:Y:S01]  /*8480*/  @!P4 IMAD.IADD R125, R125, 0x1, -R2.reuse ;  /* 0x000000017d7dc824 */ /* 0x100fe200078e0a02 */
[----:B------:R-:W-:Y:S01]  /*8490*/  IABS R223, R14 ;  /* 0x0000000e00df7213 */ /* 0x000fe20000000000 */
[----:B------:R-:W-:Y:S01]  /*84a0*/  VIADD R13, R237, 0xa4 ;  /* 0x000000a4ed0d7836 */ /* 0x000fe20000000000 */
[----:B------:R-:W-:Y:S01]  /*84b0*/  ISETP.GT.U32.AND P4, PT, R2, R191, PT ;  /* 0x000000bf0200720c */ /* 0x000fe20003f84070 */
[----:B------:R-:W-:-:S02]  /*84c0*/  @!P2 IMAD.IADD R143, R143, 0x1, -R2 ;  /* 0x000000018f8fa824 */ /* 0x000fc400078e0a02 */
[----:B------:R-:W-:Y:S01]  /*84d0*/  @!P1 IMAD.IADD R175, R175, 0x1, -R2 ;  /* 0x00000001afaf9824 */ /* 0x000fe200078e0a02 */
[----:B------:R-:W-:Y:S01]  /*84e0*/  IABS R207, R13 ;  /* 0x0000000d00cf7213 */ /* 0x000fe20000000000 */
[----:B------:R-:W-:Y:S01]  /*84f0*/  IMAD.HI.U32 R8, R236, R223, RZ ;  /* 0x000000dfec087227 */ /* 0x000fe200078e00ff */
[----:B------:R-:W-:-:S03]  /*8500*/  ISETP.GT.U32.AND P2, PT, R2, R143, PT ;  /* 0x0000008f0200720c */ /* 0x000fc60003f44070 */
        /* <DEDUP_REMOVED lines=11> */
[----:B------:R-:W-:Y:S02]  /*85c0*/  IMAD.MOV R7, RZ, RZ, -R7 ;  /* 0x000000ffff077224 */ /* 0x000fe400078e0a07 */
[----:B------:R-:W-:Y:S01]  /*85d0*/  @!P3 IMAD.IADD R175, R175, 0x1, -R2 ;  /* 0x00000001afafb824 */ /* 0x000fe200078e0a02 */
[----:B------:R-:W-:Y:S01]  /*85e0*/  ISETP.GE.AND P3, PT, R12, RZ, PT ;  /* 0x000000ff0c00720c */ /* 0x000fe20003f66270 */
[----:B------:R-:W-:Y:S02]  /*85f0*/  IMAD R207, R2, R7, R207 ;  /* 0x0000000702cf7224 */ /* 0x000fe400078e02cf */
[----:B------:R-:W-:-:S04]  /*8600*/  IMAD.HI.U32 R7, R236, R59, RZ ;  /* 0x0000003bec077227 */ /* 0x000fc800078e00ff */
[--C-:B------:R-:W-:Y:S01]  /*8610*/  @!P2 IMAD.IADD R143, R143, 0x1, -R2.reuse ;  /* 0x000000018f8fa824 */ /* 0x100fe200078e0a02 */
[----:B------:R-:W-:Y:S01]  /*8620*/  ISETP.GE.AND P2, PT, R9, RZ, PT ;  /* 0x000000ff0900720c */ /* 0x000fe20003f46270 */
[--C-:B------:R-:W-:Y:S01]  /*8630*/  @!P5 IMAD.IADD R159, R159, 0x1, -R2.reuse ;  /* 0x000000019f9fd824 */ /* 0x100fe200078e0a02 */
[----:B------:R-:W-:Y:S01]  /*8640*/  ISETP.GE.AND P5, PT, R10, RZ, PT ;  /* 0x000000ff0a00720c */ /* 0x000fe20003fa6270 */
[----:B------:R-:W-:Y:S02]  /*8650*/  IMAD.MOV R7, RZ, RZ, -R7 ;  /* 0x000000ffff077224 */ /* 0x000fe400078e0a07 */
[----:B------:R-:W-:Y:S01]  /*8660*/  @!P4 IMAD.IADD R191, R191, 0x1, -R2 ;  /* 0x00000001bfbfc824 */ /* 0x000fe200078e0a02 */
[C---:B------:R-:W-:Y:S01]  /*8670*/  ISETP.GT.U32.AND P1, PT, R2.reuse, R159, PT ;  /* 0x0000009f0200720c */ /* 0x040fe20003f24070 */
[----:B------:R-:W-:Y:S01]  /*8680*/  IMAD R59, R2, R7, R59 ;  /* 0x00000007023b7224 */ /* 0x000fe200078e023b */
[----:B------:R-:W-:Y:S01]  /*8690*/  ISETP.GE.AND P4, PT, R13, RZ, PT ;  /* 0x000000ff0d00720c */ /* 0x000fe20003f86270 */
[----:B------:R-:W-:-:S02]  /*86a0*/  @!P3 IMAD.MOV R191, RZ, RZ, -R191 ;  /* 0x000000ffffbfb224 */ /* 0x000fc400078e0abf */
[----:B------:R-:W-:Y:S01]  /*86b0*/  @!P6 IMAD.MOV R125, RZ, RZ, -R125 ;  /* 0x000000ffff7de224 */ /* 0x000fe200078e0a7d */
[C---:B------:R-:W-:Y:S01]  /*86c0*/  ISETP.GT.U32.AND P3, PT, R2.reuse, R59, PT ;  /* 0x0000003b0200720c */ /* 0x040fe20003f64070 */
[----:B------:R-:W-:Y:S01]  /*86d0*/  @!P2 IMAD.MOV R143, RZ, RZ, -R143 ;  /* 0x000000ffff8fa224 */ /* 0x000fe200078e0a8f */
[----:B------:R-:W-:Y:S01]  /*86e0*/  ISETP.GE.AND P2, PT, R11, RZ, PT ;  /* 0x000000ff0b00720c */ /* 0x000fe20003f46270 */
[C---:B------:R-:W-:Y:S01]  /*86f0*/  VIADD R9, R237.reuse, 0x9e ;  /* 0x0000009eed097836 */ /* 0x040fe20000000000 */
[C---:B------:R-:W-:Y:S01]  /*8700*/  ISETP.GT.U32.AND P6, PT, R2.reuse, R207, PT ;  /* 0x000000cf0200720c */ /* 0x040fe20003fc4070 */
[----:B------:R-:W-:Y:S02]  /*8710*/  VIADD R10, R237, 0x9c ;  /* 0x0000009ced0a7836 */ /* 0x000fe40000000000 */
[--C-:B------:R-:W-:Y:S01]  /*8720*/  @!P1 IMAD.IADD R159, R159, 0x1, -R2.reuse ;  /* 0x000000019f9f9824 */ /* 0x100fe200078e0a02 */
[----:B------:R-:W-:Y:S01]  /*8730*/  ISETP.GT.U32.AND P1, PT, R2, R223, PT ;  /* 0x000000df0200720c */ /* 0x000fe20003f24070 */
[----:B------:R-:W-:Y:S01]  /*8740*/  VIADD R11, R237, 0x9a ;  /* 0x0000009aed0b7836 */ /* 0x000fe20000000000 */
[----:B------:R-:W-:Y:S01]  /*8750*/  IABS R85, R9 ;  /* 0x0000000900557213 */ /* 0x000fe20000000000 */
[----:B------:R-:W-:Y:S01]  /*8760*/  @!P5 IMAD.MOV R159, RZ, RZ, -R159 ;  /* 0x000000ffff9fd224 */ /* 0x000fe200078e0a9f */
[----:B------:R-:W-:Y:S01]  /*8770*/  IABS R117, R10 ;  /* 0x0000000a00757213 */ /* 0x000fe20000000000 */
[----:B------:R-:W-:Y:S01]  /*8780*/  @!P3 IMAD.IADD R59, R59, 0x1, -R2 ;  /* 0x000000013b3bb824 */ /* 0x000fe200078e0a02 */
[----:B------:R-:W-:Y:S01]  /*8790*/  IABS R151, R11 ;  /* 0x0000000b00977213 */ /* 0x000fe20000000000 */
[----:B------:R-:W-:-:S03]  /*87a0*/  IMAD.HI.U32 R7, R236, R85, RZ ;  /* 0x00000055ec077227 */ /* 0x000fc600078e00ff */
[----:B------:R-:W-:Y:S01]  /*87b0*/  ISETP.GT.U32.AND P3, PT, R2, R59, PT ;  /* 0x0000003b0200720c */ /* 0x000fe20003f64070 */
[----:B------:R-:W-:Y:S01]  /*87c0*/  @!P2 IMAD.MOV R175, RZ, RZ, -R175 ;  /* 0x000000ffffafa224 */ /* 0x000fe200078e0aaf */
[----:B------:R-:W-:Y:S01]  /*87d0*/  ISETP.GE.AND P2, PT, R8, RZ, PT ;  /* 0x000000ff0800720c */ /* 0x000fe20003f46270 */
[----:B------:R-:W-:Y:S01]  /*87e0*/  @!P6 IMAD.IADD R207, R207, 0x1, -R2 ;  /* 0x00000001cfcfe824 */ /* 0x000fe200078e0a02 */
[----:B------:R-:W-:Y:S01]  /*87f0*/  ISETP.GE.AND P6, PT, R14, RZ, PT ;  /* 0x000000ff0e00720c */ /* 0x000fe20003fc6270 */
[----:B------:R-:W-:Y:S02]  /*8800*/  IMAD.MOV R8, RZ, RZ, -R7 ;  /* 0x000000ffff087224 */ /* 0x000fe400078e0a07 */
[----:B------:R-:W-:Y:S01]  /*8810*/  IMAD.HI.U32 R7, R236, R117, RZ ;  /* 0x00000075ec077227 */ /* 0x000fe200078e00ff */
[----:B------:R-:W-:-:S03]  /*8820*/  ISETP.GT.U32.AND P5, PT, R2, R207, PT ;  /* 0x000000cf0200720c */ /* 0x000fc60003fa4070 */
[--C-:B------:R-:W-:Y:S02]  /*8830*/  @!P1 IMAD.IADD R223, R223, 0x1, -R2.reuse ;  /* 0x00000001dfdf9824 */ /* 0x100fe400078e0a02 */
[C---:B------:R-:W-:Y:S02]  /*8840*/  IMAD R85, R2.reuse, R8, R85 ;  /* 0x0000000802557224 */ /* 0x040fe400078e0255 */
[----:B------:R-:W-:Y:S01]  /*8850*/  IMAD.MOV R8, RZ, RZ, -R7 ;  /* 0x000000ffff087224 */ /* 0x000fe200078e0a07 */
[C---:B------:R-:W-:Y:S01]  /*8860*/  ISETP.GT.U32.AND P1, PT, R2.reuse, R223, PT ;  /* 0x000000df0200720c */ /* 0x040fe20003f24070 */
[----:B------:R-:W-:Y:S02]  /*8870*/  @!P3 IMAD.IADD R59, R59, 0x1, -R2 ;  /* 0x000000013b3bb824 */ /* 0x000fe400078e0a02 */
[----:B------:R-:W-:Y:S02]  /*8880*/  IMAD R117, R2, R8, R117 ;  /* 0x0000000802757224 */ /* 0x000fe400078e0275 */
[----:B------:R-:W-:-:S03]  /*8890*/  IMAD.HI.U32 R7, R236, R151, RZ ;  /* 0x00000097ec077227 */ /* 0x000fc600078e00ff */
[----:B------:R-:W-:Y:S01]  /*88a0*/  ISETP.GT.U32.AND P3, PT, R2, R117, PT ;  /* 0x000000750200720c */ /* 0x000fe20003f64070 */
[--C-:B------:R-:W-:Y:S01]  /*88b0*/  @!P5 IMAD.IADD R207, R207, 0x1, -R2.reuse ;  /* 0x00000001cfcfd824 */ /* 0x100fe200078e0a02 */
[----:B------:R-:W-:Y:S01]  /*88c0*/  ISETP.GE.AND P5, PT, R9, RZ, PT ;  /* 0x000000ff0900720c */ /* 0x000fe20003fa6270 */
[----:B------:R-:W-:Y:S02]  /*88d0*/  IMAD.MOV R7, RZ, RZ, -R7 ;  /* 0x000000ffff077224 */ /* 0x000fe400078e0a07 */
[----:B------:R-:W-:Y:S01]  /*88e0*/  @!P1 IMAD.IADD R223, R223, 0x1, -R2 ;  /* 0x00000001dfdf9824 */ /* 0x000fe200078e0a02 */
[----:B------:R-:W-:Y:S01]  /*88f0*/  ISETP.GE.AND P1, PT, R10, RZ, PT ;  /* 0x000000ff0a00720c */ /* 0x000fe20003f26270 */
[----:B------:R-:W-:Y:S01]  /*8900*/  @!P4 IMAD.MOV R207, RZ, RZ, -R207 ;  /* 0x000000ffffcfc224 */ /* 0x000fe200078e0acf */
[C---:B------:R-:W-:Y:S01]  /*8910*/  ISETP.GT.U32.AND P4, PT, R2.reuse, R85, PT ;  /* 0x000000550200720c */ /* 0x040fe20003f84070 */
[----:B------:R-:W-:Y:S02]  /*8920*/  VIADD R10, R237, 0x98 ;  /* 0x00000098ed0a7836 */ /* 0x000fe40000000000 */
[----:B------:R-:W-:-:S02]  /*8930*/  IMAD R151, R2, R7, R151 ;  /* 0x0000000702977224 */ /* 0x000fc400078e0297 */
[----:B------:R-:W-:Y:S01]  /*8940*/  @!P2 IMAD.MOV R59, RZ, RZ, -R59 ;  /* 0x000000ffff3ba224 */ /* 0x000fe200078e0a3b */
[----:B------:R-:W-:Y:S01]  /*8950*/  IABS R183, R10 ;  /* 0x0000000a00b77213 */ /* 0x000fe20000000000 */
[----:B------:R-:W-:Y:S01]  /*8960*/  @!P3 IMAD.IADD R117, R117, 0x1, -R2 ;  /* 0x000000017575b824 */ /* 0x000fe200078e0a02 */
[----:B------:R-:W-:Y:S01]  /*8970*/  ISETP.GT.U32.AND P2, PT, R2, R151, PT ;  /* 0x000000970200720c */ /* 0x000fe20003f44070 */
[----:B------:R-:W-:Y:S01]  /*8980*/  @!P6 IMAD.MOV R223, RZ, RZ, -R223 ;  /* 0x000000ffffdfe224 */ /* 0x000fe200078e0adf */
[----:B------:R-:W-:Y:S01]  /*8990*/  ISETP.GE.AND P6, PT, R11, RZ, PT ;  /* 0x000000ff0b00720c */ /* 0x000fe20003fc6270 */
[----:B------:R-:W-:Y:S01]  /*89a0*/  IMAD.HI.U32 R7, R236, R183, RZ ;  /* 0x000000b7ec077227 */ /* 0x000fe200078e00ff */
[----:B------:R-:W-:-:S03]  /*89b0*/  ISETP.GT.U32.AND P3, PT, R2, R117, PT ;  /* 0x000000750200720c */ /* 0x000fc60003f64070 */
[----:B------:R-:W-:Y:S02]  /*89c0*/  VIADD R11, R237, 0x96 ;  /* 0x00000096ed0b7836 */ /* 0x000fe40000000000 */
[--C-:B------:R-:W-:Y:S02]  /*89d0*/  @!P4 IMAD.IADD R85, R85, 0x1, -R2.reuse ;  /* 0x000000015555c824 */ /* 0x100fe400078e0a02 */
[----:B------:R-:W-:Y:S01]  /*89e0*/  IMAD.MOV R7, RZ, RZ, -R7 ;  /* 0x000000ffff077224 */ /* 0x000fe200078e0a07 */
[----:B------:R-:W-:Y:S01]  /*89f0*/  IABS R215, R11 ;  /* 0x0000000b00d77213 */ /* 0x000fe20000000000 */
[----:B------:R-:W-:Y:S01]  /*8a00*/  @!P2 IMAD.IADD R151, R151, 0x1, -R2 ;  /* 0x000000019797a824 */ /* 0x000fe200078e0a02 */
[C---:B------:R-:W-:Y:S01]  /*8a10*/  ISETP.GT.U32.AND P4, PT, R2.reuse, R85, PT ;  /* 0x000000550200720c */ /* 0x040fe20003f84070 */
        /* <DEDUP_REMOVED lines=10> */
[----:B------:R-:W-:Y:S02]  /*8ac0*/  IMAD R215, R2, R8, R215 ;  /* 0x0000000802d77224 */ /* 0x000fe400078e02d7 */
[----:B------:R-:W-:-:S04]  /*8ad0*/  IMAD.HI.U32 R9, R236, R69, RZ ;  /* 0x00000045ec097227 */ /* 0x000fc800078e00ff */
[----:B------:R-:W-:Y:S02]  /*8ae0*/  VIADD R10, R237, 0x92 ;  /* 0x00000092ed0a7836 */ /* 0x000fe40000000000 */
[----:B------:R-:W-:Y:S01]  /*8af0*/  @!P5 IMAD.MOV R85, RZ, RZ, -R85 ;  /* 0x000000ffff55d224 */ /* 0x000fe200078e0a55 */
[----:B------:R-:W-:Y:S01]  /*8b00*/  ISETP.GT.U32.AND P5, PT, R2, R215, PT ;  /* 0x000000d70200720c */ /* 0x000fe20003fa4070 */
[----:B------:R-:W-:Y:S01]  /*8b10*/  IMAD.MOV R9, RZ, RZ, -R9 ;  /* 0x000000ffff097224 */ /* 0x000fe200078e0a09 */
[----:B------:R-:W-:Y:S01]  /*8b20*/  IABS R135, R10 ;  /* 0x0000000a00877213 */ /* 0x000fe20000000000 */
[--C-:B------:R-:W-:Y:S02]  /*8b30*/  @!P2 IMAD.IADD R151, R151, 0x1, -R2.reuse ;  /* 0x000000019797a824 */ /* 0x100fe400078e0a02 */
[----:B------:R-:W-:Y:S01]  /*8b40*/  @!P3 IMAD.IADD R183, R183, 0x1, -R2 ;  /* 0x00000001b7b7b824 */ /* 0x000fe200078e0a02 */
[----:B------:R-:W-:Y:S01]  /*8b50*/  ISETP.GE.AND P3, PT, R12, RZ, PT ;  /* 0x000000ff0c00720c */ /* 0x000fe20003f66270 */
[----:B------:R-:W-:-:S02]  /*8b60*/  IMAD R69, R2, R9, R69 ;  /* 0x0000000902457224 */ /* 0x000fc400078e0245 */
[----:B------:R-:W-:Y:S01]  /*8b70*/  @!P6 IMAD.MOV R151, RZ, RZ, -R151 ;  /* 0x000000ffff97e224 */ /* 0x000fe200078e0a97 */
[C---:B------:R-:W-:Y:S01]  /*8b80*/  ISETP.GT.U32.AND P6, PT, R2.reuse, R183, PT ;  /* 0x000000b70200720c */ /* 0x040fe20003fc4070 */
[----:B------:R-:W-:Y:S01]  /*8b90*/  VIADD R13, R237, 0x90 ;  /* 0x00000090ed0d7836 */ /* 0x000fe20000000000 */
[----:B------:R-:W-:Y:S01]  /*8ba0*/  ISETP.GT.U32.AND P2, PT, R2, R69, PT ;  /* 0x000000450200720c */ /* 0x000fe20003f44070 */
[----:B------:R-:W-:-:S03]  /*8bb0*/  IMAD.HI.U32 R7, R236, R135, RZ ;  /* 0x00000087ec077227 */ /* 0x000fc600078e00ff */
[----:B------:R-:W-:Y:S01]  /*8bc0*/  IABS R199, R13 ;  /* 0x0000000d00c77213 */ /* 0x000fe20000000000 */
        /* <DEDUP_REMOVED lines=11> */
[--C-:B------:R-:W-:Y:S02]  /*8c80*/  @!P2 IMAD.IADD R69, R69, 0x1, -R2.reuse ;  /* 0x000000014545a824 */ /* 0x100fe400078e0a02 */
[C---:B------:R-:W-:Y:S02]  /*8c90*/  IMAD R199, R2.reuse, R8, R199 ;  /* 0x0000000802c77224 */ /* 0x040fe400078e02c7 */
[----:B------:R-:W-:Y:S01]  /*8ca0*/  IMAD.MOV R8, RZ, RZ, -R7 ;  /* 0x000000ffff087224 */ /* 0x000fe200078e0a07 */
[C---:B------:R-:W-:Y:S01]  /*8cb0*/  ISETP.GT.U32.AND P2, PT, R2.reuse, R69, PT ;  /* 0x000000450200720c */ /* 0x040fe20003f44070 */
[----:B------:R-:W-:Y:S02]  /*8cc0*/  VIADD R14, R237, 0x8c ;  /* 0x0000008ced0e7836 */ /* 0x000fe40000000000 */
[C---:B------:R-:W-:Y:S02]  /*8cd0*/  IMAD R101, R2.reuse, R8, R101 ;  /* 0x0000000802657224 */ /* 0x040fe400078e0265 */
[--C-:B------:R-:W-:Y:S01]  /*8ce0*/  @!P5 IMAD.IADD R215, R215, 0x1, -R2.reuse ;  /* 0x00000001d7d7d824 */ /* 0x100fe200078e0a02 */
[C---:B------:R-:W-:Y:S01]  /*8cf0*/  ISETP.GT.U32.AND P5, PT, R2.reuse, R199, PT ;  /* 0x000000c70200720c */ /* 0x040fe20003fa4070 */
[----:B------:R-:W-:Y:S01]  /*8d00*/  VIADD R15, R237, 0x8a ;  /* 0x0000008aed0f7836 */ /* 0x000fe20000000000 */
[----:B------:R-:W-:Y:S01]  /*8d10*/  IABS R9, R14 ;  /* 0x0000000e00097213 */ /* 0x000fe20000000000 */
[----:B------:R-:W-:Y:S01]  /*8d20*/  @!P6 IMAD.IADD R135, R135, 0x1, -R2 ;  /* 0x000000018787e824 */ /* 0x000fe200078e0a02 */
[----:B------:R-:W-:Y:S01]  /*8d30*/  ISETP.GT.U32.AND P6, PT, R2, R101, PT ;  /* 0x000000650200720c */ /* 0x000fe20003fc4070 */
[----:B------:R-:W-:Y:S01]  /*8d40*/  @!P1 IMAD.MOV R117, RZ, RZ, -R117 ;  /* 0x000000ffff759224 */ /* 0x000fe200078e0a75 */
[----:B------:R-:W-:Y:S01]  /*8d50*/  ISETP.GE.AND P1, PT, R11, RZ, PT ;  /* 0x000000ff0b00720c */ /* 0x000fe20003f26270 */
[----:B------:R-:W-:Y:S01]  /*8d60*/  VIADD R16, R237, 0x88 ;  /* 0x00000088ed107836 */ /* 0x000fe20000000000 */
[----:B------:R-:W-:Y:S01]  /*8d70*/  IABS R167, R15 ;  /* 0x0000000f00a77213 */ /* 0x000fe20000000000 */
[----:B------:R-:W-:-:S04]  /*8d80*/  IMAD.HI.U32 R7, R236, R9, RZ ;  /* 0x00000009ec077227 */ /* 0x000fc800078e00ff */
[----:B------:R-:W-:Y:S01]  /*8d90*/  @!P2 IMAD.IADD R69, R69, 0x1, -R2 ;  /* 0x000000014545a824 */ /* 0x000fe200078e0a02 */
[----:B------:R-:W-:Y:S01]  /*8da0*/  ISETP.GE.AND P2, PT, R10, RZ, PT ;  /* 0x000000ff0a00720c */ /* 0x000fe20003f46270 */
[----:B------:R-:W-:Y:S01]  /*8db0*/  IMAD.HI.U32 R8, R236, R167, RZ ;  /* 0x000000a7ec087227 */ /* 0x000fe200078e00ff */
[----:B------:R-:W-:-:S03]  /*8dc0*/  IABS R10, R16 ;  /* 0x00000010000a7213 */ /* 0x000fc60000000000 */
[----:B------:R-:W-:Y:S02]  /*8dd0*/  IMAD.MOV R7, RZ, RZ, -R7 ;  /* 0x000000ffff077224 */ /* 0x000fe400078e0a07 */
[----:B------:R-:W-:Y:S01]  /*8de0*/  @!P4 IMAD.MOV R183, RZ, RZ, -R183 ;  /* 0x000000ffffb7c224 */ /* 0x000fe200078e0ab7 */
[C---:B------:R-:W-:Y:S01]  /*8df0*/  ISETP.GT.U32.AND P4, PT, R2.reuse, R135, PT ;  /* 0x000000870200720c */ /* 0x040fe20003f84070 */
[----:B------:R-:W-:Y:S01]  /*8e00*/  @!P5 IMAD.IADD R199, R199, 0x1, -R2 ;  /* 0x00000001c7c7d824 */ /* 0x000fe200078e0a02 */
[----:B------:R-:W-:Y:S01]  /*8e10*/  ISETP.GE.AND P5, PT, R13, RZ, PT ;  /* 0x000000ff0d00720c */ /* 0x000fe20003fa6270 */
[----:B------:R-:W-:Y:S02]  /*8e20*/  IMAD.MOV R8, RZ, RZ, -R8 ;  /* 0x000000ffff087224 */ /* 0x000fe400078e0a08 */
[----:B------:R-:W-:Y:S02]  /*8e30*/  IMAD R7, R2, R7, R9 ;  /* 0x0000000702077224 */ /* 0x000fe400078e0209 */
[----:B------:R-:W-:Y:S01]  /*8e40*/  IMAD.MOV.U32 R9, RZ, RZ, R10 ;  /* 0x000000ffff097224 */ /* 0x000fe200078e000a */
[----:B------:R-:W-:Y:S01]  /*8e50*/  IABS R10, R18 ;  /* 0x00000012000a7213 */ /* 0x000fe20000000000 */
[----:B------:R-:W-:-:S02]  /*8e60*/  @!P6 IMAD.IADD R101, R101, 0x1, -R2 ;  /* 0x000000016565e824 */ /* 0x000fc400078e0a02 */
[----:B------:R-:W-:Y:S01]  /*8e70*/  @!P1 IMAD.MOV R215, RZ, RZ, -R215 ;  /* 0x000000ffffd79224 */ /* 0x000fe200078e0ad7 */
[C---:B------:R-:W-:Y:S01]  /*8e80*/  ISETP.GT.U32.AND P1, PT, R2.reuse, R199, PT ;  /* 0x000000c70200720c */ /* 0x040fe20003f24070 */
[C---:B------:R-:W-:Y:S01]  /*8e90*/  IMAD R167, R2.reuse, R8, R167 ;  /* 0x0000000802a77224 */ /* 0x040fe200078e02a7 */
[----:B------:R-:W-:Y:S01]  /*8ea0*/  ISETP.GT.U32.AND P6, PT, R2, R101, PT ;  /* 0x000000650200720c */ /* 0x000fe20003fc4070 */
[----:B------:R-:W-:-:S04]  /*8eb0*/  IMAD.HI.U32 R8, R236, R9, RZ ;  /* 0x00000009ec087227 */ /* 0x000fc800078e00ff */
        /* <DEDUP_REMOVED lines=11> */
[----:B------:R-:W-:Y:S01]  /*8f70*/  IMAD.HI.U32 R8, R236, R11, RZ ;  /* 0x0000000bec087227 */ /* 0x000fe200078e00ff */
[----:B------:R-:W-:-:S03]  /*8f80*/  ISETP.GE.AND P6, PT, R12, RZ, PT ;  /* 0x000000ff0c00720c */ /* 0x000fc60003fc6270 */
[----:B------:R-:W-:Y:S01]  /*8f90*/  @!P3 IMAD.IADD R7, R7, 0x1, -R2 ;  /* 0x000000010707b824 */ /* 0x000fe200078e0a02 */
[----:B------:R-:W-:Y:S01]  /*8fa0*/  ISETP.GE.AND P3, PT, R14, RZ, PT ;  /* 0x000000ff0e00720c */ /* 0x000fe20003f66270 */
[----:B------:R-:W-:Y:S02]  /*8fb0*/  IMAD.MOV R26, RZ, RZ, -R8 ;  /* 0x000000ffff1a7224 */ /* 0x000fe400078e0a08 */
[----:B------:R-:W-:Y:S01]  /*8fc0*/  @!P4 IMAD.IADD R167, R167, 0x1, -R2 ;  /* 0x00000001a7a7c824 */ /* 0x000fe200078e0a02 */
[C---:B------:R-:W-:Y:S01]  /*8fd0*/  ISETP.GT.U32.AND P4, PT, R2.reuse, R7, PT ;  /* 0x000000070200720c */ /* 0x040fe20003f84070 */
[----:B------:R-:W-:Y:S02]  /*8fe0*/  IMAD.MOV.U32 R9, RZ, RZ, R10 ;  /* 0x000000ffff097224 */ /* 0x000fe400078e000a */
[----:B------:R-:W-:Y:S02]  /*8ff0*/  IMAD R26, R2, R26, R11 ;  /* 0x0000001a021a7224 */ /* 0x000fe400078e020b */
[----:B------:R-:W-:-:S02]  /*9000*/  VIADD R10, R237, 0x82 ;  /* 0x00000082ed0a7836 */ /* 0x000fc40000000000 */
[----:B------:R-:W-:Y:S01]  /*9010*/  @!P1 IMAD.IADD R52, R52, 0x1, -R2 ;  /* 0x0000000134349824 */ /* 0x000fe200078e0a02 */
[----:B------:R-:W-:Y:S01]  /*9020*/  ISETP.GT.U32.AND P1, PT, R2, R167, PT ;  /* 0x000000a70200720c */ /* 0x000fe20003f24070 */
[----:B------:R-:W-:Y:S01]  /*9030*/  IMAD.HI.U32 R8, R236, R9, RZ ;  /* 0x00000009ec087227 */ /* 0x000fe200078e00ff */
[----:B------:R-:W-:-:S03]  /*9040*/  IABS R11, R10 ;  /* 0x0000000a000b7213 */ /* 0x000fc60000000000 */
[----:B------:R-:W-:Y:S01]  /*9050*/  @!P6 IMAD.MOV R101, RZ, RZ, -R101 ;  /* 0x000000ffff65e224 */ /* 0x000fe200078e0a65 */
[C---:B------:R-:W-:Y:S01]  /*9060*/  ISETP.GT.U32.AND P6, PT, R2.reuse, R26, PT ;  /* 0x0000001a0200720c */ /* 0x040fe20003fc4070 */
[----:B------:R-:W-:Y:S01]  /*9070*/  @!P2 IMAD.MOV R135, RZ, RZ, -R135 ;  /* 0x000000ffff87a224 */ /* 0x000fe200078e0a87 */
[----:B------:R-:W-:Y:S01]  /*9080*/  ISETP.GT.U32.AND P2, PT, R2, R52, PT ;  /* 0x000000340200720c */ /* 0x000fe20003f44070 */
[----:B------:R-:W-:Y:S02]  /*9090*/  IMAD.MOV R8, RZ, RZ, -R8 ;  /* 0x000000ffff087224 */ /* 0x000fe400078e0a08 */
[----:B------:R-:W-:Y:S01]  /*90a0*/  @!P4 IMAD.IADD R7, R7, 0x1, -R2 ;  /* 0x000000010707c824 */ /* 0x000fe200078e0a02 */
[----:B------:R-:W-:Y:S01]  /*90b0*/  ISETP.GE.AND P4, PT, R16, RZ, PT ;  /* 0x000000ff1000720c */ /* 0x000fe20003f86270 */
[----:B------:R-:W-:Y:S02]  /*90c0*/  IMAD R9, R2, R8, R9 ;  /* 0x0000000802097224 */ /* 0x000fe400078e0209 */
[----:B------:R-:W-:-:S04]  /*90d0*/  IMAD.HI.U32 R8, R236, R11, RZ ;  /* 0x0000000bec087227 */ /* 0x000fc800078e00ff */
[----:B------:R-:W-:Y:S02]  /*90e0*/  VIADD R12, R237, 0x80 ;  /* 0x00000080ed0c7836 */ /* 0x000fe40000000000 */
[----:B------:R-:W-:Y:S02]  /*90f0*/  IMAD.MOV R8, RZ, RZ, -R8 ;  /* 0x000000ffff087224 */ /* 0x000fe400078e0a08 */
[--C-:B------:R-:W-:Y:S01]  /*9100*/  @!P6 IMAD.IADD R26, R26, 0x1, -R2.reuse ;  /* 0x000000011a1ae824 */ /* 0x100fe200078e0a02 */
[----:B------:R-:W-:Y:S01]  /*9110*/  IABS R17, R12 ;  /* 0x0000000c00117213 */ /* 0x000fe20000000000 */
[----:B------:R-:W-:Y:S01]  /*9120*/  @!P2 IMAD.IADD R52, R52, 0x1, -R2 ;  /* 0x000000013434a824 */ /* 0x000fe200078e0a02 */
[----:B------:R-:W-:Y:S01]  /*9130*/  ISETP.GE.AND P2, PT, R13, RZ, PT ;  /* 0x000000ff0d00720c */ /* 0x000fe20003f46270 */
[----:B------:R-:W-:Y:S01]  /*9140*/  IMAD R44, R2, R8, R11 ;  /* 0x00000008022c7224 */ /* 0x000fe200078e020b */
[----:B------:R-:W-:Y:S01]  /*9150*/  ISETP.GE.AND P6, PT, R18, RZ, PT ;  /* 0x000000ff1200720c */ /* 0x000fe20003fc6270 */
[----:B------:R-:W-:Y:S01]  /*9160*/  @!P3 IMAD.MOV R7, RZ, RZ, -R7 ;  /* 0x000000ffff07b224 */ /* 0x000fe200078e0a07 */
[----:B------:R-:W-:Y:S01]  /*9170*/  ISETP.GT.U32.AND P3, PT, R2, R26, PT ;  /* 0x0000001a0200720c */ /* 0x000fe20003f64070 */
[----:B------:R-:W-:-:S04]  /*9180*/  IMAD.HI.U32 R8, R236, R17, RZ ;  /* 0x00000011ec087227 */ /* 0x000fc800078e00ff */
[----:B------:R-:W-:Y:S01]  /*9190*/  @!P4 IMAD.MOV R52, RZ, RZ, -R52 ;  /* 0x000000ffff34c224 */ /* 0x000fe200078e0a34 */
[C---:B------:R-:W-:Y:S01]  /*91a0*/  ISETP.GT.U32.AND P4, PT, R2.reuse, R44, PT ;  /* 0x0000002c0200720c */ /* 0x040fe20003f84070 */
[----:B------:R-:W-:Y:S01]  /*91b0*/  @!P1 IMAD.IADD R167, R167, 0x1, -R2 ;  /* 0x00000001a7a79824 */ /* 0x000fe200078e0a02 */
[C---:B------:R-:W-:Y:S01]  /*91c0*/  ISETP.GT.U32.AND P1, PT, R2.reuse, R9, PT ;  /* 0x000000090200720c */ /* 0x040fe20003f24070 */
[----:B------:R-:W-:Y:S02]  /*91d0*/  IMAD.MOV R8, RZ, RZ, -R8 ;  /* 0x000000ffff087224 */ /* 0x000fe400078e0a08 */
[----:B------:R-:W-:Y:S01]  /*91e0*/  @!P5 IMAD.MOV R199, RZ, RZ, -R199 ;  /* 0x000000ffffc7d224 */ /* 0x000fe200078e0ac7 */
[----:B------:R-:W-:Y:S01]  /*91f0*/  ISETP.GE.AND P5, PT, R15, RZ, PT ;  /* 0x000000ff0f00720c */ /* 0x000fe20003fa6270 */
[----:B------:R-:W-:Y:S02]  /*9200*/  IMAD R17, R2, R8, R17 ;  /* 0x0000000802117224 */ /* 0x000fe400078e0211 */
[----:B------:R-:W-:-:S02]  /*9210*/  @!P3 IMAD.IADD R26, R26, 0x1, -R2 ;  /* 0x000000011a1ab824 */ /* 0x000fc400078e0a02 */
[C---:B------:R-:W-:Y:S01]  /*9220*/  VIADD R13, R237.reuse, 0x7e ;  /* 0x0000007eed0d7836 */ /* 0x040fe20000000000 */
[----:B------:R-:W-:Y:S01]  /*9230*/  ISETP.GT.U32.AND P3, PT, R2, R17, PT ;  /* 0x000000110200720c */ /* 0x000fe20003f64070 */
[----:B------:R-:W-:Y:S02]  /*9240*/  VIADD R15, R237, 0x7a ;  /* 0x0000007aed0f7836 */ /* 0x000fe40000000000 */
[--C-:B------:R-:W-:Y:S01]  /*9250*/  @!P4 IMAD.IADD R44, R44, 0x1, -R2.reuse ;  /* 0x000000012c2cc824 */ /* 0x100fe200078e0a02 */
[----:B------:R-:W-:Y:S01]  /*9260*/  IABS R21, R13 ;  /* 0x0000000d00157213 */ /* 0x000fe20000000000 */
[----:B------:R-:W-:Y:S01]  /*9270*/  @!P1 IMAD.IADD R9, R9, 0x1, -R2 ;  /* 0x0000000109099824 */ /* 0x000fe200078e0a02 */
[----:B------:R-:W-:Y:S01]  /*9280*/  IABS R11, R15 ;  /* 0x0000000f000b7213 */ /* 0x000fe20000000000 */
[----:B------:R-:W-:Y:S01]  /*9290*/  @!P5 IMAD.MOV R167, RZ, RZ, -R167 ;  /* 0x000000ffffa7d224 */ /* 0x000fe200078e0aa7 */
[C---:B------:R-:W-:Y:S01]  /*92a0*/  ISETP.GT.U32.AND P4, PT, R2.reuse, R44, PT ;  /* 0x0000002c0200720c */ /* 0x040fe20003f84070 */
[----:B------:R-:W-:Y:S01]  /*92b0*/  VIADD R14, R237, 0x7c ;  /* 0x0000007ced0e7836 */ /* 0x000fe20000000000 */
[----:B------:R-:W-:Y:S01]  /*92c0*/  ISETP.GT.U32.AND P1, PT, R2, R9, PT ;  /* 0x000000090200720c */ /* 0x000fe20003f24070 */
[----:B------:R-:W-:Y:S01]  /*92d0*/  IMAD.HI.U32 R8, R236, R21, RZ ;  /* 0x00000015ec087227 */ /* 0x000fe200078e00ff */
[----:B------:R-:W-:-:S02]  /*92e0*/  ISETP.GE.AND P5, PT, R10, RZ, PT ;  /* 0x000000ff0a00720c */ /* 0x000fc40003fa6270 */
[----:B------:R-:W-:Y:S01]  /*92f0*/  IABS R31, R14 ;  /* 0x0000000e001f7213 */ /* 0x000fe20000000000 */
[----:B------:R-:W-:-:S04]  /*9300*/  IMAD.HI.U32 R10, R236, R11, RZ ;  /* 0x0000000bec0a7227 */ /* 0x000fc800078e00ff */
[----:B------:R-:W-:Y:S02]  /*9310*/  @!P3 IMAD.IADD R17, R17, 0x1, -R2 ;  /* 0x000000011111b824 */ /* 0x000fe400078e0a02 */
[----:B------:R-:W-:Y:S02]  /*9320*/  IMAD.MOV R8, RZ, RZ, -R8 ;  /* 0x000000ffff087224 */ /* 0x000fe400078e0a08 */
[----:B------:R-:W-:Y:S01]  /*9330*/  IMAD.MOV R10, RZ, RZ, -R10 ;  /* 0x000000ffff0a7224 */ /* 0x000fe200078e0a0a */
[C---:B------:R-:W-:Y:S01]  /*9340*/  ISETP.GT.U32.AND P3, PT, R2.reuse, R17, PT ;  /* 0x000000110200720c */ /* 0x040fe20003f64070 */
[----:B------:R-:W-:Y:S02]  /*9350*/  IMAD R21, R2, R8, R21 ;  /* 0x0000000802157224 */ /* 0x000fe400078e0215 */
[----:B------:R-:W-:-:S04]  /*9360*/  IMAD.HI.U32 R8, R236, R31, RZ ;  /* 0x0000001fec087227 */ /* 0x000fc800078e00ff */
[--C-:B------:R-:W-:Y:S01]  /*9370*/  @!P4 IMAD.IADD R44, R44, 0x1, -R2.reuse ;  /* 0x000000012c2cc824 */ /* 0x100fe200078e0a02 */
[----:B------:R-:W-:Y:S01]  /*9380*/  ISETP.GE.AND P4, PT, R14, RZ, PT ;  /* 0x000000ff0e00720c */ /* 0x000fe20003f86270 */
[----:B------:R-:W-:Y:S02]  /*9390*/  IMAD R48, R2, R10, R11 ;  /* 0x0000000a02307224 */ /* 0x000fe400078e020b */
[----:B------:R-:W-:Y:S02]  /*93a0*/  VIADD R16, R237, 0x78 ;  /* 0x00000078ed107836 */ /* 0x000fe40000000000 */
[----:B------:R-:W-:Y:S01]  /*93b0*/  @!P1 IMAD.IADD R9, R9, 0x1, -R2 ;  /* 0x0000000109099824 */ /* 0x000fe200078e0a02 */
[----:B------:R-:W-:Y:S01]  /*93c0*/  ISETP.GE.AND P1, PT, R12, RZ, PT ;  /* 0x000000ff0c00720c */ /* 0x000fe20003f26270 */
[----:B------:R-:W-:Y:S01]  /*93d0*/  IMAD.MOV R8, RZ, RZ, -R8 ;  /* 0x000000ffff087224 */ /* 0x000fe200078e0a08 */
[----:B------:R-:W-:Y:S01]  /*93e0*/  IABS R12, R16 ;  /* 0x00000010000c7213 */ /* 0x000fe20000000000 */
[----:B------:R-:W-:Y:S01]  /*93f0*/  @!P5 IMAD.MOV R44, RZ, RZ, -R44 ;  /* 0x000000ffff2cd224 */ /* 0x000fe200078e0a2c */
[C---:B------:R-:W-:Y:S01]  /*9400*/  ISETP.GT.U32.AND P5, PT, R2.reuse, R48, PT ;  /* 0x000000300200720c */ /* 0x040fe20003fa4070 */
[----:B------:R-:W-:-:S02]  /*9410*/  IMAD R31, R2, R8, R31 ;  /* 0x00000008021f7224 */ /* 0x000fc400078e021f */
[----:B------:R-:W-:Y:S02]  /*9420*/  IMAD.MOV.U32 R11, RZ, RZ, R12 ;  /* 0x000000ffff0b7224 */ /* 0x000fe400078e000c */
[----:B------:R-:W-:Y:S01]  /*9430*/  @!P6 IMAD.MOV R9, RZ, RZ, -R9 ;  /* 0x000000ffff09e224 */ /* 0x000fe200078e0a09 */
[C---:B------:R-:W-:Y:S01]  /*9440*/  ISETP.GT.U32.AND P6, PT, R2.reuse, R21, PT ;  /* 0x000000150200720c */ /* 0x040fe20003fc4070 */
[----:B------:R-:W-:Y:S01]  /*9450*/  @!P3 IMAD.IADD R17, R17, 0x1, -R2 ;  /* 0x000000011111b824 */ /* 0x000fe200078e0a02 */
[----:B------:R-:W-:Y:S01]  /*9460*/  ISETP.GT.U32.AND P3, PT, R2, R31, PT ;  /* 0x0000001f0200720c */ /* 0x000fe20003f64070 */
[----:B------:R-:W-:Y:S02]  /*9470*/  VIADD R14, R237, 0x76 ;  /* 0x00000076ed0e7836 */ /* 0x000fe40000000000 */
[----:B------:R-:W-:-:S04]  /*9480*/  IMAD.HI.U32 R8, R236, R11, RZ ;  /* 0x0000000bec087227 */ /* 0x000fc800078e00ff */
[----:B------:R-:W-:Y:S01]  /*9490*/  @!P2 IMAD.MOV R26, RZ, RZ, -R26 ;  /* 0x000000ffff1aa224 */ /* 0x000fe200078e0a1a */
[----:B------:R-:W-:Y:S01]  /*94a0*/  ISETP.GE.AND P2, PT, R13, RZ, PT ;  /* 0x000000ff0d00720c */ /* 0x000fe20003f46270 */
[----:B------:R-:W-:Y:S01]  /*94b0*/  @!P5 IMAD.IADD R48, R48, 0x1, -R2 ;  /* 0x000000013030d824 */ /* 0x000fe200078e0a02 */
[----:B------:R-:W-:Y:S01]  /*94c0*/  IABS R13, R14 ;  /* 0x0000000e000d7213 */ /* 0x000fe20000000000 */
        /* <DEDUP_REMOVED lines=10> */
[----:B------:R-:W-:Y:S02]  /*9570*/  IMAD R22, R2, R8, R13 ;  /* 0x0000000802167224 */ /* 0x000fe400078e020d */
[--C-:B------:R-:W-:Y:S02]  /*9580*/  @!P5 IMAD.IADD R48, R48, 0x1, -R2.reuse ;  /* 0x000000013030d824 */ /* 0x100fe400078e0a02 */
[----:B------:R-:W-:Y:S01]  /*9590*/  @!P1 IMAD.MOV R17, RZ, RZ, -R17 ;  /* 0x000000ffff119224 */ /* 0x000fe200078e0a11 */
[----:B------:R-:W-:Y:S01]  /*95a0*/  ISETP.GT.U32.AND P5, PT, R2, R22, PT ;  /* 0x000000160200720c */ /* 0x000fe20003fa4070 */
[----:B------:R-:W-:Y:S01]  /*95b0*/  @!P6 IMAD.IADD R21, R21, 0x1, -R2 ;  /* 0x000000011515e824 */ /* 0x000fe200078e0a02 */
[----:B------:R-:W-:Y:S01]  /*95c0*/  ISETP.GE.AND P1, PT, R15, RZ, PT ;  /* 0x000000ff0f00720c */ /* 0x000fe20003f26270 */
[----:B------:R-:W-:Y:S01]  /*95d0*/  IMAD.HI.U32 R241, R236, R238, RZ ;  /* 0x000000eeecf17227 */ /* 0x000fe200078e00ff */
[----:B------:R-:W-:-:S02]  /*95e0*/  IABS R15, R18 ;  /* 0x00000012000f7213 */ /* 0x000fc40000000000 */
[----:B------:R-:W-:Y:S01]  /*95f0*/  ISETP.GT.U32.AND P6, PT, R2, R12, PT ;  /* 0x0000000c0200720c */ /* 0x000fe20003fc4070 */
[--C-:B------:R-:W-:Y:S01]  /*9600*/  @!P3 IMAD.IADD R31, R31, 0x1, -R2.reuse ;  /* 0x000000011f1fb824 */ /* 0x100fe200078e0a02 */
[----:B------:R-:W-:Y:S01]  /*9610*/  ISETP.GE.AND P3, PT, R14, RZ, PT ;  /* 0x000000ff0e00720c */ /* 0x000fe20003f66270 */
[C---:B------:R-:W-:Y:S02]  /*9620*/  VIADD R14, R237.reuse, 0x72 ;  /* 0x00000072ed0e7836 */ /* 0x040fe40000000000 */
[----:B------:R-:W-:Y:S01]  /*9630*/  @!P2 IMAD.MOV R21, RZ, RZ, -R21 ;  /* 0x000000ffff15a224 */ /* 0x000fe200078e0a15 */
[----:B------:R-:W-:Y:S01]  /*9640*/  ISETP.GE.AND P2, PT, R16, RZ, PT ;  /* 0x000000ff1000720c */ /* 0x000fe20003f46270 */
[----:B------:R-:W-:Y:S01]  /*9650*/  VIADD R16, R237, 0x70 ;  /* 0x00000070ed107836 */ /* 0x000fe20000000000 */
[----:B------:R-:W-:Y:S01]  /*9660*/  IABS R11, R14 ;  /* 0x0000000e000b7213 */ /* 0x000fe20000000000 */
[----:B------:R-:W-:Y:S02]  /*9670*/  @!P5 IMAD.IADD R22, R22, 0x1, -R2 ;  /* 0x000000011616d824 */ /* 0x000fe400078e0a02 */
[----:B------:R-:W-:Y:S01]  /*9680*/  IMAD.HI.U32 R10, R236, R15, RZ ;  /* 0x0000000fec0a7227 */ /* 0x000fe200078e00ff */
[----:B------:R-:W-:-:S02]  /*9690*/  IABS R13, R16 ;  /* 0x00000010000d7213 */ /* 0x000fc40000000000 */
[----:B------:R-:W-:Y:S01]  /*96a0*/  ISETP.GT.U32.AND P5, PT, R2, R22, PT ;  /* 0x000000160200720c */ /* 0x000fe20003fa4070 */
[----:B------:R-:W-:Y:S02]  /*96b0*/  IMAD.MOV R10, RZ, RZ, -R10 ;  /* 0x000000ffff0a7224 */ /* 0x000fe400078e0a0a */
[----:B------:R-:W-:-:S04]  /*96c0*/  IMAD.HI.U32 R8, R236, R11, RZ ;  /* 0x0000000bec087227 */ /* 0x000fc800078e00ff */
[----:B------:R-:W-:Y:S02]  /*96d0*/  IMAD R15, R2, R10, R15 ;  /* 0x0000000a020f7224 */ /* 0x000fe400078e020f */
[----:B------:R-:W-:-:S04]  /*96e0*/  IMAD.HI.U32 R10, R236, R13, RZ ;  /* 0x0000000dec0a7227 */ /* 0x000fc800078e00ff */
[----:B------:R-:W-:Y:S02]  /*96f0*/  IMAD.MOV R8, RZ, RZ, -R8 ;  /* 0x000000ffff087224 */ /* 0x000fe400078e0a08 */
[----:B------:R-:W-:Y:S02]  /*9700*/  IMAD.MOV R10, RZ, RZ, -R10 ;  /* 0x000000ffff0a7224 */ /* 0x000fe400078e0a0a */
[----:B------:R-:W-:Y:S02]  /*9710*/  IMAD R24, R2, R8, R11 ;  /* 0x0000000802187224 */ /* 0x000fe400078e020b */
[----:B------:R-:W-:Y:S01]  /*9720*/  @!P4 IMAD.MOV R31, RZ, RZ, -R31 ;  /* 0x000000ffff1fc224 */ /* 0x000fe200078e0a1f */
[----:B------:R-:W-:Y:S01]  /*9730*/  ISETP.GE.AND P4, PT, R18, RZ, PT ;  /* 0x000000ff1200720c */ /* 0x000fe20003f86270 */
[----:B------:R-:W-:Y:S02]  /*9740*/  @!P6 IMAD.IADD R12, R12, 0x1, -R2 ;  /* 0x000000010c0ce824 */ /* 0x000fe400078e0a02 */
[----:B------:R-:W-:-:S02]  /*9750*/  VIADD R18, R237, 0x6e ;  /* 0x0000006eed127836 */ /* 0x000fc40000000000 */
[C---:B------:R-:W-:Y:S01]  /*9760*/  IMAD R28, R2.reuse, R10, R13 ;  /* 0x0000000a021c7224 */ /* 0x040fe200078e020d */
[----:B------:R-:W-:Y:S01]  /*9770*/  ISETP.GT.U32.AND P6, PT, R2, R12, PT ;  /* 0x0000000c0200720c */ /* 0x000fe20003fc4070 */
[----:B------:R-:W-:Y:S01]  /*9780*/  @!P5 IMAD.IADD R22, R22, 0x1, -R2 ;  /* 0x000000011616d824 */ /* 0x000fe200078e0a02 */
[C---:B------:R-:W-:Y:S01]  /*9790*/  ISETP.GT.U32.AND P5, PT, R2.reuse, R24, PT ;  /* 0x000000180200720c */ /* 0x040fe20003fa4070 */
[----:B------:R-:W-:Y:S01]  /*97a0*/  @!P1 IMAD.MOV R48, RZ, RZ, -R48 ;  /* 0x000000ffff309224 */ /* 0x000fe200078e0a30 */
[----:B------:R-:W-:Y:S01]  /*97b0*/  ISETP.GT.U32.AND P1, PT, R2, R15, PT ;  /* 0x0000000f0200720c */ /* 0x000fe20003f24070 */
[----:B------:R-:W-:Y:S01]  /*97c0*/  @!P3 IMAD.MOV R22, RZ, RZ, -R22 ;  /* 0x000000ffff16b224 */ /* 0x000fe200078e0a16 */
[----:B------:R-:W-:Y:S01]  /*97d0*/  IABS R11, R18 ;  /* 0x00000012000b7213 */ /* 0x000fe20000000000 */
[----:B------:R-:W-:Y:S01]  /*97e0*/  IMAD.HI.U32 R10, R236, R19, RZ ;  /* 0x00000013ec0a7227 */ /* 0x000fe200078e00ff */
[----:B------:R-:W-:-:S03]  /*97f0*/  ISETP.GT.U32.AND P3, PT, R2, R28, PT ;  /* 0x0000001c0200720c */ /* 0x000fc60003f64070 */
[----:B------:R-:W-:-:S04]  /*9800*/  IMAD.HI.U32 R8, R236, R11, RZ ;  /* 0x0000000bec087227 */ /* 0x000fc800078e00ff */
[----:B------:R-:W-:Y:S02]  /*9810*/  IMAD.MOV R8, RZ, RZ, -R8 ;  /* 0x000000ffff087224 */ /* 0x000fe400078e0a08 */
[--C-:B------:R-:W-:Y:S02]  /*9820*/  @!P5 IMAD.IADD R24, R24, 0x1, -R2.reuse ;  /* 0x000000011818d824 */ /* 0x100fe400078e0a02 */
[--C-:B------:R-:W-:Y:S01]  /*9830*/  @!P6 IMAD.IADD R12, R12, 0x1, -R2.reuse ;  /* 0x000000010c0ce824 */ /* 0x100fe200078e0a02 */
[----:B------:R-:W-:Y:S01]  /*9840*/  ISETP.GE.AND P6, PT, R14, RZ, PT ;  /* 0x000000ff0e00720c */ /* 0x000fe20003fc6270 */
[--C-:B------:R-:W-:Y:S02]  /*9850*/  @!P1 IMAD.IADD R15, R15, 0x1, -R2.reuse ;  /* 0x000000010f0f9824 */ /* 0x100fe400078e0a02 */
[----:B------:R-:W-:Y:S02]  /*9860*/  IMAD R34, R2, R8, R11 ;  /* 0x0000000802227224 */ /* 0x000fe400078e020b */
[----:B------:R-:W-:Y:S01]  /*9870*/  @!P3 IMAD.IADD R28, R28, 0x1, -R2 ;  /* 0x000000011c1cb824 */ /* 0x000fe200078e0a02 */
[C---:B------:R-:W-:Y:S01]  /*9880*/  ISETP.GT.U32.AND P3, PT, R2.reuse, R24, PT ;  /* 0x000000180200720c */ /* 0x040fe20003f64070 */
[----:B------:R-:W-:Y:S01]  /*9890*/  VIADD R14, R237, 0x6c ;  /* 0x0000006ced0e7836 */ /* 0x000fe20000000000 */
[C---:B------:R-:W-:Y:S01]  /*98a0*/  ISETP.GT.U32.AND P1, PT, R2.reuse, R15, PT ;  /* 0x0000000f0200720c */ /* 0x040fe20003f24070 */
[----:B------:R-:W-:Y:S01]  /*98b0*/  @!P2 IMAD.MOV R12, RZ, RZ, -R12 ;  /* 0x000000ffff0ca224 */ /* 0x000fe200078e0a0c */
[----:B------:R-:W-:Y:S01]  /*98c0*/  ISETP.GT.U32.AND P5, PT, R2, R34, PT ;  /* 0x000000220200720c */ /* 0x000fe20003fa4070 */
[----:B------:R-:W-:Y:S01]  /*98d0*/  IMAD.MOV R10, RZ, RZ, -R10 ;  /* 0x000000ffff0a7224 */ /* 0x000fe200078e0a0a */
[----:B------:R-:W-:Y:S01]  /*98e0*/  IABS R13, R14 ;  /* 0x0000000e000d7213 */ /* 0x000fe20000000000 */
[----:B------:R-:W-:Y:S01]  /*98f0*/  IMAD.HI.U32 R240, R236, R233, RZ ;  /* 0x000000e9ecf07227 */ /* 0x000fe200078e00ff */
[----:B------:R-:W-:-:S03]  /*9900*/  ISETP.GE.AND P2, PT, R16, RZ, PT ;  /* 0x000000ff1000720c */ /* 0x000fc60003f46270 */
[----:B------:R-:W-:Y:S02]  /*9910*/  VIADD R16, R237, 0x68 ;  /* 0x00000068ed107836 */ /* 0x000fe40000000000 */
[----:B------:R-:W-:-:S03]  /*9920*/  IMAD.HI.U32 R8, R236, R13, RZ ;  /* 0x0000000dec087227 */ /* 0x000fc600078e00ff */
[----:B------:R-:W-:Y:S01]  /*9930*/  IABS R33, R16 ;  /* 0x0000001000217213 */ /* 0x000fe20000000000 */
[----:B------:R-:W-:Y:S02]  /*9940*/  IMAD R50, R2, R10, R19 ;  /* 0x0000000a02327224 */ /* 0x000fe400078e0213 */
[----:B------:R-:W-:Y:S02]  /*9950*/  @!P3 IMAD.IADD R24, R24, 0x1, -R2 ;  /* 0x000000011818b824 */ /* 0x000fe400078e0a02 */
[----:B------:R-:W-:Y:S02]  /*9960*/  IMAD.MOV R8, RZ, RZ, -R8 ;  /* 0x000000ffff087224 */ /* 0x000fe400078e0a08 */
[--C-:B------:R-:W-:Y:S01]  /*9970*/  @!P1 IMAD.IADD R15, R15, 0x1, -R2.reuse ;  /* 0x000000010f0f9824 */ /* 0x100fe200078e0a02 */
[----:B------:R-:W-:Y:S01]  /*9980*/  ISETP.GE.AND P1, PT, R18, RZ, PT ;  /* 0x000000ff1200720c */ /* 0x000fe20003f26270 */
[----:B------:R-:W-:Y:S01]  /*9990*/  @!P5 IMAD.IADD R34, R34, 0x1, -R2 ;  /* 0x000000012222d824 */ /* 0x000fe200078e0a02 */
[C---:B------:R-:W-:Y:S01]  /*99a0*/  ISETP.GT.U32.AND P5, PT, R2.reuse, R28, PT ;  /* 0x0000001c0200720c */ /* 0x040fe20003fa4070 */
[----:B------:R-:W-:Y:S01]  /*99b0*/  @!P6 IMAD.MOV R24, RZ, RZ, -R24 ;  /* 0x000000ffff18e224 */ /* 0x000fe200078e0a18 */
[C---:B------:R-:W-:Y:S01]  /*99c0*/  ISETP.GT.U32.AND P6, PT, R2.reuse, R50, PT ;  /* 0x000000320200720c */ /* 0x040fe20003fc4070 */
[----:B------:R-:W-:Y:S01]  /*99d0*/  IMAD R46, R2, R8, R13 ;  /* 0x00000008022e7224 */ /* 0x000fe200078e020d */
[----:B------:R-:W-:Y:S01]  /*99e0*/  IABS R13, R25 ;  /* 0x00000019000d7213 */ /* 0x000fe20000000000 */
[----:B------:R-:W-:-:S02]  /*99f0*/  VIADD R18, R237, 0x66 ;  /* 0x00000066ed127836 */ /* 0x000fc40000000000 */
[----:B------:R-:W-:Y:S01]  /*9a00*/  IMAD.HI.U32 R8, R236, R33, RZ ;  /* 0x00000021ec087227 */ /* 0x000fe200078e00ff */
[C---:B------:R-:W-:Y:S02]  /*9a10*/  ISETP.GT.U32.AND P3, PT, R2.reuse, R46, PT ;  /* 0x0000002e0200720c */ /* 0x040fe40003f64070 */
[----:B------:R-:W-:Y:S01]  /*9a20*/  IABS R35, R18 ;  /* 0x0000001200237213 */ /* 0x000fe20000000000 */
[----:B------:R-:W-:Y:S02]  /*9a30*/  IMAD.MOV R8, RZ, RZ, -R8 ;  /* 0x000000ffff087224 */ /* 0x000fe400078e0a08 */
[----:B------:R-:W-:Y:S01]  /*9a40*/  @!P4 IMAD.MOV R15, RZ, RZ, -R15 ;  /* 0x000000ffff0fc224 */ /* 0x000fe200078e0a0f */
[C---:B------:R-:W-:Y:S01]  /*9a50*/  ISETP.GT.U32.AND P4, PT, R2.reuse, R34, PT ;  /* 0x000000220200720c */ /* 0x040fe20003f84070 */
[----:B------:R-:W-:Y:S02]  /*9a60*/  VIADD R19, R237, 0x64 ;  /* 0x00000064ed137836 */ /* 0x000fe40000000000 */
[----:B------:R-:W-:-:S02]  /*9a70*/  IMAD R33, R2, R8, R33 ;  /* 0x0000000802217224 */ /* 0x000fc400078e0221 */
[----:B------:R-:W-:Y:S01]  /*9a80*/  IMAD.HI.U32 R8, R236, R35, RZ ;  /* 0x00000023ec087227 */ /* 0x000fe200078e00ff */
[----:B------:R-:W-:-:S03]  /*9a90*/  IABS R37, R19 ;  /* 0x0000001300257213 */ /* 0x000fc60000000000 */
[--C-:B------:R-:W-:Y:S01]  /*9aa0*/  @!P5 IMAD.IADD R28, R28, 0x1, -R2.reuse ;  /* 0x000000011c1cd824 */ /* 0x100fe200078e0a02 */
[----:B------:R-:W-:Y:S01]  /*9ab0*/  ISETP.GT.U32.AND P5, PT, R2, R33, PT ;  /* 0x000000210200720c */ /* 0x000fe20003fa4070 */
        /* <DEDUP_REMOVED lines=12> */
[----:B------:R-:W-:Y:S02]  /*9b80*/  IMAD R37, R2, R10, R37 ;  /* 0x0000000a02257224 */ /* 0x000fe400078e0225 */
[----:B------:R-:W-:Y:S01]  /*9b90*/  @!P3 IMAD.IADD R46, R46, 0x1, -R2 ;  /* 0x000000012e2eb824 */ /* 0x000fe200078e0a02 */
[----:B------:R-:W-:Y:S01]  /*9ba0*/  ISETP.GE.AND P3, PT, R20, RZ, PT ;  /* 0x000000ff1400720c */ /* 0x000fe20003f66270 */
[----:B------:R-:W-:Y:S01]  /*9bb0*/  IMAD.HI.U32 R8, R236, R11, RZ ;  /* 0x0000000bec087227 */ /* 0x000fe200078e00ff */
[----:B------:R-:W-:-:S02]  /*9bc0*/  ISETP.GT.U32.AND P2, PT, R2, R37, PT ;  /* 0x000000250200720c */ /* 0x000fc40003f44070 */
[C---:B------:R-:W-:Y:S01]  /*9bd0*/  ISETP.GT.U32.AND P6, PT, R2.reuse, R46, PT ;  /* 0x0000002e0200720c */ /* 0x040fe20003fc4070 */
[----:B------:R-:W-:Y:S02]  /*9be0*/  IMAD.MOV R8, RZ, RZ, -R8 ;  /* 0x000000ffff087224 */ /* 0x000fe400078e0a08 */
[----:B------:R-:W-:Y:S01]  /*9bf0*/  @!P1 IMAD.MOV R34, RZ, RZ, -R34 ;  /* 0x000000ffff229224 */ /* 0x000fe200078e0a22 */
[C---:B------:R-:W-:Y:S01]  /*9c00*/  ISETP.GT.U32.AND P1, PT, R2.reuse, R35, PT ;  /* 0x000000230200720c */ /* 0x040fe20003f24070 */
[----:B------:R-:W-:Y:S02]  /*9c10*/  IMAD R36, R2, R8, R11 ;  /* 0x0000000802247224 */ /* 0x000fe400078e020b */
[----:B------:R-:W-:Y:S02]  /*9c20*/  @!P5 IMAD.IADD R33, R33, 0x1, -R2 ;  /* 0x000000012121d824 */ /* 0x000fe400078e0a02 */
[----:B------:R-:W-:-:S03]  /*9c30*/  IMAD.HI.U32 R8, R236, R13, RZ ;  /* 0x0000000dec087227 */ /* 0x000fc600078e00ff */
[C---:B------:R-:W-:Y:S01]  /*9c40*/  ISETP.GT.U32.AND P5, PT, R2.reuse, R33, PT ;  /* 0x000000210200720c */ /* 0x040fe20003fa4070 */
[--C-:B------:R-:W-:Y:S01]  /*9c50*/  @!P2 IMAD.IADD R37, R37, 0x1, -R2.reuse ;  /* 0x000000012525a824 */ /* 0x100fe200078e0a02 */
[----:B------:R-:W-:Y:S01]  /*9c60*/  ISETP.GT.U32.AND P2, PT, R2, R36, PT ;  /* 0x000000240200720c */ /* 0x000fe20003f44070 */
[--C-:B------:R-:W-:Y:S01]  /*9c70*/  @!P6 IMAD.IADD R46, R46, 0x1, -R2.reuse ;  /* 0x000000012e2ee824 */ /* 0x100fe200078e0a02 */
[----:B------:R-:W-:Y:S01]  /*9c80*/  ISETP.GE.AND P6, PT, R16, RZ, PT ;  /* 0x000000ff1000720c */ /* 0x000fe20003fc6270 */
[----:B------:R-:W-:Y:S01]  /*9c90*/  @!P1 IMAD.IADD R35, R35, 0x1, -R2 ;  /* 0x0000000123239824 */ /* 0x000fe200078e0a02 */
[----:B------:R-:W-:Y:S01]  /*9ca0*/  ISETP.GE.AND P1, PT, R19, RZ, PT ;  /* 0x000000ff1300720c */ /* 0x000fe20003f26270 */
[C---:B------:R-:W-:Y:S01]  /*9cb0*/  VIADD R20, R237.reuse, 0x5a ;  /* 0x0000005aed147836 */ /* 0x040fe20000000000 */
[----:B------:R-:W-:Y:S01]  /*9cc0*/  IABS R19, R32 ;  /* 0x0000002000137213 */ /* 0x000fe20000000000 */
[----:B------:R-:W-:Y:S02]  /*9cd0*/  VIADD R16, R237, 0x5c ;  /* 0x0000005ced107836 */ /* 0x000fe40000000000 */
[----:B------:R-:W-:Y:S01]  /*9ce0*/  IMAD.MOV R8, RZ, RZ, -R8 ;  /* 0x000000ffff087224 */ /* 0x000fe200078e0a08 */
[----:B------:R-:W-:Y:S01]  /*9cf0*/  IABS R10, R20 ;  /* 0x00000014000a7213 */ /* 0x000fe20000000000 */
[----:B------:R-:W-:Y:S01]  /*9d00*/  @!P3 IMAD.MOV R50, RZ, RZ, -R50 ;  /* 0x000000ffff32b224 */ /* 0x000fe200078e0a32 */
[----:B------:R-:W-:Y:S01]  /*9d10*/  IABS R23, R16 ;  /* 0x0000001000177213 */ /* 0x000fe20000000000 */
[----:B------:R-:W-:Y:S01]  /*9d20*/  @!P2 IMAD.IADD R36, R36, 0x1, -R2 ;  /* 0x000000012424a824 */ /* 0x000fe200078e0a02 */
[C---:B------:R-:W-:Y:S01]  /*9d30*/  ISETP.GT.U32.AND P2, PT, R2.reuse, R35, PT ;  /* 0x000000230200720c */ /* 0x040fe20003f44070 */
[C---:B------:R-:W-:Y:S01]  /*9d40*/  IMAD R11, R2.reuse, R8, R13 ;  /* 0x00000008020b7224 */ /* 0x040fe200078e020d */
[----:B------:R-:W-:Y:S01]  /*9d50*/  ISETP.GT.U32.AND P3, PT, R2, R37, PT ;  /* 0x000000250200720c */ /* 0x000fe20003f64070 */
[----:B------:R-:W-:-:S04]  /*9d60*/  IMAD.HI.U32 R8, R236, R19, RZ ;  /* 0x00000013ec087227 */ /* 0x000fc800078e00ff */
[----:B------:R-:W-:Y:S02]  /*9d70*/  IMAD.MOV.U32 R13, RZ, RZ, R10 ;  /* 0x000000ffff0d7224 */ /* 0x000fe400078e000a */
[----:B------:R-:W-:-:S04]  /*9d80*/  IMAD.HI.U32 R10, R236, R23, RZ ;  /* 0x00000017ec0a7227 */ /* 0x000fc800078e00ff */
[----:B------:R-:W-:Y:S02]  /*9d90*/  IMAD.MOV R8, RZ, RZ, -R8 ;  /* 0x000000ffff087224 */ /* 0x000fe400078e0a08 */
[----:B------:R-:W-:Y:S01]  /*9da0*/  @!P5 IMAD.IADD R33, R33, 0x1, -R2 ;  /* 0x000000012121d824 */ /* 0x000fe200078e0a02 */
[----:B------:R-:W-:Y:S01]  /*9db0*/  ISETP.GE.AND P5, PT, R18, RZ, PT ;  /* 0x000000ff1200720c */ /* 0x000fe20003fa6270 */
[----:B------:R-:W-:Y:S02]  /*9dc0*/  IMAD.MOV R10, RZ, RZ, -R10 ;  /* 0x000000ffff0a7224 */ /* 0x000fe400078e0a0a */
[C---:B------:R-:W-:Y:S02]  /*9dd0*/  IMAD R18, R2.reuse, R8, R19 ;  /* 0x0000000802127224 */ /* 0x040fe400078e0213 */
[C---:B------:R-:W-:Y:S02]  /*9de0*/  IMAD R23, R2.reuse, R10, R23 ;  /* 0x0000000a02177224 */ /* 0x040fe400078e0217 */
[--C-:B------:R-:W-:Y:S01]  /*9df0*/  @!P2 IMAD.IADD R35, R35, 0x1, -R2.reuse ;  /* 0x000000012323a824 */ /* 0x100fe200078e0a02 */
[C---:B------:R-:W-:Y:S01]  /*9e00*/  ISETP.GT.U32.AND P2, PT, R2.reuse, R18, PT ;  /* 0x000000120200720c */ /* 0x040fe20003f44070 */
[----:B------:R-:W-:Y:S01]  /*9e10*/  @!P3 IMAD.IADD R37, R37, 0x1, -R2 ;  /* 0x000000012525b824 */ /* 0x000fe200078e0a02 */
[C---:B------:R-:W-:Y:S01]  /*9e20*/  ISETP.GT.U32.AND P3, PT, R2.reuse, R23, PT ;  /* 0x000000170200720c */ /* 0x040fe20003f64070 */
[----:B------:R-:W-:Y:S01]  /*9e30*/  @!P6 IMAD.MOV R33, RZ, RZ, -R33 ;  /* 0x000000ffff21e224 */ /* 0x000fe200078e0a21 */
[----:B------:R-:W-:Y:S01]  /*9e40*/  ISETP.GT.U32.AND P6, PT, R2, R11, PT ;  /* 0x0000000b0200720c */ /* 0x000fe20003fc4070 */
[----:B------:R-:W-:-:S04]  /*9e50*/  IMAD.HI.U32 R8, R236, R13, RZ ;  /* 0x0000000dec087227 */ /* 0x000fc800078e00ff */
[----:B------:R-:W-:-:S04]  /*9e60*/  IMAD.HI.U32 R10, R236, R27, RZ ;  /* 0x0000001bec0a7227 */ /* 0x000fc800078e00ff */
[----:B------:R-:W-:Y:S02]  /*9e70*/  @!P2 IMAD.IADD R18, R18, 0x1, -R2 ;  /* 0x000000011212a824 */ /* 0x000fe400078e0a02 */
[----:B------:R-:W-:Y:S02]  /*9e80*/  IMAD.MOV R8, RZ, RZ, -R8 ;  /* 0x000000ffff087224 */ /* 0x000fe400078e0a08 */
[----:B------:R-:W-:Y:S01]  /*9e90*/  @!P3 IMAD.IADD R23, R23, 0x1, -R2 ;  /* 0x000000011717b824 */ /* 0x000fe200078e0a02 */
[C---:B------:R-:W-:Y:S01]  /*9ea0*/  ISETP.GT.U32.AND P3, PT, R2.reuse, R18, PT ;  /* 0x000000120200720c */ /* 0x040fe20003f64070 */
[----:B------:R-:W-:Y:S02]  /*9eb0*/  IMAD.MOV R10, RZ, RZ, -R10 ;  /* 0x000000ffff0a7224 */ /* 0x000fe400078e0a0a */
[----:B------:R-:W-:Y:S01]  /*9ec0*/  @!P6 IMAD.IADD R11, R11, 0x1, -R2 ;  /* 0x000000010b0be824 */ /* 0x000fe200078e0a02 */
[----:B------:R-:W-:Y:S01]  /*9ed0*/  ISETP.GE.AND P6, PT, R25, RZ, PT ;  /* 0x000000ff1900720c */ /* 0x000fe20003fc6270 */
[----:B------:R-:W-:-:S02]  /*9ee0*/  IMAD R25, R2, R8, R13 ;  /* 0x0000000802197224 */ /* 0x000fc400078e020d */
[C---:B------:R-:W-:Y:S01]  /*9ef0*/  IMAD R27, R2.reuse, R10, R27 ;  /* 0x0000000a021b7224 */ /* 0x040fe200078e021b */
[C---:B------:R-:W-:Y:S01]  /*9f00*/  ISETP.GT.U32.AND P2, PT, R2.reuse, R11, PT ;  /* 0x0000000b0200720c */ /* 0x040fe20003f44070 */
[C---:B------:R-:W-:Y:S02]  /*9f10*/  VIADD R10, R237.reuse, 0x56 ;  /* 0x00000056ed0a7836 */ /* 0x040fe40000000000 */
[----:B------:R-:W-:Y:S01]  /*9f20*/  @!P4 IMAD.MOV R46, RZ, RZ, -R46 ;  /* 0x000000ffff2ec224 */ /* 0x000fe200078e0a2e */
[C---:B------:R-:W-:Y:S01]  /*9f30*/  ISETP.GT.U32.AND P4, PT, R2.reuse, R36, PT ;  /* 0x000000240200720c */ /* 0x040fe20003f84070 */
[----:B------:R-:W-:Y:S01]  /*9f40*/  @!P1 IMAD.MOV R37, RZ, RZ, -R37 ;  /* 0x000000ffff259224 */ /* 0x000fe200078e0a25 */
[C---:B------:R-:W-:Y:S01]  /*9f50*/  ISETP.GT.U32.AND P1, PT, R2.reuse, R25, PT ;  /* 0x000000190200720c */ /* 0x040fe20003f24070 */
[----:B------:R-:W-:Y:S01]  /*9f60*/  @!P5 IMAD.MOV R35, RZ, RZ, -R35 ;  /* 0x000000ffff23d224 */ /* 0x000fe200078e0a23 */
[----:B------:R-:W-:Y:S01]  /*9f70*/  ISETP.GT.U32.AND P5, PT, R2, R23, PT ;  /* 0x000000170200720c */ /* 0x000fe20003fa4070 */
[--C-:B------:R-:W-:Y:S01]  /*9f80*/  @!P3 IMAD.IADD R18, R18, 0x1, -R2.reuse ;  /* 0x000000011212b824 */ /* 0x100fe200078e0a02 */
[----:B------:R-:W-:Y:S01]  /*9f90*/  IABS R13, R10 ;  /* 0x0000000a000d7213 */ /* 0x000fe20000000000 */
[----:B------:R-:W-:Y:S01]  /*9fa0*/  VIADD R19, R237, 0x50 ;  /* 0x00000050ed137836 */ /* 0x000fe20000000000 */
[----:B------:R-:W-:Y:S01]  /*9fb0*/  ISETP.GE.AND P3, PT, R16, RZ, PT ;  /* 0x000000ff1000720c */ /* 0x000fe20003f66270 */
[----:B------:R-:W-:Y:S01]  /*9fc0*/  @!P2 IMAD.IADD R11, R11, 0x1, -R2 ;  /* 0x000000010b0ba824 */ /* 0x000fe200078e0a02 */
[----:B------:R-:W-:Y:S01]  /*9fd0*/  ISETP.GT.U32.AND P2, PT, R2, R27, PT ;  /* 0x0000001b0200720c */ /* 0x000fe20003f44070 */
[----:B------:R-:W-:Y:S01]  /*9fe0*/  IMAD.HI.U32 R8, R236, R13, RZ ;  /* 0x0000000dec087227 */ /* 0x000fe200078e00ff */
[----:B------:R-:W-:-:S03]  /*9ff0*/  IABS R45, R19 ;  /* 0x00000013002d7213 */ /* 0x000fc60000000000 */
[----:B------:R-:W-:Y:S02]  /*a000*/  IMAD.MOV R8, RZ, RZ, -R8 ;  /* 0x000000ffff087224 */ /* 0x000fe400078e0a08 */
[--C-:B------:R-:W-:Y:S01]  /*a010*/  @!P4 IMAD.IADD R36, R36, 0x1, -R2.reuse ;  /* 0x000000012424c824 */ /* 0x100fe200078e0a02 */
[----:B------:R-:W-:Y:S01]  /*a020*/  ISETP.GE.AND P4, PT, R14, RZ, PT ;  /* 0x000000ff0e00720c */ /* 0x000fe20003f86270 */
[--C-:B------:R-:W-:Y:S01]  /*a030*/  @!P1 IMAD.IADD R25, R25, 0x1, -R2.reuse ;  /* 0x0000000119199824 */ /* 0x100fe200078e0a02 */
[----:B------:R-:W-:Y:S01]  /*a040*/  ISETP.GE.AND P1, PT, R30, RZ, PT ;  /* 0x000000ff1e00720c */ /* 0x000fe20003f26270 */
[----:B------:R-:W-:Y:S01]  /*a050*/  @!P5 IMAD.IADD R23, R23, 0x1, -R2 ;  /* 0x000000011717d824 */ /* 0x000fe200078e0a02 */
[----:B------:R-:W-:Y:S01]  /*a060*/  ISETP.GE.AND P5, PT, R20, RZ, PT ;  /* 0x000000ff1400720c */ /* 0x000fe20003fa6270 */
[----:B------:R-:W-:Y:S02]  /*a070*/  IMAD R30, R2, R8, R13 ;  /* 0x00000008021e7224 */ /* 0x000fe400078e020d */
[----:B------:R-:W-:-:S02]  /*a080*/  @!P3 IMAD.MOV R23, RZ, RZ, -R23 ;  /* 0x000000ffff17b224 */ /* 0x000fc400078e0a17 */
[C---:B------:R-:W-:Y:S01]  /*a090*/  VIADD R14, R237.reuse, 0x54 ;  /* 0x00000054ed0e7836 */ /* 0x040fe20000000000 */
[----:B------:R-:W-:Y:S01]  /*a0a0*/  ISETP.GT.U32.AND P3, PT, R2, R30, PT ;  /* 0x0000001e0200720c */ /* 0x000fe20003f64070 */
[----:B------:R-:W-:Y:S02]  /*a0b0*/  VIADD R16, R237, 0x52 ;  /* 0x00000052ed107836 */ /* 0x000fe40000000000 */
[----:B------:R-:W-:Y:S01]  /*a0c0*/  @!P4 IMAD.MOV R36, RZ, RZ, -R36 ;  /* 0x000000ffff24c224 */ /* 0x000fe200078e0a24 */
[----:B------:R-:W-:Y:S01]  /*a0d0*/  ISETP.GE.AND P4, PT, R32, RZ, PT ;  /* 0x000000ff2000720c */ /* 0x000fe20003f86270 */
[----:B------:R-:W-:Y:S01]  /*a0e0*/  @!P6 IMAD.MOV R11, RZ, RZ, -R11 ;  /* 0x000000ffff0be224 */ /* 0x000fe200078e0a0b */
[----:B------:R-:W-:Y:S01]  /*a0f0*/  IABS R13, R14 ;  /* 0x0000000e000d7213 */ /* 0x000fe20000000000 */
[----:B------:R-:W-:Y:S01]  /*a100*/  @!P2 IMAD.IADD R27, R27, 0x1, -R2 ;  /* 0x000000011b1ba824 */ /* 0x000fe200078e0a02 */
[----:B------:R-:W-:Y:S01]  /*a110*/  ISETP.GT.U32.AND P6, PT, R2, R25, PT ;  /* 0x000000190200720c */ /* 0x000fe20003fc4070 */
[----:B------:R-:W-:Y:S01]  /*a120*/  IMAD.MOV R241, RZ, RZ, -R241 ;  /* 0x000000fffff17224 */ /* 0x000fe200078e0af1 */
[----:B------:R-:W-:Y:S01]  /*a130*/  IABS R43, R16 ;  /* 0x00000010002b7213 */ /* 0x000fe20000000000 */
[----:B------:R-:W-:Y:S01]  /*a140*/  IMAD.HI.U32 R8, R236, R13, RZ ;  /* 0x0000000dec087227 */ /* 0x000fe200078e00ff */
[----:B------:R-:W-:-:S03]  /*a150*/  ISETP.GT.U32.AND P2, PT, R2, R27, PT ;  /* 0x0000001b0200720c */ /* 0x000fc60003f44070 */
[----:B------:R-:W-:Y:S02]  /*a160*/  @!P3 IMAD.IADD R30, R30, 0x1, -R2 ;  /* 0x000000011e1eb824 */ /* 0x000fe400078e0a02 */
[----:B------:R-:W-:Y:S02]  /*a170*/  IMAD.MOV R32, RZ, RZ, -R8 ;  /* 0x000000ffff207224 */ /* 0x000fe400078e0a08 */
[----:B------:R-:W-:Y:S01]  /*a180*/  IMAD.HI.U32 R8, R236, R43, RZ ;  /* 0x0000002bec087227 */ /* 0x000fe200078e00ff */
[----:B------:R-:W-:-:S03]  /*a190*/  ISETP.GT.U32.AND P3, PT, R2, R30, PT ;  /* 0x0000001e0200720c */ /* 0x000fc60003f64070 */
[----:B------:R-:W-:Y:S01]  /*a1a0*/  @!P4 IMAD.MOV R18, RZ, RZ, -R18 ;  /* 0x000000ffff12c224 */ /* 0x000fe200078e0a12 */
[----:B------:R-:W-:Y:S01]  /*a1b0*/  ISETP.GE.AND P4, PT, R10, RZ, PT ;  /* 0x000000ff0a00720c */ /* 0x000fe20003f86270 */
[----:B------:R-:W-:Y:S02]  /*a1c0*/  IMAD.MOV R10, RZ, RZ, -R8 ;  /* 0x000000ffff0a7224 */ /* 0x000fe400078e0a08 */
[--C-:B------:R-:W-:Y:S01]  /*a1d0*/  @!P6 IMAD.IADD R25, R25, 0x1, -R2.reuse ;  /* 0x000000011919e824 */ /* 0x100fe200078e0a02 */
[----:B------:R-:W-:Y:S01]  /*a1e0*/  ISETP.GE.AND P6, PT, R14, RZ, PT ;  /* 0x000000ff0e00720c */ /* 0x000fe20003fc6270 */
[C---:B------:R-:W-:Y:S02]  /*a1f0*/  IMAD R32, R2.reuse, R32, R13 ;  /* 0x0000002002207224 */ /* 0x040fe400078e020d */
[C---:B------:R-:W-:Y:S02]  /*a200*/  IMAD R43, R2.reuse, R10, R43 ;  /* 0x0000000a022b7224 */ /* 0x040fe400078e022b */
[----:B------:R-:W-:Y:S01]  /*a210*/  @!P5 IMAD.MOV R25, RZ, RZ, -R25 ;  /* 0x000000ffff19d224 */ /* 0x000fe200078e0a19 */
[----:B------:R-:W-:Y:S01]  /*a220*/  ISETP.GT.U32.AND P5, PT, R2, R32, PT ;  /* 0x000000200200720c */ /* 0x000fe20003fa4070 */
[--C-:B------:R-:W-:Y:S01]  /*a230*/  @!P3 IMAD.IADD R30, R30, 0x1, -R2.reuse ;  /* 0x000000011e1eb824 */ /* 0x100fe200078e0a02 */
[----:B------:R-:W-:Y:S01]  /*a240*/  ISETP.GT.U32.AND P3, PT, R2, R43, PT ;  /* 0x0000002b0200720c */ /* 0x000fe20003f64070 */
[----:B------:R-:W-:Y:S01]  /*a250*/  @!P2 IMAD.IADD R27, R27, 0x1, -R2 ;  /* 0x000000011b1ba824 */ /* 0x000fe200078e0a02 */
[----:B------:R-:W-:Y:S01]  /*a260*/  ISETP.GE.AND P2, PT, R16, RZ, PT ;  /* 0x000000ff1000720c */ /* 0x000fe20003f46270 */
[----:B------:R-:W-:-:S04]  /*a270*/  IMAD.HI.U32 R8, R236, R45, RZ ;  /* 0x0000002dec087227 */ /* 0x000fc800078e00ff */
[----:B------:R-:W-:Y:S01]  /*a280*/  @!P1 IMAD.MOV R27, RZ, RZ, -R27 ;  /* 0x000000ffff1b9224 */ /* 0x000fe200078e0a1b */
[----:B------:R-:W-:Y:S01]  /*a290*/  ISETP.GE.AND P1, PT, R19, RZ, PT ;  /* 0x000000ff1300720c */ /* 0x000fe20003f26270 */
[C---:B------:R-:W-:Y:S02]  /*a2a0*/  VIADD R19, R237.reuse, 0x4e ;  /* 0x0000004eed137836 */ /* 0x040fe40000000000 */
[----:B------:R-:W-:Y:S02]  /*a2b0*/  VIADD R13, R237, 0x4c ;  /* 0x0000004ced0d7836 */ /* 0x000fe40000000000 */
[----:B------:R-:W-:Y:S01]  /*a2c0*/  IMAD.MOV R8, RZ, RZ, -R8 ;  /* 0x000000ffff087224 */ /* 0x000fe200078e0a08 */
[----:B------:R-:W-:Y:S01]  /*a2d0*/  IABS R47, R19 ;  /* 0x00000013002f7213 */ /* 0x000fe20000000000 */
[--C-:B------:R-:W-:Y:S01]  /*a2e0*/  @!P5 IMAD.IADD R32, R32, 0x1, -R2.reuse ;  /* 0x000000012020d824 */ /* 0x100fe200078e0a02 */
[----:B------:R-:W-:Y:S01]  /*a2f0*/  IABS R49, R13 ;  /* 0x0000000d00317213 */ /* 0x000fe20000000000 */
[----:B------:R-:W-:-:S02]  /*a300*/  @!P3 IMAD.IADD R43, R43, 0x1, -R2 ;  /* 0x000000012b2bb824 */ /* 0x000fc400078e0a02 */
[C---:B------:R-:W-:Y:S01]  /*a310*/  IMAD R45, R2.reuse, R8, R45 ;  /* 0x00000008022d7224 */ /* 0x040fe200078e022d */
[----:B------:R-:W-:Y:S01]  /*a320*/  ISETP.GT.U32.AND P5, PT, R2, R32, PT ;  /* 0x000000200200720c */ /* 0x000fe20003fa4070 */
[----:B------:R-:W-:Y:S01]  /*a330*/  IMAD.HI.U32 R8, R236, R47, RZ ;  /* 0x0000002fec087227 */ /* 0x000fe200078e00ff */
[----:B------:R-:W-:-:S03]  /*a340*/  ISETP.GT.U32.AND P3, PT, R2, R43, PT ;  /* 0x0000002b0200720c */ /* 0x000fc60003f64070 */
[----:B------:R-:W-:Y:S01]  /*a350*/  @!P4 IMAD.MOV R30, RZ, RZ, -R30 ;  /* 0x000000ffff1ec224 */ /* 0x000fe200078e0a1e */
[----:B------:R-:W-:Y:S01]  /*a360*/  ISETP.GT.U32.AND P4, PT, R2, R45, PT ;  /* 0x0000002d0200720c */ /* 0x000fe20003f84070 */
[----:B------:R-:W-:-:S04]  /*a370*/  IMAD.HI.U32 R10, R236, R49, RZ ;  /* 0x00000031ec0a7227 */ /* 0x000fc800078e00ff */
[----:B------:R-:W-:Y:S02]  /*a380*/  IMAD.MOV R8, RZ, RZ, -R8 ;  /* 0x000000ffff087224 */ /* 0x000fe400078e0a08 */
[----:B------:R-:W-:Y:S02]  /*a390*/  IMAD.MOV R20, RZ, RZ, -R10 ;  /* 0x000000ffff147224 */ /* 0x000fe400078e0a0a */
[----:B------:R-:W-:Y:S02]  /*a3a0*/  IMAD R47, R2, R8, R47 ;  /* 0x00000008022f7224 */ /* 0x000fe400078e022f */
[----:B------:R-:W-:Y:S02]  /*a3b0*/  VIADD R14, R237, 0x4a ;  /* 0x0000004aed0e7836 */ /* 0x000fe40000000000 */
[--C-:B------:R-:W-:Y:S01]  /*a3c0*/  @!P5 IMAD.IADD R32, R32, 0x1, -R2.reuse ;  /* 0x000000012020d824 */ /* 0x100fe200078e0a02 */
[----:B------:R-:W-:Y:S01]  /*a3d0*/  ISETP.GE.AND P5, PT, R19, RZ, PT ;  /* 0x000000ff1300720c */ /* 0x000fe20003fa6270 */
[C---:B------:R-:W-:Y:S01]  /*a3e0*/  IMAD R49, R2.reuse, R20, R49 ;  /* 0x0000001402317224 */ /* 0x040fe200078e0231 */
[----:B------:R-:W-:Y:S01]  /*a3f0*/  IABS R51, R14 ;  /* 0x0000000e00337213 */ /* 0x000fe20000000000 */
[--C-:B------:R-:W-:Y:S01]  /*a400*/  @!P3 IMAD.IADD R43, R43, 0x1, -R2.reuse ;  /* 0x000000012b2bb824 */ /* 0x100fe200078e0a02 */
[----:B------:R-:W-:Y:S01]  /*a410*/  ISETP.GT.U32.AND P3, PT, R2, R47, PT ;  /* 0x0000002f0200720c */ /* 0x000fe20003f64070 */
[----:B------:R-:W-:Y:S01]  /*a420*/  VIADD R10, R237, 0x48 ;  /* 0x00000048ed0a7836 */ /* 0x000fe20000000000 */
[----:B------:R-:W-:Y:S01]  /*a430*/  IABS R20, R227 ;  /* 0x000000e300147213 */ /* 0x000fe20000000000 */
[----:B------:R-:W-:-:S02]  /*a440*/  @!P4 IMAD.IADD R45, R45, 0x1, -R2 ;  /* 0x000000012d2dc824 */ /* 0x000fc400078e0a02 */
[----:B------:R-:W-:Y:S01]  /*a450*/  @!P6 IMAD.MOV R32, RZ, RZ, -R32 ;  /* 0x000000ffff20e224 */ /* 0x000fe200078e0a20 */
[----:B------:R-:W-:Y:S01]  /*a460*/  ISETP.GT.U32.AND P6, PT, R2, R49, PT ;  /* 0x000000310200720c */ /* 0x000fe20003fc4070 */
[----:B------:R-:W-:Y:S01]  /*a470*/  IMAD.HI.U32 R16, R236, R51, RZ ;  /* 0x00000033ec107227 */ /* 0x000fe200078e00ff */
[----:B------:R-:W-:Y:S02]  /*a480*/  IABS R41, R10 ;  /* 0x0000000a00297213 */ /* 0x000fe40000000000 */
[----:B------:R-:W-:Y:S01]  /*a490*/  ISETP.GT.U32.AND P4, PT, R2, R45, PT ;  /* 0x0000002d0200720c */ /* 0x000fe20003f84070 */
[----:B------:R-:W-:Y:S02]  /*a4a0*/  IMAD.MOV R16, RZ, RZ, -R16 ;  /* 0x000000ffff107224 */ /* 0x000fe400078e0a10 */
[----:B------:R-:W-:-:S04]  /*a4b0*/  IMAD.HI.U32 R8, R236, R41, RZ ;  /* 0x00000029ec087227 */ /* 0x000fc800078e00ff */
[----:B------:R-:W-:Y:S01]  /*a4c0*/  @!P3 IMAD.IADD R47, R47, 0x1, -R2 ;  /* 0x000000012f2fb824 */ /* 0x000fe200078e0a02 */
[----:B------:R-:W-:Y:S01]  /*a4d0*/  ISETP.GE.AND P3, PT, R14, RZ, PT ;  /* 0x000000ff0e00720c */ /* 0x000fe20003f66270 */
[----:B------:R-:W-:Y:S01]  /*a4e0*/  @!P2 IMAD.MOV R43, RZ, RZ, -R43 ;  /* 0x000000ffff2ba224 */ /* 0x000fe200078e0a2b */
[----:B------:R-:W-:Y:S01]  /*a4f0*/  ISETP.GE.AND P2, PT, R13, RZ, PT ;  /* 0x000000ff0d00720c */ /* 0x000fe20003f46270 */
[C---:B------:R-:W-:Y:S02]  /*a500*/  IMAD R51, R2.reuse, R16, R51 ;  /* 0x0000001002337224 */ /* 0x040fe400078e0233 */
[----:B------:R-:W-:Y:S02]  /*a510*/  IMAD.MOV R8, RZ, RZ, -R8 ;  /* 0x000000ffff087224 */ /* 0x000fe400078e0a08 */
[----:B------:R-:W-:Y:S01]  /*a520*/  @!P6 IMAD.IADD R49, R49, 0x1, -R2 ;  /* 0x000000013131e824 */ /* 0x000fe200078e0a02 */
[----:B------:R-:W-:Y:S01]  /*a530*/  ISETP.GT.U32.AND P6, PT, R2, R47, PT ;  /* 0x0000002f0200720c */ /* 0x000fe20003fc4070 */
[----:B------:R-:W-:-:S04]  /*a540*/  IMAD.HI.U32 R13, R236, R39, RZ ;  /* 0x00000027ec0d7227 */ /* 0x000fc800078e00ff */
[--C-:B------:R-:W-:Y:S01]  /*a550*/  @!P4 IMAD.IADD R45, R45, 0x1, -R2.reuse ;  /* 0x000000012d2dc824 */ /* 0x100fe200078e0a02 */
[C---:B------:R-:W-:Y:S01]  /*a560*/  ISETP.GT.U32.AND P4, PT, R2.reuse, R51, PT ;  /* 0x000000330200720c */ /* 0x040fe20003f84070 */
[C---:B------:R-:W-:Y:S02]  /*a570*/  IMAD R41, R2.reuse, R8, R41 ;  /* 0x0000000802297224 */ /* 0x040fe400078e0229 */
[----:B------:R-:W-:Y:S02]  /*a580*/  IMAD.MOV R8, RZ, RZ, -R13 ;  /* 0x000000ffff087224 */ /* 0x000fe400078e0a0d */
[----:B------:R-:W-:Y:S02]  /*a590*/  VIADD R13, R237, 0x44 ;  /* 0x00000044ed0d7836 */ /* 0x000fe40000000000 */
[----:B------:R-:W-:Y:S01]  /*a5a0*/  @!P1 IMAD.MOV R45, RZ, RZ, -R45 ;  /* 0x000000ffff2d9224 */ /* 0x000fe200078e0a2d */
[C---:B------:R-:W-:Y:S01]  /*a5b0*/  ISETP.GT.U32.AND P1, PT, R2.reuse, R49, PT ;  /* 0x000000310200720c */ /* 0x040fe20003f24070 */
[--C-:B------:R-:W-:Y:S01]  /*a5c0*/  @!P6 IMAD.IADD R47, R47, 0x1, -R2.reuse ;  /* 0x000000012f2fe824 */ /* 0x100fe200078e0a02 */
[----:B------:R-:W-:Y:S01]  /*a5d0*/  IABS R229, R13 ;  /* 0x0000000d00e57213 */ /* 0x000fe20000000000 */
[C---:B------:R-:W-:Y:S01]  /*a5e0*/  IMAD R39, R2.reuse, R8, R39 ;  /* 0x0000000802277224 */ /* 0x040fe200078e0227 */
[----:B------:R-:W-:Y:S01]  /*a5f0*/  ISETP.GT.U32.AND P6, PT, R2, R41, PT ;  /* 0x000000290200720c */ /* 0x000fe20003fc4070 */
[----:B------:R-:W-:-:S02]  /*a600*/  @!P4 IMAD.IADD R51, R51, 0x1, -R2 ;  /* 0x000000013333c824 */ /* 0x000fc400078e0a02 */
[----:B------:R-:W-:-:S03]  /*a610*/  IMAD.HI.U32 R14, R236, R229, RZ ;  /* 0x000000e5ec0e7227 */ /* 0x000fc600078e00ff */
[C---:B------:R-:W-:Y:S01]  /*a620*/  ISETP.GT.U32.AND P4, PT, R2.reuse, R51, PT ;  /* 0x000000330200720c */ /* 0x040fe20003f84070 */
[----:B------:R-:W-:Y:S02]  /*a630*/  IMAD.MOV R14, RZ, RZ, -R14 ;  /* 0x000000ffff0e7224 */ /* 0x000fe400078e0a0e */
[--C-:B------:R-:W-:Y:S01]  /*a640*/  @!P1 IMAD.IADD R49, R49, 0x1, -R2.reuse ;  /* 0x0000000131319824 */ /* 0x100fe200078e0a02 */
[C---:B------:R-:W-:Y:S01]  /*a650*/  ISETP.GT.U32.AND P1, PT, R2.reuse, R39, PT ;  /* 0x000000270200720c */ /* 0x040fe20003f24070 */
[C---:B------:R-:W-:Y:S02]  /*a660*/  IMAD R14, R2.reuse, R14, R229 ;  /* 0x0000000e020e7224 */ /* 0x040fe400078e02e5 */
[----:B------:R-:W-:Y:S02]  /*a670*/  VIADD R8, R237, 0x40 ;  /* 0x00000040ed087836 */ /* 0x000fe40000000000 */
[----:B------:R-:W-:Y:S01]  /*a680*/  @!P6 IMAD.IADD R41, R41, 0x1, -R2 ;  /* 0x000000012929e824 */ /* 0x000fe200078e0a02 */
[----:B------:R-:W-:Y:S01]  /*a690*/  ISETP.GT.U32.AND P6, PT, R2, R14, PT ;  /* 0x0000000e0200720c */ /* 0x000fe20003fc4070 */
[----:B------:R-:W-:Y:S01]  /*a6a0*/  IMAD.HI.U32 R16, R236, R129, RZ ;  /* 0x00000081ec107227 */ /* 0x000fe200078e00ff */
[----:B------:R-:W-:-:S03]  /*a6b0*/  IABS R19, R8 ;  /* 0x0000000800137213 */ /* 0x000fc60000000000 */
[----:B------:R-:W-:Y:S01]  /*a6c0*/  @!P4 IMAD.IADD R51, R51, 0x1, -R2 ;  /* 0x000000013333c824 */ /* 0x000fe200078e0a02 */
[----:B------:R-:W-:Y:S01]  /*a6d0*/  ISETP.GE.AND P4, PT, R10, RZ, PT ;  /* 0x000000ff0a00720c */ /* 0x000fe20003f86270 */
[----:B------:R-:W-:Y:S01]  /*a6e0*/  @!P5 IMAD.MOV R47, RZ, RZ, -R47 ;  /* 0x000000ffff2fd224 */ /* 0x000fe200078e0a2f */
[----:B------:R-:W-:Y:S01]  /*a6f0*/  ISETP.GT.U32.AND P5, PT, R2, R41, PT ;  /* 0x000000290200720c */ /* 0x000fe20003fa4070 */
[----:B------:R-:W-:-:S04]  /*a700*/  IMAD.HI.U32 R10, R236, R19, RZ ;  /* 0x00000013ec0a7227 */ /* 0x000fc800078e00ff */
[----:B------:R-:W-:Y:S02]  /*a710*/  IMAD.MOV R16, RZ, RZ, -R16 ;  /* 0x000000ffff107224 */ /* 0x000fe400078e0a10 */
[----:B------:R-:W-:Y:S01]  /*a720*/  @!P1 IMAD.IADD R39, R39, 0x1, -R2 ;  /* 0x0000000127279824 */ /* 0x000fe200078e0a02 */
[----:B------:R-:W-:Y:S01]  /*a730*/  ISETP.GE.AND P1, PT, R128, RZ, PT ;  /* 0x000000ff8000720c */ /* 0x000fe20003f26270 */
[----:B------:R-:W-:Y:S02]  /*a740*/  IMAD.MOV R10, RZ, RZ, -R10 ;  /* 0x000000ffff0a7224 */ /* 0x000fe400078e0a0a */
[----:B------:R-:W-:Y:S02]  /*a750*/  IMAD R16, R2, R16, R129 ;  /* 0x0000001002107224 */ /* 0x000fe400078e0281 */
[----:B------:R-:W-:Y:S02]  /*a760*/  @!P6 IMAD.IADD R14, R14, 0x1, -R2 ;  /* 0x000000010e0ee824 */ /* 0x000fe400078e0a02 */
[----:B------:R-:W-:Y:S01]  /*a770*/  @!P2 IMAD.MOV R49, RZ, RZ, -R49 ;  /* 0x000000ffff31a224 */ /* 0x000fe200078e0a31 */
[----:B------:R-:W-:Y:S01]  /*a780*/  ISETP.GT.U32.AND P2, PT, R2, R39, PT ;  /* 0x000000270200720c */ /* 0x000fe20003f44070 */
[----:B------:R-:W-:Y:S01]  /*a790*/  IMAD.HI.U32 R229, R236, R20, RZ ;  /* 0x00000014ece57227 */ /* 0x000fe200078e00ff */
[----:B------:R-:W-:-:S03]  /*a7a0*/  ISETP.GT.U32.AND P6, PT, R2, R14, PT ;  /* 0x0000000e0200720c */ /* 0x000fc60003fc4070 */
[C---:B------:R-:W-:Y:S02]  /*a7b0*/  IMAD R19, R2.reuse, R10, R19 ;  /* 0x0000000a02137224 */ /* 0x040fe400078e0213 */
[----:B------:R-:W-:Y:S01]  /*a7c0*/  @!P3 IMAD.MOV R51, RZ, RZ, -R51 ;  /* 0x000000ffff33b224 */ /* 0x000fe200078e0a33 */
[C---:B------:R-:W-:Y:S01]  /*a7d0*/  ISETP.GT.U32.AND P3, PT, R2.reuse, R16, PT ;  /* 0x000000100200720c */ /* 0x040fe20003f64070 */
[----:B------:R-:W-:Y:S02]  /*a7e0*/  IMAD.MOV R229, RZ, RZ, -R229 ;  /* 0x000000ffffe57224 */ /* 0x000fe400078e0ae5 */
[----:B------:R-:W-:Y:S01]  /*a7f0*/  @!P5 IMAD.IADD R41, R41, 0x1, -R2 ;  /* 0x000000012929d824 */ /* 0x000fe200078e0a02 */
[C---:B------:R-:W-:Y:S01]  /*a800*/  ISETP.GT.U32.AND P5, PT, R2.reuse, R19, PT ;  /* 0x000000130200720c */ /* 0x040fe20003fa4070 */
[----:B------:R-:W-:Y:S02]  /*a810*/  VIADD R128, R237, 0x3c ;  /* 0x0000003ced807836 */ /* 0x000fe40000000000 */
[----:B------:R-:W-:-:S02]  /*a820*/  IMAD R20, R2, R229, R20 ;  /* 0x000000e502147224 */ /* 0x000fc400078e0214 */
[--C-:B------:R-:W-:Y:S01]  /*a830*/  @!P2 IMAD.IADD R39, R39, 0x1, -R2.reuse ;  /* 0x000000012727a824 */ /* 0x100fe200078e0a02 */
[----:B------:R-:W-:Y:S01]  /*a840*/  IABS R129, R128 ;  /* 0x0000008000817213 */ /* 0x000fe20000000000 */
[--C-:B------:R-:W-:Y:S01]  /*a850*/  @!P6 IMAD.IADD R14, R14, 0x1, -R2.reuse ;  /* 0x000000010e0ee824 */ /* 0x100fe200078e0a02 */
[----:B------:R-:W-:Y:S01]  /*a860*/  ISETP.GT.U32.AND P2, PT, R2, R20, PT ;  /* 0x000000140200720c */ /* 0x000fe20003f44070 */
[----:B------:R-:W-:Y:S01]  /*a870*/  @!P3 IMAD.IADD R16, R16, 0x1, -R2 ;  /* 0x000000011010b824 */ /* 0x000fe200078e0a02 */
[----:B------:R-:W-:Y:S01]  /*a880*/  ISETP.GE.AND P6, PT, R13, RZ, PT ;  /* 0x000000ff0d00720c */ /* 0x000fe20003fc6270 */
[----:B------:R-:W-:Y:S01]  /*a890*/  IMAD.HI.U32 R230, R236, R129, RZ ;  /* 0x00000081ece67227 */ /* 0x000fe200078e00ff */
[----:B------:R-:W-:-:S03]  /*a8a0*/  ISETP.GE.AND P3, PT, R38, RZ, PT ;  /* 0x000000ff2600720c */ /* 0x000fc60003f66270 */
[----:B------:R-:W-:Y:S01]  /*a8b0*/  @!P5 IMAD.IADD R19, R19, 0x1, -R2 ;  /* 0x000000011313d824 */ /* 0x000fe200078e0a02 */
[----:B------:R-:W-:Y:S01]  /*a8c0*/  ISETP.GT.U32.AND P5, PT, R2, R16, PT ;  /* 0x000000100200720c */ /* 0x000fe20003fa4070 */
[C---:B------:R-:W-:Y:S02]  /*a8d0*/  VIADD R10, R237.reuse, 0x3a ;  /* 0x0000003aed0a7836 */ /* 0x040fe40000000000 */
[----:B------:R-:W-:Y:S02]  /*a8e0*/  IMAD.MOV R230, RZ, RZ, -R230 ;  /* 0x000000ffffe67224 */ /* 0x000fe400078e0ae6 */
[----:B------:R-:W-:Y:S01]  /*a8f0*/  @!P2 IMAD.IADD R20, R20, 0x1, -R2 ;  /* 0x000000011414a824 */ /* 0x000fe200078e0a02 */
[----:B------:R-:W-:Y:S01]  /*a900*/  IABS R228, R10 ;  /* 0x0000000a00e47213 */ /* 0x000fe20000000000 */
[C---:B------:R-:W-:Y:S02]  /*a910*/  IMAD R38, R2.reuse, R230, R129 ;  /* 0x000000e602267224 */ /* 0x040fe400078e0281 */
[----:B------:R-:W-:Y:S01]  /*a920*/  @!P6 IMAD.MOV R14, RZ, RZ, -R14 ;  /* 0x000000ffff0ee224 */ /* 0x000fe200078e0a0e */
[C---:B------:R-:W-:Y:S01]  /*a930*/  ISETP.GT.U32.AND P2, PT, R2.reuse, R20, PT ;  /* 0x000000140200720c */ /* 0x040fe20003f44070 */
[----:B------:R-:W-:Y:S01]  /*a940*/  VIADD R13, R237, 0x38 ;  /* 0x00000038ed0d7836 */ /* 0x000fe20000000000 */
[----:B------:R-:W-:Y:S01]  /*a950*/  ISETP.GT.U32.AND P6, PT, R2, R38, PT ;  /* 0x000000260200720c */ /* 0x000fe20003fc4070 */
[----:B------:R-:W-:-:S03]  /*a960*/  IMAD.HI.U32 R229, R236, R228, RZ ;  /* 0x000000e4ece57227 */ /* 0x000fc600078e00ff */
[----:B------:R-:W-:Y:S01]  /*a970*/  IABS R129, R13 ;  /* 0x0000000d00817213 */ /* 0x000fe20000000000 */
[----:B------:R-:W-:Y:S01]  /*a980*/  @!P4 IMAD.MOV R41, RZ, RZ, -R41 ;  /* 0x000000ffff29c224 */ /* 0x000fe200078e0a29 */
[----:B------:R-:W-:Y:S01]  /*a990*/  ISETP.GT.U32.AND P4, PT, R2, R19, PT ;  /* 0x000000130200720c */ /* 0x000fe20003f84070 */
[----:B------:R-:W-:Y:S01]  /*a9a0*/  @!P5 IMAD.IADD R16, R16, 0x1, -R2 ;  /* 0x000000011010d824 */ /* 0x000fe200078e0a02 */
[----:B------:R-:W-:Y:S01]  /*a9b0*/  ISETP.GE.AND P5, PT, R227, RZ, PT ;  /* 0x000000ffe300720c */ /* 0x000fe20003fa6270 */
[----:B------:R-:W-:Y:S02]  /*a9c0*/  IMAD.MOV R229, RZ, RZ, -R229 ;  /* 0x000000ffffe57224 */ /* 0x000fe400078e0ae5 */
[----:B------:R-:W-:Y:S02]  /*a9d0*/  VIADD R227, R237, 0x36 ;  /* 0x00000036ede37836 */ /* 0x000fe40000000000 */
[----:B------:R-:W-:Y:S01]  /*a9e0*/  @!P1 IMAD.MOV R39, RZ, RZ, -R39 ;  /* 0x000000ffff279224 */ /* 0x000fe200078e0a27 */
[----:B------:R-:W-:Y:S01]  /*a9f0*/  ISETP.GE.AND P1, PT, R8, RZ, PT ;  /* 0x000000ff0800720c */ /* 0x000fe20003f26270 */
[----:B------:R-:W-:Y:S01]  /*aa00*/  IMAD R8, R2, R229, R228 ;  /* 0x000000e502087224 */ /* 0x000fe200078e02e4 */
[----:B------:R-:W-:Y:S01]  /*aa10*/  IABS R228, R227 ;  /* 0x000000e300e47213 */ /* 0x000fe20000000000 */
[----:B------:R-:W-:-:S04]  /*aa20*/  IMAD.HI.U32 R229, R236, R129, RZ ;  /* 0x00000081ece57227 */ /* 0x000fc800078e00ff */
[--C-:B------:R-:W-:Y:S01]  /*aa30*/  @!P2 IMAD.IADD R20, R20, 0x1, -R2.reuse ;  /* 0x000000011414a824 */ /* 0x100fe200078e0a02 */
[----:B------:R-:W-:Y:S01]  /*aa40*/  ISETP.GE.AND P2, PT, R128, RZ, PT ;  /* 0x000000ff8000720c */ /* 0x000fe20003f46270 */
[----:B------:R-:W-:Y:S01]  /*aa50*/  @!P6 IMAD.IADD R38, R38, 0x1, -R2 ;  /* 0x000000012626e824 */ /* 0x000fe200078e0a02 */
[----:B------:R-:W-:Y:S01]  /*aa60*/  ISETP.GE.AND P6, PT, R10, RZ, PT ;  /* 0x000000ff0a00720c */ /* 0x000fe20003fc6270 */
[----:B------:R-:W-:Y:S02]  /*aa70*/  IMAD.MOV R229, RZ, RZ, -R229 ;  /* 0x000000ffffe57224 */ /* 0x000fe400078e0ae5 */
[----:B------:R-:W-:Y:S02]  /*aa80*/  IMAD.MOV.U32 R128, RZ, RZ, R228 ;  /* 0x000000ffff807224 */ /* 0x000fe400078e00e4 */
[----:B------:R-:W-:Y:S01]  /*aa90*/  @!P4 IMAD.IADD R19, R19, 0x1, -R2 ;  /* 0x000000011313c824 */ /* 0x000fe200078e0a02 */
[C---:B------:R-:W-:Y:S01]  /*aaa0*/  ISETP.GT.U32.AND P4, PT, R2.reuse, R8, PT ;  /* 0x000000080200720c */ /* 0x040fe20003f84070 */
[----:B------:R-:W-:Y:S01]  /*aab0*/  @!P3 IMAD.MOV R16, RZ, RZ, -R16 ;  /* 0x000000ffff10b224 */ /* 0x000fe200078e0a10 */
[C---:B------:R-:W-:Y:S01]  /*aac0*/  ISETP.GT.U32.AND P3, PT, R2.reuse, R38, PT ;  /* 0x000000260200720c */ /* 0x040fe20003f64070 */
[----:B------:R-:W-:-:S02]  /*aad0*/  IMAD R10, R2, R229, R129 ;  /* 0x000000e5020a7224 */ /* 0x000fc400078e0281 */
[----:B------:R-:W-:-:S04]  /*aae0*/  IMAD.HI.U32 R129, R236, R128, RZ ;  /* 0x00000080ec817227 */ /* 0x000fc800078e00ff */
[----:B------:R-:W-:Y:S02]  /*aaf0*/  IMAD.MOV R129, RZ, RZ, -R129 ;  /* 0x000000ffff817224 */ /* 0x000fe400078e0a81 */
[----:B------:R-:W-:Y:S01]  /*ab00*/  @!P5 IMAD.MOV R20, RZ, RZ, -R20 ;  /* 0x000000ffff14d224 */ /* 0x000fe200078e0a14 */
[----:B------:R-:W-:Y:S01]  /*ab10*/  ISETP.GE.AND P5, PT, R13, RZ, PT ;  /* 0x000000ff0d00720c */ /* 0x000fe20003fa6270 */
[----:B------:R-:W-:Y:S02]  /*ab20*/  IMAD R13, R2, R129, R128 ;  /* 0x00000081020d7224 */ /* 0x000fe400078e0280 */
[--C-:B------:R-:W-:Y:S01]  /*ab30*/  @!P4 IMAD.IADD R8, R8, 0x1, -R2.reuse ;  /* 0x000000010808c824 */ /* 0x100fe200078e0a02 */
[----:B------:R-:W4:Y:S01]  /*ab40*/  I2F.RP R128, R232 ;  /* 0x000000e800807306 */ /* 0x000f220000209400 */
[----:B------:R-:W-:Y:S01]  /*ab50*/  @!P1 IMAD.MOV R19, RZ, RZ, -R19 ;  /* 0x000000ffff139224 */ /* 0x000fe200078e0a13 */
[----:B------:R-:W-:Y:S01]  /*ab60*/  ISETP.GT.U32.AND P1, PT, R2, R10, PT ;  /* 0x0000000a0200720c */ /* 0x000fe20003f24070 */
[----:B------:R-:W-:Y:S01]  /*ab70*/  @!P3 IMAD.IADD R38, R38, 0x1, -R2 ;  /* 0x000000012626b824 */ /* 0x000fe200078e0a02 */
[C---:B------:R-:W-:Y:S01]  /*ab80*/  ISETP.GT.U32.AND P3, PT, R2.reuse, R13, PT ;  /* 0x0000000d0200720c */ /* 0x040fe20003f64070 */
[C---:B------:R-:W-:Y:S01]  /*ab90*/  VIADD R129, R237.reuse, 0x34 ;  /* 0x00000034ed817836 */ /* 0x040fe20000000000 */
[----:B------:R-:W-:Y:S01]  /*aba0*/  ISETP.GT.U32.AND P4, PT, R2, R8, PT ;  /* 0x000000080200720c */ /* 0x000fe20003f84070 */
[----:B------:R-:W-:-:S02]  /*abb0*/  VIADD R228, R237, 0x32 ;  /* 0x00000032ede47836 */ /* 0x000fc40000000000 */
[----:B------:R-:W-:Y:S01]  /*abc0*/  @!P2 IMAD.MOV R38, RZ, RZ, -R38 ;  /* 0x000000ffff26a224 */ /* 0x000fe200078e0a26 */
[----:B------:R-:W-:Y:S01]  /*abd0*/  IABS R235, R129 ;  /* 0x0000008100eb7213 */ /* 0x000fe20000000000 */
[----:B------:R-:W-:Y:S02]  /*abe0*/  VIADD R230, R237, 0x2e ;  /* 0x0000002eede67836 */ /* 0x000fe40000000000 */
[----:B------:R-:W-:Y:S02]  /*abf0*/  IMAD.MOV R240, RZ, RZ, -R240 ;  /* 0x000000fffff07224 */ /* 0x000fe400078e0af0 */
[--C-:B------:R-:W-:Y:S01]  /*ac00*/  @!P1 IMAD.IADD R10, R10, 0x1, -R2.reuse ;  /* 0x000000010a0a9824 */ /* 0x100fe200078e0a02 */
[----:B------:R-:W-:Y:S01]  /*ac10*/  ISETP.GE.AND P1, PT, R129, RZ, PT ;  /* 0x000000ff8100720c */ /* 0x000fe20003f26270 */
[--C-:B------:R-:W-:Y:S01]  /*ac20*/  @!P3 IMAD.IADD R13, R13, 0x1, -R2.reuse ;  /* 0x000000010d0db824 */ /* 0x100fe200078e0a02 */
[----:B----4-:R-:W4:Y:S01]  /*ac30*/  MUFU.RCP R128, R128 ;  /* 0x0000008000807308 */ /* 0x010f220000001000 */
[----:B------:R-:W-:Y:S01]  /*ac40*/  @!P4 IMAD.IADD R8, R8, 0x1, -R2 ;  /* 0x000000010808c824 */ /* 0x000fe200078e0a02 */
[----:B------:R-:W-:Y:S01]  /*ac50*/  ISETP.GE.AND P4, PT, R227, RZ, PT ;  /* 0x000000ffe300720c */ /* 0x000fe20003f86270 */
[----:B------:R-:W-:Y:S01]  /*ac60*/  IMAD.HI.U32 R229, R236, R235, RZ ;  /* 0x000000ebece57227 */ /* 0x000fe200078e00ff */
[----:B------:R-:W-:-:S02]  /*ac70*/  IABS R227, R228 ;  /* 0x000000e400e37213 */ /* 0x000fc40000000000 */
[C---:B------:R-:W-:Y:S01]  /*ac80*/  ISETP.GT.U32.AND P2, PT, R2.reuse, R10, PT ;  /* 0x0000000a0200720c */ /* 0x040fe20003f44070 */
[----:B------:R-:W-:Y:S01]  /*ac90*/  IMAD.MOV R229, RZ, RZ, -R229 ;  /* 0x000000ffffe57224 */ /* 0x000fe200078e0ae5 */
[----:B------:R-:W-:Y:S01]  /*aca0*/  ISETP.GT.U32.AND P3, PT, R2, R13, PT ;  /* 0x0000000d0200720c */ /* 0x000fe20003f64070 */
[----:B------:R-:W-:-:S04]  /*acb0*/  IMAD.HI.U32 R129, R236, R227, RZ ;  /* 0x000000e3ec817227 */ /* 0x000fc800078e00ff */
[----:B------:R-:W-:Y:S02]  /*acc0*/  IMAD.MOV R129, RZ, RZ, -R129 ;  /* 0x000000ffff817224 */ /* 0x000fe400078e0a81 */
[C---:B------:R-:W-:Y:S01]  /*acd0*/  IMAD R235, R2.reuse, R229, R235 ;  /* 0x000000e502eb7224 */ /* 0x040fe200078e02eb */
[----:B------:R-:W-:Y:S01]  /*ace0*/  IABS R229, R230 ;  /* 0x000000e600e57213 */ /* 0x000fe20000000000 */
[----:B------:R-:W-:Y:S02]  /*acf0*/  IMAD R227, R2, R129, R227 ;  /* 0x0000008102e37224 */ /* 0x000fe400078e02e3 */
[--C-:B------:R-:W-:Y:S02]  /*ad00*/  @!P2 IMAD.IADD R10, R10, 0x1, -R2.reuse ;  /* 0x000000010a0aa824 */ /* 0x100fe400078e0a02 */
[----:B------:R-:W-:Y:S01]  /*ad10*/  @!P3 IMAD.IADD R13, R13, 0x1, -R2 ;  /* 0x000000010d0db824 */ /* 0x000fe200078e0a02 */
[C---:B------:R-:W-:Y:S01]  /*ad20*/  ISETP.GT.U32.AND P3, PT, R2.reuse, R235, PT ;  /* 0x000000eb0200720c */ /* 0x040fe20003f64070 */
[----:B------:R-:W-:Y:S01]  /*ad30*/  @!P5 IMAD.MOV R10, RZ, RZ, -R10 ;  /* 0x000000ffff0ad224 */ /* 0x000fe200078e0a0a */
[----:B------:R-:W-:Y:S01]  /*ad40*/  ISETP.GT.U32.AND P5, PT, R2, R227, PT ;  /* 0x000000e30200720c */ /* 0x000fe20003fa4070 */
[----:B------:R-:W-:Y:S01]  /*ad50*/  @!P6 IMAD.MOV R8, RZ, RZ, -R8 ;  /* 0x000000ffff08e224 */ /* 0x000fe200078e0a08 */
[----:B------:R-:W-:Y:S01]  /*ad60*/  ISETP.GE.AND P6, PT, R228, RZ, PT ;  /* 0x000000ffe400720c */ /* 0x000fe20003fc6270 */
[----:B------:R-:W-:-:S02]  /*ad70*/  VIADD R228, R237, 0x30 ;  /* 0x00000030ede47836 */ /* 0x000fc40000000000 */
[----:B------:R-:W-:Y:S02]  /*ad80*/  @!P4 IMAD.MOV R13, RZ, RZ, -R13 ;  /* 0x000000ffff0dc224 */ /* 0x000fe400078e0a0d */
[----:B----4-:R-:W-:Y:S01]  /*ad90*/  VIADD R128, R128, 0xffffffe ;  /* 0x0ffffffe80807836 */ /* 0x010fe20000000000 */
[----:B------:R-:W-:Y:S01]  /*ada0*/  ISETP.GE.AND P2, PT, R228, RZ, PT ;  /* 0x000000ffe400720c */ /* 0x000fe20003f46270 */
[----:B------:R-:W-:Y:S01]  /*adb0*/  IMAD R238, R2, R241, R238 ;  /* 0x000000f102ee7224 */ /* 0x000fe200078e02ee */
[----:B------:R-:W-:Y:S01]  /*adc0*/  IABS R228, R228 ;  /* 0x000000e400e47213 */ /* 0x000fe20000000000 */
[--C-:B------:R-:W-:Y:S01]  /*add0*/  @!P3 IMAD.IADD R235, R235, 0x1, -R2.reuse ;  /* 0x00000001ebebb824 */ /* 0x100fe200078e0a02 */
[----:B------:R4:W0:Y:S01]  /*ade0*/  F2I.FTZ.U32.TRUNC.NTZ R129, R128 ;  /* 0x0000008000817305 */ /* 0x000822000021f000 */
[----:B------:R-:W-:Y:S01]  /*adf0*/  @!P5 IMAD.IADD R227, R227, 0x1, -R2 ;  /* 0x00000001e3e3d824 */ /* 0x000fe200078e0a02 */
[----:B------:R-:W-:Y:S01]  /*ae00*/  ISETP.GE.AND P3, PT, R230, RZ, PT ;  /* 0x000000ffe600720c */ /* 0x000fe20003f66270 */
[----:B------:R-:W-:Y:S01]  /*ae10*/  IMAD.HI.U32 R231, R236, R228, RZ ;  /* 0x000000e4ece77227 */ /* 0x000fe200078e00ff */
[----:B------:R-:W-:-:S02]  /*ae20*/  ISETP.GT.U32.AND P4, PT, R2, R235, PT ;  /* 0x000000eb0200720c */ /* 0x000fc40003f84070 */
[----:B------:R-:W-:Y:S01]  /*ae30*/  ISETP.GT.U32.AND P5, PT, R2, R227, PT ;  /* 0x000000e30200720c */ /* 0x000fe20003fa4070 */
[----:B------:R-:W-:Y:S01]  /*ae40*/  IMAD.MOV R231, RZ, RZ, -R231 ;  /* 0x000000ffffe77224 */ /* 0x000fe200078e0ae7 */
[----:B------:R-:W-:Y:S01]  /*ae50*/  IABS R230, R239 ;  /* 0x000000ef00e67213 */ /* 0x000fe20000000000 */
[----:B----4-:R-:W-:Y:S01]  /*ae60*/  IMAD.HI.U32 R128, R236, R229, RZ ;  /* 0x000000e5ec807227 */ /* 0x010fe200078e00ff */
[----:B------:R-:W-:-:S03]  /*ae70*/  IABS R241, R245 ;  /* 0x000000f500f17213 */ /* 0x000fc60000000000 */
[----:B------:R-:W-:Y:S02]  /*ae80*/  IMAD.MOV R128, RZ, RZ, -R128 ;  /* 0x000000ffff807224 */ /* 0x000fe400078e0a80 */
[C---:B------:R-:W-:Y:S01]  /*ae90*/  IMAD R228, R2.reuse, R231, R228 ;  /* 0x000000e702e47224 */ /* 0x040fe200078e02e4 */
[----:B------:R-:W-:Y:S01]  /*aea0*/  IABS R231, R234 ;  /* 0x000000ea00e77213 */ /* 0x000fe20000000000 */
[C---:B------:R-:W-:Y:S02]  /*aeb0*/  IMAD R229, R2.reuse, R128, R229 ;  /* 0x0000008002e57224 */ /* 0x040fe400078e02e5 */
[----:B------:R-:W-:Y:S01]  /*aec0*/  @!P4 IMAD.IADD R235, R235, 0x1, -R2 ;  /* 0x00000001ebebc824 */ /* 0x000fe200078e0a02 */
[----:B------:R-:W-:Y:S01]  /*aed0*/  ISETP.GT.U32.AND P4, PT, R2, R228, PT ;  /* 0x000000e40200720c */ /* 0x000fe20003f84070 */
[----:B------:R-:W-:-:S04]  /*aee0*/  IMAD.HI.U32 R128, R236, R230, RZ ;  /* 0x000000e6ec807227 */ /* 0x000fc800078e00ff */
[----:B------:R-:W-:Y:S01]  /*aef0*/  @!P5 IMAD.IADD R227, R227, 0x1, -R2 ;  /* 0x00000001e3e3d824 */ /* 0x000fe200078e0a02 */
[C---:B------:R-:W-:Y:S01]  /*af00*/  ISETP.GT.U32.AND P5, PT, R2.reuse, R229, PT ;  /* 0x000000e50200720c */ /* 0x040fe20003fa4070 */
[----:B------:R-:W-:Y:S02]  /*af10*/  IMAD.MOV R128, RZ, RZ, -R128 ;  /* 0x000000ffff807224 */ /* 0x000fe400078e0a80 */
[----:B0-----:R-:W-:Y:S02]  /*af20*/  IMAD.MOV R243, RZ, RZ, -R129 ;  /* 0x000000fffff37224 */ /* 0x001fe400078e0a81 */
[----:B------:R-:W-:Y:S02]  /*af30*/  IMAD R230, R2, R128, R230 ;  /* 0x0000008002e67224 */ /* 0x000fe400078e02e6 */
[----:B------:R-:W-:Y:S02]  /*af40*/  IMAD R243, R243, R232, RZ ;  /* 0x000000e8f3f37224 */ /* 0x000fe400078e02ff */
[----:B------:R-:W-:-:S02]  /*af50*/  IMAD.MOV.U32 R128, RZ, RZ, RZ ;  /* 0x000000ffff807224 */ /* 0x000fc400078e00ff */
[----:B------:R-:W-:Y:S01]  /*af60*/  @!P4 IMAD.IADD R228, R228, 0x1, -R2 ;  /* 0x00000001e4e4c824 */ /* 0x000fe200078e0a02 */
[----:B------:R-:W-:Y:S01]  /*af70*/  ISETP.GT.U32.AND P4, PT, R2, R230, PT ;  /* 0x000000e60200720c */ /* 0x000fe20003f84070 */
[----:B------:R-:W-:Y:S01]  /*af80*/  IMAD.HI.U32 R243, R129, R243, R128 ;  /* 0x000000f381f37227 */ /* 0x000fe200078e0080 */
[----:B------:R-:W-:-:S03]  /*af90*/  IABS R128, R250 ;  /* 0x000000fa00807213 */ /* 0x000fc60000000000 */
[--C-:B------:R-:W-:Y:S01]  /*afa0*/  @!P5 IMAD.IADD R229, R229, 0x1, -R2.reuse ;  /* 0x00000001e5e5d824 */ /* 0x100fe200078e0a02 */
[C---:B------:R-:W-:Y:S01]  /*afb0*/  ISETP.GT.U32.AND P5, PT, R2.reuse, R228, PT ;  /* 0x000000e40200720c */ /* 0x040fe20003fa4070 */
[----:B------:R-:W-:Y:S01]  /*afc0*/  IMAD.MOV.U32 R129, RZ, RZ, R235 ;  /* 0x000000ffff817224 */ /* 0x000fe200078e00eb */
[----:B------:R-:W-:Y:S01]  /*afd0*/  IABS R235, R237 ;  /* 0x000000ed00eb7213 */ /* 0x000fe20000000000 */
[C---:B------:R-:W-:Y:S02]  /*afe0*/  IMAD R233, R2.reuse, R240, R233 ;  /* 0x000000f002e97224 */ /* 0x040fe400078e02e9 */
[----:B------:R-:W-:Y:S01]  /*aff0*/  @!P1 IMAD.MOV R129, RZ, RZ, -R129 ;  /* 0x000000ffff819224 */ /* 0x000fe200078e0a81 */
[----:B------:R-:W-:Y:S01]  /*b000*/  ISETP.GT.U32.AND P1, PT, R2, R229, PT ;  /* 0x000000e50200720c */ /* 0x000fe20003f24070 */
[----:B------:R-:W-:Y:S02]  /*b010*/  @!P4 IMAD.IADD R230, R230, 0x1, -R2 ;  /* 0x00000001e6e6c824 */ /* 0x000fe400078e0a02 */
[----:B------:R-:W-:-:S03]  /*b020*/  IMAD.HI.U32 R242, R236, R231, RZ ;  /* 0x000000e7ecf27227 */ /* 0x000fc600078e00ff */
[----:B------:R-:W-:Y:S01]  /*b030*/  ISETP.GT.U32.AND P4, PT, R2, R230, PT ;  /* 0x000000e60200720c */ /* 0x000fe20003f84070 */
[----:B------:R-:W-:Y:S01]  /*b040*/  @!P5 IMAD.IADD R228, R228, 0x1, -R2 ;  /* 0x00000001e4e4d824 */ /* 0x000fe200078e0a02 */
[C---:B------:R-:W-:Y:S01]  /*b050*/  ISETP.GT.U32.AND P5, PT, R2.reuse, R238, PT ;  /* 0x000000ee0200720c */ /* 0x040fe20003fa4070 */
[----:B------:R-:W-:Y:S02]  /*b060*/  IMAD.MOV R242, RZ, RZ, -R242 ;  /* 0x000000fffff27224 */ /* 0x000fe400078e0af2 */
[----:B------:R-:W-:Y:S02]  /*b070*/  @!P6 IMAD.MOV R227, RZ, RZ, -R227 ;  /* 0x000000ffffe3e224 */ /* 0x000fe400078e0ae3 */
[----:B------:R-:W-:Y:S01]  /*b080*/  @!P1 IMAD.IADD R229, R229, 0x1, -R2 ;  /* 0x00000001e5e59824 */ /* 0x000fe200078e0a02 */
[C---:B------:R-:W-:Y:S01]  /*b090*/  ISETP.GT.U32.AND P1, PT, R2.reuse, R233, PT ;  /* 0x000000e90200720c */ /* 0x040fe20003f24070 */
[----:B------:R-:W-:Y:S02]  /*b0a0*/  IMAD R231, R2, R242, R231 ;  /* 0x000000f202e77224 */ /* 0x000fe400078e02e7 */
[----:B------:R-:W-:-:S03]  /*b0b0*/  IMAD.HI.U32 R240, R236, R235, RZ ;  /* 0x000000ebecf07227 */ /* 0x000fc600078e00ff */
[----:B------:R-:W-:Y:S01]  /*b0c0*/  ISETP.GT.U32.AND P6, PT, R2, R231, PT ;  /* 0x000000e70200720c */ /* 0x000fe20003fc4070 */
[--C-:B------:R-:W-:Y:S02]  /*b0d0*/  @!P5 IMAD.IADD R238, R238, 0x1, -R2.reuse ;  /* 0x00000001eeeed824 */ /* 0x100fe400078e0a02 */
[--C-:B------:R-:W-:Y:S01]  /*b0e0*/  @!P4 IMAD.IADD R230, R230, 0x1, -R2.reuse ;  /* 0x00000001e6e6c824 */ /* 0x100fe200078e0a02 */
[----:B------:R-:W-:Y:S01]  /*b0f0*/  ISETP.GE.AND P4, PT, R239, RZ, PT ;  /* 0x000000ffef00720c */ /* 0x000fe20003f86270 */
[----:B------:R-:W-:Y:S01]  /*b100*/  IMAD.HI.U32 R239, R243, R128, RZ ;  /* 0x00000080f3ef7227 */ /* 0x000fe200078e00ff */
[----:B------:R-:W-:Y:S02]  /*b110*/  ISETP.GT.U32.AND P5, PT, R2, R238, PT ;  /* 0x000000ee0200720c */ /* 0x000fe40003fa4070 */
[----:B------:R-:W-:Y:S01]  /*b120*/  IABS R243, R247 ;  /* 0x000000f700f37213 */ /* 0x000fe20000000000 */
[----:B------:R-:W-:Y:S02]  /*b130*/  @!P1 IMAD.IADD R233, R233, 0x1, -R2 ;  /* 0x00000001e9e99824 */ /* 0x000fe400078e0a02 */
[----:B------:R-:W-:-:S02]  /*b140*/  IMAD.MOV R240, RZ, RZ, -R240 ;  /* 0x000000fffff07224 */ /* 0x000fc400078e0af0 */
[----:B------:R-:W-:Y:S01]  /*b150*/  IMAD.MOV R239, RZ, RZ, -R239 ;  /* 0x000000ffffef7224 */ /* 0x000fe200078e0aef */
[C---:B------:R-:W-:Y:S01]  /*b160*/  ISETP.GT.U32.AND P1, PT, R2.reuse, R233, PT ;  /* 0x000000e90200720c */ /* 0x040fe20003f24070 */
[----:B------:R-:W-:Y:S01]  /*b170*/  IMAD R235, R2, R240, R235 ;  /* 0x000000f002eb7224 */ /* 0x000fe200078e02eb */
[----:B------:R-:W-:Y:S01]  /*b180*/  IABS R240, R246 ;  /* 0x000000f600f07213 */ /* 0x000fe20000000000 */
[----:B------:R-:W-:Y:S02]  /*b190*/  @!P6 IMAD.IADD R231, R231, 0x1, -R2 ;  /* 0x00000001e7e7e824 */ /* 0x000fe400078e0a02 */
[----:B------:R-:W-:Y:S02]  /*b1a0*/  IMAD R128, R232, R239, R128 ;  /* 0x000000efe8807224 */ /* 0x000fe400078e0280 */
[----:B------:R-:W-:Y:S01]  /*b1b0*/  @!P5 IMAD.IADD R238, R238, 0x1, -R2 ;  /* 0x00000001eeeed824 */ /* 0x000fe200078e0a02 */
[----:B------:R-:W-:Y:S01]  /*b1c0*/  ISETP.GT.U32.AND P5, PT, R2, R235, PT ;  /* 0x000000eb0200720c */ /* 0x000fe20003fa4070 */
[----:B------:R-:W-:Y:S01]  /*b1d0*/  IMAD.HI.U32 R242, R236, R241, RZ ;  /* 0x000000f1ecf27227 */ /* 0x000fe200078e00ff */
[----:B------:R-:W-:-:S03]  /*b1e0*/  ISETP.GT.U32.AND P6, PT, R2, R231, PT ;  /* 0x000000e70200720c */ /* 0x000fc60003fc4070 */
[----:B------:R-:W-:Y:S01]  /*b1f0*/  @!P1 IMAD.IADD R233, R233, 0x1, -R2 ;  /* 0x00000001e9e99824 */ /* 0x000fe200078e0a02 */
[----:B------:R-:W-:Y:S01]  /*b200*/  ISETP.GT.U32.AND P1, PT, R232, R128, PT ;  /* 0x00000080e800720c */ /* 0x000fe20003f24070 */
[----:B------:R-:W-:Y:S02]  /*b210*/  IMAD.MOV R242, RZ, RZ, -R242 ;  /* 0x000000fffff27224 */ /* 0x000fe400078e0af2 */
[----:B------:R-:W-:Y:S01]  /*b220*/  @!P2 IMAD.MOV R228, RZ, RZ, -R228 ;  /* 0x000000ffffe4a224 */ /* 0x000fe200078e0ae4 */
[----:B------:R-:W-:Y:S01]  /*b230*/  ISETP.GE.AND P2, PT, R234, RZ, PT ;  /* 0x000000ffea00720c */ /* 0x000fe20003f46270 */
[C---:B------:R-:W-:Y:S01]  /*b240*/  IMAD R234, R2.reuse, R242, R241 ;  /* 0x000000f202ea7224 */ /* 0x040fe200078e02f1 */
[----:B------:R-:W-:Y:S01]  /*b250*/  IABS R241, R248 ;  /* 0x000000f800f17213 */ /* 0x000fe20000000000 */
[--C-:B------:R-:W-:Y:S02]  /*b260*/  @!P5 IMAD.IADD R235, R235, 0x1, -R2.reuse ;  /* 0x00000001ebebd824 */ /* 0x100fe400078e0a02 */
[----:B------:R-:W-:Y:S01]  /*b270*/  @!P6 IMAD.IADD R231, R231, 0x1, -R2 ;  /* 0x00000001e7e7e824 */ /* 0x000fe200078e0a02 */
[----:B------:R-:W-:Y:S01]  /*b280*/  ISETP.GT.U32.AND P6, PT, R2, R234, PT ;  /* 0x000000ea0200720c */ /* 0x000fe20003fc4070 */
[----:B------:R-:W-:-:S04]  /*b290*/  IMAD.HI.U32 R239, R236, R243, RZ ;  /* 0x000000f3ecef7227 */ /* 0x000fc800078e00ff */
[----:B------:R-:W-:Y:S01]  /*b2a0*/  @!P1 IMAD.IADD R128, R128, 0x1, -R232 ;  /* 0x0000000180809824 */ /* 0x000fe200078e0ae8 */
[----:B------:R-:W-:Y:S01]  /*b2b0*/  ISETP.GT.U32.AND P1, PT, R2, R235, PT ;  /* 0x000000eb0200720c */ /* 0x000fe20003f24070 */
[----:B------:R-:W-:-:S04]  /*b2c0*/  IMAD.HI.U32 R242, R236, R240, RZ ;  /* 0x000000f0ecf27227 */ /* 0x000fc800078e00ff */
[----:B------:R-:W-:Y:S02]  /*b2d0*/  IMAD.MOV R239, RZ, RZ, -R239 ;  /* 0x000000ffffef7224 */ /* 0x000fe400078e0aef */
[----:B------:R-:W-:Y:S02]  /*b2e0*/  IMAD.MOV R242, RZ, RZ, -R242 ;  /* 0x000000fffff27224 */ /* 0x000fe400078e0af2 */
[----:B------:R-:W-:Y:S02]  /*b2f0*/  IMAD R239, R2, R239, R243 ;  /* 0x000000ef02ef7224 */ /* 0x000fe400078e02f3 */
[----:B------:R-:W-:Y:S01]  /*b300*/  @!P6 IMAD.IADD R234, R234, 0x1, -R2 ;  /* 0x00000001eaeae824 */ /* 0x000fe200078e0a02 */
[----:B------:R-:W-:Y:S01]  /*b310*/  ISETP.GE.AND P6, PT, R244, RZ, PT ;  /* 0x000000fff400720c */ /* 0x000fe20003fc6270 */
[----:B------:R-:W-:Y:S01]  /*b320*/  @!P4 IMAD.MOV R230, RZ, RZ, -R230 ;  /* 0x000000ffffe6c224 */ /* 0x000fe200078e0ae6 */
[----:B------:R-:W-:Y:S01]  /*b330*/  ISETP.GT.U32.AND P4, PT, R232, R128, PT ;  /* 0x00000080e800720c */ /* 0x000fe20003f84070 */
[C---:B------:R-:W-:Y:S01]  /*b340*/  IMAD R240, R2.reuse, R242, R240 ;  /* 0x000000f202f07224 */ /* 0x040fe200078e02f0 */
[C---:B------:R-:W-:Y:S01]  /*b350*/  ISETP.GT.U32.AND P5, PT, R2.reuse, R234, PT ;  /* 0x000000ea0200720c */ /* 0x040fe20003fa4070 */
[----:B------:R-:W-:Y:S01]  /*b360*/  @!P1 IMAD.IADD R235, R235, 0x1, -R2 ;  /* 0x00000001ebeb9824 */ /* 0x000fe200078e0a02 */
[----:B------:R-:W-:Y:S01]  /*b370*/  ISETP.GT.U32.AND P1, PT, R2, R239, PT ;  /* 0x000000ef0200720c */ /* 0x000fe20003f24070 */
[----:B------:R-:W-:-:S04]  /*b380*/  IMAD.HI.U32 R244, R236, R241, RZ ;  /* 0x000000f1ecf47227 */ /* 0x000fc800078e00ff */
[----:B------:R-:W-:Y:S01]  /*b390*/  @!P2 IMAD.MOV R231, RZ, RZ, -R231 ;  /* 0x000000ffffe7a224 */ /* 0x000fe200078e0ae7 */
[C---:B------:R-:W-:Y:S01]  /*b3a0*/  ISETP.GT.U32.AND P2, PT, R2.reuse, R240, PT ;  /* 0x000000f00200720c */ /* 0x040fe20003f44070 */
[----:B------:R-:W-:Y:S02]  /*b3b0*/  IMAD.MOV R244, RZ, RZ, -R244 ;  /* 0x000000fffff47224 */ /* 0x000fe400078e0af4 */
[----:B------:R-:W-:Y:S01]  /*b3c0*/  @!P3 IMAD.MOV R229, RZ, RZ, -R229 ;  /* 0x000000ffffe5b224 */ /* 0x000fe200078e0ae5 */
[----:B------:R-:W-:Y:S01]  /*b3d0*/  ISETP.GE.AND P3, PT, R249, RZ, PT ;  /* 0x000000fff900720c */ /* 0x000fe20003f66270 */
[----:B------:R-:W-:Y:S02]  /*b3e0*/  IMAD R241, R2, R244, R241 ;  /* 0x000000f402f17224 */ /* 0x000fe400078e02f1 */
[----:B------:R-:W-:Y:S02]  /*b3f0*/  VIADD R244, R237, 0x1a ;  /* 0x0000001aedf47836 */ /* 0x000fe40000000000 */
[----:B------:R-:W-:Y:S01]  /*b400*/  @!P4 IMAD.IADD R128, R128, 0x1, -R232 ;  /* 0x000000018080c824 */ /* 0x000fe200078e0ae8 */
[----:B------:R-:W-:Y:S01]  /*b410*/  ISETP.GE.AND P4, PT, R250, RZ, PT ;  /* 0x000000fffa00720c */ /* 0x000fe20003f86270 */
[----:B------:R-:W-:Y:S01]  /*b420*/  @!P1 IMAD.IADD R239, R239, 0x1, -R2 ;  /* 0x00000001efef9824 */ /* 0x000fe200078e0a02 */
[----:B------:R-:W-:Y:S01]  /*b430*/  IABS R242, R244 ;  /* 0x000000f400f27213 */ /* 0x000fe20000000000 */
[----:B------:R-:W-:Y:S01]  /*b440*/  IMAD.MOV.U32 R232, RZ, RZ, R238 ;  /* 0x000000ffffe87224 */ /* 0x000fe200078e00ee */
[----:B------:R-:W-:Y:S01]  /*b450*/  ISETP.GE.AND P1, PT, R237, RZ, PT ;  /* 0x000000ffed00720c */ /* 0x000fe20003f26270 */
[----:B------:R-:W-:Y:S01]  /*b460*/  @!P2 IMAD.IADD R240, R240, 0x1, -R2 ;  /* 0x00000001f0f0a824 */ /* 0x000fe200078e0a02 */
[----:B------:R-:W-:Y:S01]  /*b470*/  ISETP.GT.U32.AND P2, PT, R2, R239, PT ;  /* 0x000000ef0200720c */ /* 0x000fe20003f44070 */
[----:B------:R-:W-:Y:S01]  /*b480*/  @!P6 IMAD.MOV R232, RZ, RZ, -R232 ;  /* 0x000000ffffe8e224 */ /* 0x000fe200078e0ae8 */
[----:B------:R-:W-:Y:S01]  /*b490*/  ISETP.NE.AND P6, PT, R4, RZ, PT ;  /* 0x000000ff0400720c */ /* 0x000fe20003fc5270 */
[----:B------:R-:W-:-:S04]  /*b4a0*/  IMAD.HI.U32 R238, R236, R242, RZ ;  /* 0x000000f2ecee7227 */ /* 0x000fc800078e00ff */
[----:B------:R-:W-:Y:S01]  /*b4b0*/  @!P5 IMAD.IADD R234, R234, 0x1, -R2 ;  /* 0x00000001eaead824 */ /* 0x000fe200078e0a02 */
[----:B------:R-:W-:Y:S01]  /*b4c0*/  ISETP.GE.AND P5, PT, R245, RZ, PT ;  /* 0x000000fff500720c */ /* 0x000fe20003fa6270 */
[----:B------:R-:W-:Y:S01]  /*b4d0*/  @!P3 IMAD.MOV R233, RZ, RZ, -R233 ;  /* 0x000000ffffe9b224 */ /* 0x000fe200078e0ae9 */
[C---:B------:R-:W-:Y:S01]  /*b4e0*/  ISETP.GT.U32.AND P3, PT, R2.reuse, R240, PT ;  /* 0x000000f00200720c */ /* 0x040fe20003f64070 */
[----:B------:R-:W-:Y:S01]  /*b4f0*/  VIADD R249, R237, 0x18 ;  /* 0x00000018edf97836 */ /* 0x000fe20000000000 */
[----:B------:R-:W-:Y:S01]  /*b500*/  IABS R245, R251 ;  /* 0x000000fb00f57213 */ /* 0x000fe20000000000 */
[----:B------:R-:W-:Y:S02]  /*b510*/  IMAD.MOV R238, RZ, RZ, -R238 ;  /* 0x000000ffffee7224 */ /* 0x000fe400078e0aee */
[----:B------:R-:W-:Y:S01]  /*b520*/  @!P4 IMAD.MOV R128, RZ, RZ, -R128 ;  /* 0x000000ffff80c224 */ /* 0x000fe200078e0a80 */
[----:B------:R-:W-:Y:S01]  /*b530*/  IABS R243, R249 ;  /* 0x000000f900f37213 */ /* 0x000fe20000000000 */
[----:B------:R-:W-:Y:S01]  /*b540*/  IMAD R242, R2, R238, R242 ;  /* 0x000000ee02f27224 */ /* 0x000fe200078e02f2 */
[----:B------:R-:W-:Y:S01]  /*b550*/  @!P6 LOP3.LUT R128, RZ, R4, RZ, 0x33, !PT ;  /* 0x00000004ff80e212 */ /* 0x000fe200078e33ff */
[----:B------:R-:W-:Y:S01]  /*b560*/  @!P2 IMAD.IADD R239, R239, 0x1, -R2 ;  /* 0x00000001efefa824 */ /* 0x000fe200078e0a02 */
[----:B------:R-:W-:Y:S01]  /*b570*/  ISETP.GE.AND P6, PT, R248, RZ, PT ;  /* 0x000000fff800720c */ /* 0x000fe20003fc6270 */
[----:B-1----:R-:W-:Y:S01]  /*b580*/  VIADD R154, R237, 0x16 ;  /* 0x00000016ed9a7836 */ /* 0x002fe20000000000 */
[----:B------:R-:W-:Y:S01]  /*b590*/  ISETP.GT.U32.AND P2, PT, R2, R242, PT ;  /* 0x000000f20200720c */ /* 0x000fe20003f44070 */
[----:B------:R-:W-:Y:S01]  /*b5a0*/  IMAD.HI.U32 R4, R236, R243, RZ ;  /* 0x000000f3ec047227 */ /* 0x000fe200078e00ff */
[----:B------:R-:W-:-:S03]  /*b5b0*/  ISETP.GE.AND P4, PT, R247, RZ, PT ;  /* 0x000000fff700720c */ /* 0x000fc60003f86270 */
[----:B------:R-:W-:Y:S01]  /*b5c0*/  @!P5 IMAD.MOV R234, RZ, RZ, -R234 ;  /* 0x000000ffffead224 */ /* 0x000fe200078e0aea */
[----:B------:R-:W-:Y:S01]  /*b5d0*/  ISETP.GT.U32.AND P5, PT, R2, R241, PT ;  /* 0x000000f10200720c */ /* 0x000fe20003fa4070 */
[----:B------:R-:W-:Y:S01]  /*b5e0*/  @!P3 IMAD.IADD R240, R240, 0x1, -R2 ;  /* 0x00000001f0f0b824 */ /* 0x000fe200078e0a02 */
[----:B------:R-:W-:Y:S01]  /*b5f0*/  ISETP.GE.AND P3, PT, R244, RZ, PT ;  /* 0x000000fff400720c */ /* 0x000fe20003f66270 */
[----:B------:R-:W-:Y:S01]  /*b600*/  IMAD.MOV R4, RZ, RZ, -R4 ;  /* 0x000000ffff047224 */ /* 0x000fe200078e0a04 */
[----:B------:R-:W-:Y:S01]  /*b610*/  IABS R244, R154 ;  /* 0x0000009a00f47213 */ /* 0x000fe20000000000 */
[----:B------:R-:W-:Y:S02]  /*b620*/  VIADD R3, R237, 0x12 ;  /* 0x00000012ed037836 */ /* 0x000fe40000000000 */
[----:B------:R-:W-:Y:S02]  /*b630*/  IMAD R243, R2, R4, R243 ;  /* 0x0000000402f37224 */ /* 0x000fe400078e02f3 */
[----:B------:R-:W-:-:S04]  /*b640*/  IMAD.HI.U32 R4, R236, R244, RZ ;  /* 0x000000f4ec047227 */ /* 0x000fc800078e00ff */
[----:B------:R-:W-:Y:S02]  /*b650*/  @!P2 IMAD.IADD R242, R242, 0x1, -R2 ;  /* 0x00000001f2f2a824 */ /* 0x000fe400078e0a02 */
[----:B------:R-:W-:Y:S02]  /*b660*/  IMAD.MOV R4, RZ, RZ, -R4 ;  /* 0x000000ffff047224 */ /* 0x000fe400078e0a04 */
[----:B------:R-:W-:Y:S01]  /*b670*/  @!P1 IMAD.MOV R235, RZ, RZ, -R235 ;  /* 0x000000ffffeb9224 */ /* 0x000fe200078e0aeb */
[----:B------:R-:W-:Y:S01]  /*b680*/  ISETP.GE.AND P1, PT, R246, RZ, PT ;  /* 0x000000fff600720c */ /* 0x000fe20003f26270 */
[----:B------:R-:W-:Y:S01]  /*b690*/  @!P5 IMAD.IADD R241, R241, 0x1, -R2 ;  /* 0x00000001f1f1d824 */ /* 0x000fe200078e0a02 */
[C---:B------:R-:W-:Y:S01]  /*b6a0*/  ISETP.GT.U32.AND P2, PT, R2.reuse, R242, PT ;  /* 0x000000f20200720c */ /* 0x040fe20003f44070 */
[----:B------:R-:W-:Y:S01]  /*b6b0*/  IMAD R244, R2, R4, R244 ;  /* 0x0000000402f47224 */ /* 0x000fe200078e02f4 */
[----:B------:R-:W-:Y:S01]  /*b6c0*/  IABS R246, R3 ;  /* 0x0000000300f67213 */ /* 0x000fe20000000000 */
[----:B------:R-:W-:Y:S01]  /*b6d0*/  IMAD.HI.U32 R4, R236, R245, RZ ;  /* 0x000000f5ec047227 */ /* 0x000fe200078e00ff */
[----:B------:R-:W-:-:S03]  /*b6e0*/  ISETP.GT.U32.AND P5, PT, R2, R241, PT ;  /* 0x000000f10200720c */ /* 0x000fc60003fa4070 */
[----:B------:R-:W-:-:S04]  /*b6f0*/  IMAD.HI.U32 R238, R236, R246, RZ ;  /* 0x000000f6ecee7227 */ /* 0x000fc800078e00ff */
[----:B------:R-:W-:Y:S02]  /*b700*/  IMAD.MOV R4, RZ, RZ, -R4 ;  /* 0x000000ffff047224 */ /* 0x000fe400078e0a04 */
[----:B------:R-:W-:Y:S02]  /*b710*/  IMAD.MOV R238, RZ, RZ, -R238 ;  /* 0x000000ffffee7224 */ /* 0x000fe400078e0aee */
[----:B------:R-:W-:Y:S02]  /*b720*/  IMAD R245, R2, R4, R245 ;  /* 0x0000000402f57224 */ /* 0x000fe400078e02f5 */
[----:B------:R-:W-:Y:S01]  /*b730*/  @!P2 IMAD.IADD R242, R242, 0x1, -R2 ;  /* 0x00000001f2f2a824 */ /* 0x000fe200078e0a02 */
[C---:B------:R-:W-:Y:S01]  /*b740*/  ISETP.GT.U32.AND P2, PT, R2.reuse, R244, PT ;  /* 0x000000f40200720c */ /* 0x040fe20003f44070 */
[C---:B------:R-:W-:Y:S02]  /*b750*/  IMAD R246, R2.reuse, R238, R246 ;  /* 0x000000ee02f67224 */ /* 0x040fe400078e02f6 */
[----:B------:R-:W-:Y:S01]  /*b760*/  @!P1 IMAD.MOV R240, RZ, RZ, -R240 ;  /* 0x000000fffff09224 */ /* 0x000fe200078e0af0 */
[C---:B------:R-:W-:Y:S01]  /*b770*/  ISETP.GT.U32.AND P1, PT, R2.reuse, R245, PT ;  /* 0x000000f50200720c */ /* 0x040fe20003f24070 */
[----:B------:R-:W-:Y:S01]  /*b780*/  @!P5 IMAD.IADD R241, R241, 0x1, -R2 ;  /* 0x00000001f1f1d824 */ /* 0x000fe200078e0a02 */
[C---:B------:R-:W-:Y:S01]  /*b790*/  ISETP.GT.U32.AND P5, PT, R2.reuse, R243, PT ;  /* 0x000000f30200720c */ /* 0x040fe20003fa4070 */
[----:B------:R-:W-:Y:S01]  /*b7a0*/  @!P3 IMAD.MOV R242, RZ, RZ, -R242 ;  /* 0x000000fffff2b224 */ /* 0x000fe200078e0af2 */
[----:B------:R-:W-:Y:S01]  /*b7b0*/  ISETP.GT.U32.AND P3, PT, R2, R246, PT ;  /* 0x000000f60200720c */ /* 0x000fe20003f64070 */
[----:B------:R-:W-:-:S02]  /*b7c0*/  VIADD R5, R237, 0xe ;  /* 0x0000000eed057836 */ /* 0x000fc40000000000 */
[C---:B------:R-:W-:Y:S02]  /*b7d0*/  VIADD R152, R237.reuse, 0x10 ;  /* 0x00000010ed987836 */ /* 0x040fe40000000000 */
[C---:B--2---:R-:W-:Y:S01]  /*b7e0*/  VIADD R166, R237.reuse, 0xc ;  /* 0x0000000ceda67836 */ /* 0x044fe20000000000 */
[----:B------:R-:W-:Y:S01]  /*b7f0*/  IABS R248, R5 ;  /* 0x0000000500f87213 */ /* 0x000fe20000000000 */
[----:B------:R-:W-:Y:S01]  /*b800*/  VIADD R164, R237, 0xa ;  /* 0x0000000aeda47836 */ /* 0x000fe20000000000 */
[----:B------:R-:W-:Y:S01]  /*b810*/  IABS R247, R152 ;  /* 0x0000009800f77213 */ /* 0x000fe20000000000 */
[--C-:B------:R-:W-:Y:S01]  /*b820*/  @!P1 IMAD.IADD R245, R245, 0x1, -R2.reuse ;  /* 0x00000001f5f59824 */ /* 0x100fe200078e0a02 */
[----:B------:R-:W-:Y:S01]  /*b830*/  ISETP.GE.AND P1, PT, R251, RZ, PT ;  /* 0x000000fffb00720c */ /* 0x000fe20003f26270 */
[--C-:B------:R-:W-:Y:S01]  /*b840*/  @!P5 IMAD.IADD R243, R243, 0x1, -R2.reuse ;  /* 0x00000001f3f3d824 */ /* 0x100fe200078e0a02 */
[----:B------:R-:W-:Y:S01]  /*b850*/  ISETP.GE.AND P5, PT, R249, RZ, PT ;  /* 0x000000fff900720c */ /* 0x000fe20003fa6270 */
[----:B------:R-:W-:Y:S01]  /*b860*/  @!P3 IMAD.IADD R246, R246, 0x1, -R2 ;  /* 0x00000001f6f6b824 */ /* 0x000fe200078e0a02 */
[----:B------:R-:W-:Y:S01]  /*b870*/  ISETP.GT.U32.AND P3, PT, R2, R245, PT ;  /* 0x000000f50200720c */ /* 0x000fe20003f64070 */
[----:B------:R-:W-:-:S04]  /*b880*/  IMAD.HI.U32 R249, R236, R248, RZ ;  /* 0x000000f8ecf97227 */ /* 0x000fc800078e00ff */
[----:B------:R-:W-:Y:S01]  /*b890*/  IMAD.MOV R4, RZ, RZ, -R249 ;  /* 0x000000ffff047224 */ /* 0x000fe200078e0af9 */
[----:B------:R-:W-:Y:S01]  /*b8a0*/  IABS R249, R166 ;  /* 0x000000a600f97213 */ /* 0x000fe20000000000 */
[----:B------:R-:W-:-:S04]  /*b8b0*/  IMAD.HI.U32 R250, R236, R247, RZ ;  /* 0x000000f7ecfa7227 */ /* 0x000fc800078e00ff */
[----:B------:R-:W-:Y:S02]  /*b8c0*/  VIADD R160, R237, 0x8 ;  /* 0x00000008eda07836 */ /* 0x000fe40000000000 */
[----:B------:R-:W-:Y:S01]  /*b8d0*/  IMAD.MOV R238, RZ, RZ, -R250 ;  /* 0x000000ffffee7224 */ /* 0x000fe200078e0afa */
[----:B------:R-:W-:Y:S01]  /*b8e0*/  IABS R250, R164 ;  /* 0x000000a400fa7213 */ /* 0x000fe20000000000 */
[----:B------:R-:W-:Y:S01]  /*b8f0*/  IMAD R248, R2, R4, R248 ;  /* 0x0000000402f87224 */ /* 0x000fe200078e02f8 */
[----:B------:R-:W-:Y:S01]  /*b900*/  IABS R251, R160 ;  /* 0x000000a000fb7213 */ /* 0x000fe20000000000 */
[----:B------:R-:W-:-:S04]  /*b910*/  IMAD.HI.U32 R4, R236, R249, RZ ;  /* 0x000000f9ec047227 */ /* 0x000fc800078e00ff */
[----:B------:R-:W-:Y:S01]  /*b920*/  @!P3 IMAD.IADD R245, R245, 0x1, -R2 ;  /* 0x00000001f5f5b824 */ /* 0x000fe200078e0a02 */
[----:B------:R-:W-:Y:S01]  /*b930*/  ISETP.GE.AND P3, PT, R3, RZ, PT ;  /* 0x000000ff0300720c */ /* 0x000fe20003f66270 */
[----:B------:R-:W-:Y:S02]  /*b940*/  IMAD R247, R2, R238, R247 ;  /* 0x000000ee02f77224 */ /* 0x000fe400078e02f7 */
[----:B------:R-:W-:Y:S02]  /*b950*/  IMAD.MOV R4, RZ, RZ, -R4 ;  /* 0x000000ffff047224 */ /* 0x000fe400078e0a04 */
[----:B------:R-:W-:-:S04]  /*b960*/  IMAD.HI.U32 R238, R236, R250, RZ ;  /* 0x000000faecee7227 */ /* 0x000fc800078e00ff */
[----:B------:R-:W-:-:S04]  /*b970*/  IMAD.HI.U32 R3, R236, R251, RZ ;  /* 0x000000fbec037227 */ /* 0x000fc800078e00ff */
[----:B------:R-:W-:Y:S01]  /*b980*/  @!P2 IMAD.IADD R244, R244, 0x1, -R2 ;  /* 0x00000001f4f4a824 */ /* 0x000fe200078e0a02 */
[C---:B------:R-:W-:Y:S01]  /*b990*/  ISETP.GT.U32.AND P2, PT, R2.reuse, R243, PT ;  /* 0x000000f30200720c */ /* 0x040fe20003f44070 */
[C---:B------:R-:W-:Y:S02]  /*b9a0*/  IMAD R249, R2.reuse, R4, R249 ;  /* 0x0000000402f97224 */ /* 0x040fe400078e02f9 */
[----:B------:R-:W-:Y:S02]  /*b9b0*/  IMAD.MOV R4, RZ, RZ, -R238 ;  /* 0x000000ffff047224 */ /* 0x000fe400078e0aee */
[----:B------:R-:W-:Y:S02]  /*b9c0*/  IMAD.MOV R238, RZ, RZ, -R3 ;  /* 0x000000ffffee7224 */ /* 0x000fe400078e0a03 */
[----:B------:R-:W0:Y:S01]  /*b9d0*/  S2R R3, SR_TID.X ;  /* 0x0000000000037919 */ /* 0x000e220000002100 */
[----:B------:R-:W-:Y:S01]  /*b9e0*/  @!P4 IMAD.MOV R239, RZ, RZ, -R239 ;  /* 0x000000ffffefc224 */ /* 0x000fe200078e0aef */
[----:B------:R-:W-:Y:S01]  /*b9f0*/  ISETP.GT.U32.AND P4, PT, R2, R244, PT ;  /* 0x000000f40200720c */ /* 0x000fe20003f84070 */
[----:B------:R-:W-:-:S02]  /*ba00*/  VIADD R162, R237, 0x22 ;  /* 0x00000022eda27836 */ /* 0x000fc40000000000 */
[----:B------:R-:W-:Y:S02]  /*ba10*/  VIADD R156, R237, 0x6 ;  /* 0x00000006ed9c7836 */ /* 0x000fe40000000000 */
[--C-:B------:R-:W-:Y:S01]  /*ba20*/  @!P2 IMAD.IADD R243, R243, 0x1, -R2.reuse ;  /* 0x00000001f3f3a824 */ /* 0x100fe200078e0a02 */
[----:B------:R-:W-:Y:S01]  /*ba30*/  ISETP.GT.U32.AND P2, PT, R2, R247, PT ;  /* 0x000000f70200720c */ /* 0x000fe20003f44070 */
[----:B------:R-:W-:Y:S01]  /*ba40*/  @!P6 IMAD.MOV R241, RZ, RZ, -R241 ;  /* 0x000000fffff1e224 */ /* 0x000fe200078e0af1 */
[----:B------:R-:W-:Y:S01]  /*ba50*/  ISETP.GE.AND P6, PT, R154, RZ, PT ;  /* 0x000000ff9a00720c */ /* 0x000fe20003fc6270 */
[----:B------:R-:W-:Y:S02]  /*ba60*/  @!P5 IMAD.MOV R243, RZ, RZ, -R243 ;  /* 0x000000fffff3d224 */ /* 0x000fe400078e0af3 */
[----:B------:R-:W-:Y:S02]  /*ba70*/  VIADD R158, R237, 0x4 ;  /* 0x00000004ed9e7836 */ /* 0x000fe40000000000 */
[----:B------:R-:W-:Y:S01]  /*ba80*/  @!P4 IMAD.IADD R244, R244, 0x1, -R2 ;  /* 0x00000001f4f4c824 */ /* 0x000fe200078e0a02 */
[C---:B------:R-:W-:Y:S01]  /*ba90*/  ISETP.GT.U32.AND P4, PT, R2.reuse, R248, PT ;  /* 0x000000f80200720c */ /* 0x040fe20003f84070 */
[C---:B------:R-:W-:Y:S01]  /*baa0*/  IMAD R250, R2.reuse, R4, R250 ;  /* 0x0000000402fa7224 */ /* 0x040fe200078e02fa */
[----:B------:R-:W-:Y:S01]  /*bab0*/  IABS R4, R162 ;  /* 0x000000a200047213 */ /* 0x000fe20000000000 */
[C---:B------:R-:W-:Y:S01]  /*bac0*/  IMAD R251, R2.reuse, R238, R251 ;  /* 0x000000ee02fb7224 */ /* 0x040fe200078e02fb */
[----:B------:R-:W-:Y:S01]  /*bad0*/  IABS R238, R158 ;  /* 0x0000009e00ee7213 */ /* 0x000fe20000000000 */
[----:B------:R-:W-:Y:S01]  /*bae0*/  @!P2 IMAD.IADD R247, R247, 0x1, -R2 ;  /* 0x00000001f7f7a824 */ /* 0x000fe200078e0a02 */
[----:B------:R-:W-:Y:S01]  /*baf0*/  ISETP.GT.U32.AND P2, PT, R2, R246, PT ;  /* 0x000000f60200720c */ /* 0x000fe20003f44070 */
[----:B---3--:R-:W-:-:S04]  /*bb00*/  IMAD.HI.U32 R172, R236, R4, RZ ;  /* 0x00000004ecac7227 */ /* 0x008fc800078e00ff */
[----:B------:R-:W-:-:S04]  /*bb10*/  IMAD.HI.U32 R168, R236, R238, RZ ;  /* 0x000000eeeca87227 */ /* 0x000fc800078e00ff */
[----:B------:R-:W-:Y:S01]  /*bb20*/  @!P4 IMAD.IADD R248, R248, 0x1, -R2 ;  /* 0x00000001f8f8c824 */ /* 0x000fe200078e0a02 */
[----:B0-----:R-:W-:-:S03]  /*bb30*/  SHF.R.U32.HI R3, RZ, 0x6, R3 ;  /* 0x00000006ff037819 */ /* 0x001fc60000011603 */
[----:B------:R-:W-:Y:S01]  /*bb40*/  @!P2 IMAD.IADD R246, R246, 0x1, -R2 ;  /* 0x00000001f6f6a824 */ /* 0x000fe200078e0a02 */
[----:B------:R-:W-:Y:S02]  /*bb50*/  ISETP.GT.U32.AND P5, PT, R2, R248, PT ;  /* 0x000000f80200720c */ /* 0x000fe40003fa4070 */
[----:B------:R-:W-:Y:S02]  /*bb60*/  SGXT.U32 R3, R3, 0x2 ;  /* 0x000000020303781a */ /* 0x000fe40000000000 */
[----:B------:R-:W-:Y:S01]  /*bb70*/  ISETP.GE.AND P2, PT, R152, RZ, PT ;  /* 0x000000ff9800720c */ /* 0x000fe20003f46270 */
[----:B------:R-:W-:Y:S01]  /*bb80*/  VIADD R152, R237, 0x2 ;  /* 0x00000002ed987836 */ /* 0x000fe20000000000 */
[----:B------:R-:W-:Y:S02]  /*bb90*/  LOP3.LUT R3, R3, 0x78, RZ, 0xfc, !PT ;  /* 0x0000007803037812 */ /* 0x000fe400078efcff */
[----:B------:R-:W-:Y:S01]  /*bba0*/  IABS R237, R156 ;  /* 0x0000009c00ed7213 */ /* 0x000fe20000000000 */
[----:B------:R-:W-:Y:S01]  /*bbb0*/  IMAD.MOV R168, RZ, RZ, -R168 ;  /* 0x000000ffffa87224 */ /* 0x000fe200078e0aa8 */
[----:B------:R-:W-:Y:S01]  /*bbc0*/  ISETP.GT.U32.AND P4, PT, R2, R247, PT ;  /* 0x000000f70200720c */ /* 0x000fe20003f84070 */
[----:B------:R-:W-:Y:S01]  /*bbd0*/  IMAD R154, R3, UR8, RZ ;  /* 0x00000008039a7c24 */ /* 0x000fe2000f8e02ff */
[----:B------:R-:W-:Y:S01]  /*bbe0*/  IABS R3, R152 ;  /* 0x0000009800037213 */ /* 0x000fe20000000000 */
[----:B------:R-:W-:Y:S01]  /*bbf0*/  @!P5 IMAD.IADD R248, R248, 0x1, -R2 ;  /* 0x00000001f8f8d824 */ /* 0x000fe200078e0a02 */
[----:B------:R-:W-:Y:S01]  /*bc00*/  ISETP.GE.AND P5, PT, R5, RZ, PT ;  /* 0x000000ff0500720c */ /* 0x000fe20003fa6270 */
[----:B------:R-:W-:-:S04]  /*bc10*/  IMAD.HI.U32 R170, R236, R237, RZ ;  /* 0x000000edecaa7227 */ /* 0x000fc800078e00ff */
[----:B------:R-:W-:Y:S02]  /*bc20*/  IMAD.MOV.U32 R5, RZ, RZ, R3 ;  /* 0x000000ffff057224 */ /* 0x000fe400078e0003 */
[----:B------:R-:W-:Y:S02]  /*bc30*/  IMAD R3, RZ, RZ, -UR8 ;  /* 0x80000008ff037e24 */ /* 0x000fe4000f8e02ff */
[----:B------:R-:W-:-:S04]  /*bc40*/  IMAD.HI.U32 R252, R236, R5, RZ ;  /* 0x00000005ecfc7227 */ /* 0x000fc800078e00ff */
[----:B------:R-:W-:Y:S02]  /*bc50*/  IMAD.MOV R236, RZ, RZ, -R172 ;  /* 0x000000ffffec7224 */ /* 0x000fe400078e0aac */
[----:B------:R-:W-:Y:S01]  /*bc60*/  IMAD R154, R3, 0x4, R154 ;  /* 0x00000004039a7824 */ /* 0x000fe200078e029a */
[----:B------:R-:W2:Y:S01]  /*bc70*/  LDL.LU R172, [R1+0x9d0] ;  /* 0x0009d00001ac7983 */ /* 0x000ea20000300800 */
[----:B------:R-:W-:Y:S02]  /*bc80*/  IMAD.MOV R170, RZ, RZ, -R170 ;  /* 0x000000ffffaa7224 */ /* 0x000fe400078e0aaa */
[----:B------:R-:W-:Y:S01]  /*bc90*/  IMAD.MOV R252, RZ, RZ, -R252 ;  /* 0x000000fffffc7224 */ /* 0x000fe200078e0afc */
[----:B------:R0:W-:Y:S01]  /*bca0*/  STL [R1+0x400], R154 ;  /* 0x0004009a01007387 */ /* 0x0001e20000100800 */
[C---:B------:R-:W-:Y:S02]  /*bcb0*/  IMAD R4, R2.reuse, R236, R4 ;  /* 0x000000ec02047224 */ /* 0x040fe400078e0204 */
[----:B------:R-:W-:-:S02]  /*bcc0*/  IMAD R236, R2, R170, R237 ;  /* 0x000000aa02ec7224 */ /* 0x000fc400078e02ed */
[----:B------:R-:W3:Y:S01]  /*bcd0*/  LDL.LU R170, [R1+0x9cc] ;  /* 0x0009cc0001aa7983 */ /* 0x000ee20000300800 */
[C---:B------:R-:W-:Y:S02]  /*bce0*/  IMAD R237, R2.reuse, R168, R238 ;  /* 0x000000a802ed7224 */ /* 0x040fe400078e02ee */
[C---:B------:R-:W-:Y:S01]  /*bcf0*/  IMAD R238, R2.reuse, R252, R5 ;  /* 0x000000fc02ee7224 */ /* 0x040fe200078e0205 */
[----:B------:R-:W4:Y:S01]  /*bd00*/  LDL.LU R168, [R1+0x9c8] ;  /* 0x0009c80001a87983 */ /* 0x000f220000300800 */
[----:B------:R-:W-:Y:S01]  /*bd10*/  @!P4 IMAD.IADD R247, R247, 0x1, -R2 ;  /* 0x00000001f7f7c824 */ /* 0x000fe200078e0a02 */
[----:B------:R-:W-:Y:S02]  /*bd20*/  ISETP.GT.U32.AND P4, PT, R2, R249, PT ;  /* 0x000000f90200720c */ /* 0x000fe40003f84070 */
[----:B------:R-:W2:Y:S01]  /*bd30*/  LDL.LU R5, [R1+0x9c4] ;  /* 0x0009c40001057983 */ /* 0x000ea20000300800 */
[----:B0-----:R-:W-:-:S10]  /*bd40*/  IMAD R154, R3, 0x4, R154 ;  /* 0x00000004039a7824 */ /* 0x001fd400078e029a */
[----:B------:R-:W-:Y:S01]  /*bd50*/  @!P4 IMAD.IADD R249, R249, 0x1, -R2 ;  /* 0x00000001f9f9c824 */ /* 0x000fe200078e0a02 */
[C---:B------:R-:W-:Y:S01]  /*bd60*/  ISETP.GT.U32.AND P4, PT, R2.reuse, R250, PT ;  /* 0x000000fa0200720c */ /* 0x040fe20003f84070 */
[----:B------:R0:W-:Y:S01]  /*bd70*/  STL [R1+0x408], R154 ;  /* 0x0004089a01007387 */ /* 0x0001e20000100800 */
[----:B------:R-:W-:Y:S01]  /*bd80*/  @!P6 IMAD.MOV R244, RZ, RZ, -R244 ;  /* 0x000000fffff4e224 */ /* 0x000fe200078e0af4 */
[----:B------:R-:W-:Y:S01]  /*bd90*/  ISETP.GT.U32.AND P6, PT, R2, R236, PT ;  /* 0x000000ec0200720c */ /* 0x000fe20003fc4070 */
[----:B------:R-:W-:Y:S02]  /*bda0*/  @!P1 IMAD.MOV R245, RZ, RZ, -R245 ;  /* 0x000000fffff59224 */ /* 0x000fe400078e0af5 */
[----:B0-----:R-:W-:-:S07]  /*bdb0*/  IMAD R154, R3, 0x8, R154 ;  /* 0x00000008039a7824 */ /* 0x001fce00078e029a */
[----:B------:R-:W-:Y:S01]  /*bdc0*/  @!P4 IMAD.IADD R250, R250, 0x1, -R2 ;  /* 0x00000001fafac824 */ /* 0x000fe200078e0a02 */
[C---:B------:R-:W-:Y:S01]  /*bdd0*/  ISETP.GT.U32.AND P4, PT, R2.reuse, R251, PT ;  /* 0x000000fb0200720c */ /* 0x040fe20003f84070 */
[----:B------:R0:W-:Y:S01]  /*bde0*/  STL [R1+0x3f8], R154 ;  /* 0x0003f89a01007387 */ /* 0x0001e20000100800 */
[----:B------:R-:W-:Y:S02]  /*bdf0*/  @!P2 IMAD.MOV R247, RZ, RZ, -R247 ;  /* 0x000000fffff7a224 */ /* 0x000fe400078e0af7 */
[C---:B------:R-:W-:Y:S02]  /*be00*/  ISETP.GT.U32.AND P1, PT, R2.reuse, R250, PT ;  /* 0x000000fa0200720c */ /* 0x040fe40003f24070 */
[----:B------:R-:W-:Y:S01]  /*be10*/  ISETP.GT.U32.AND P2, PT, R2, R237, PT ;  /* 0x000000ed0200720c */ /* 0x000fe20003f44070 */
[----:B0-----:R-:W-:-:S05]  /*be20*/  IMAD R154, R3, 0x4, R154 ;  /* 0x00000004039a7824 */ /* 0x001fca00078e029a */
[----:B------:R0:W-:Y:S01]  /*be30*/  STL [R1+0x3bc], R154 ;  /* 0x0003bc9a01007387 */ /* 0x0001e20000100800 */
[----:B------:R-:W-:Y:S01]  /*be40*/  @!P4 IMAD.IADD R251, R251, 0x1, -R2 ;  /* 0x00000001fbfbc824 */ /* 0x000fe200078e0a02 */
[C---:B------:R-:W-:Y:S01]  /*be50*/  ISETP.GT.U32.AND P4, PT, R2.reuse, R249, PT ;  /* 0x000000f90200720c */ /* 0x040fe20003f84070 */
[----:B------:R-:W-:Y:S01]  /*be60*/  @!P5 IMAD.MOV R248, RZ, RZ, -R248 ;  /* 0x000000fffff8d224 */ /* 0x000fe200078e0af8 */
[----:B------:R-:W-:Y:S01]  /*be70*/  ISETP.GT.U32.AND P5, PT, R2, R238, PT ;  /* 0x000000ee0200720c */ /* 0x000fe20003fa4070 */
[----:B------:R-:W-:Y:S02]  /*be80*/  @!P6 IMAD.IADD R236, R236, 0x1, -R2 ;  /* 0x00000001ecece824 */ /* 0x000fe400078e0a02 */
[----:B0-----:R-:W-:Y:S02]  /*be90*/  IMAD R154, R3, 0x4, R154 ;  /* 0x00000004039a7824 */ /* 0x001fe400078e029a */
[----:B------:R-:W-:-:S03]  /*bea0*/  @!P1 IMAD.IADD R250, R250, 0x1, -R2 ;  /* 0x00000001fafa9824 */ /* 0x000fc600078e0a02 */
[----:B------:R0:W-:Y:S01]  /*beb0*/  STL [R1+0x3c0], R154 ;  /* 0x0003c09a01007387 */ /* 0x0001e20000100800 */
[C---:B------:R-:W-:Y:S01]  /*bec0*/  ISETP.GT.U32.AND P1, PT, R2.reuse, R4, PT ;  /* 0x000000040200720c */ /* 0x040fe20003f24070 */
[----:B------:R-:W-:Y:S01]  /*bed0*/  @!P2 IMAD.IADD R237, R237, 0x1, -R2 ;  /* 0x00000001ededa824 */ /* 0x000fe200078e0a02 */
[C---:B------:R-:W-:Y:S01]  /*bee0*/  ISETP.GT.U32.AND P2, PT, R2.reuse, R236, PT ;  /* 0x000000ec0200720c */ /* 0x040fe20003f44070 */
[----:B------:R-:W-:Y:S02]  /*bef0*/  @!P3 IMAD.MOV R246, RZ, RZ, -R246 ;  /* 0x000000fffff6b224 */ /* 0x000fe400078e0af6 */
[----:B0-----:R-:W-:Y:S01]  /*bf00*/  IMAD R154, R3, 0x8, R154 ;  /* 0x00000008039a7824 */ /* 0x001fe200078e029a */
[----:B------:R-:W-:-:S04]  /*bf10*/  ISETP.GT.U32.AND P3, PT, R2, R251, PT ;  /* 0x000000fb0200720c */ /* 0x000fc80003f64070 */
[----:B------:R0:W-:Y:S01]  /*bf20*/  STL [R1+0x3c8], R154 ;  /* 0x0003c89a01007387 */ /* 0x0001e20000100800 */
[--C-:B------:R-:W-:Y:S01]  /*bf30*/  @!P4 IMAD.IADD R249, R249, 0x1, -R2.reuse ;  /* 0x00000001f9f9c824 */ /* 0x100fe200078e0a02 */
[----:B------:R-:W-:Y:S01]  /*bf40*/  ISETP.GE.AND P4, PT, R166, RZ, PT ;  /* 0x000000ffa600720c */ /* 0x000fe20003f86270 */
[----:B------:R-:W-:Y:S02]  /*bf50*/  @!P5 IMAD.IADD R238, R238, 0x1, -R2 ;  /* 0x00000001eeeed824 */ /* 0x000fe400078e0a02 */
[----:B0-----:R-:W-:Y:S01]  /*bf60*/  IMAD R154, R3, 0x4, R154 ;  /* 0x00000004039a7824 */ /* 0x001fe200078e029a */
[----:B------:R-:W-:-:S04]  /*bf70*/  ISETP.GT.U32.AND P5, PT, R2, R237, PT ;  /* 0x000000ed0200720c */ /* 0x000fc80003fa4070 */
[----:B------:R0:W-:Y:S01]  /*bf80*/  STL [R1+0x420], R154 ;  /* 0x0004209a01007387 */ /* 0x0001e20000100800 */
[--C-:B------:R-:W-:Y:S01]  /*bf90*/  @!P1 IMAD.IADD R4, R4, 0x1, -R2.reuse ;  /* 0x0000000104049824 */ /* 0x100fe200078e0a02 */
[----:B------:R-:W-:Y:S01]  /*bfa0*/  ISETP.GT.U32.AND P1, PT, R2, R238, PT ;  /* 0x000000ee0200720c */ /* 0x000fe20003f24070 */
[----:B------:R-:W-:Y:S01]  /*bfb0*/  @!P2 IMAD.IADD R236, R236, 0x1, -R2 ;  /* 0x00000001ececa824 */ /* 0x000fe200078e0a02 */
[----:B------:R-:W-:Y:S01]  /*bfc0*/  ISETP.GE.AND P2, PT, R156, RZ, PT ;  /* 0x000000ff9c00720c */ /* 0x000fe20003f46270 */
[----:B0-----:R-:W-:Y:S02]  /*bfd0*/  IMAD R154, R3, 0x4, R154 ;  /* 0x00000004039a7824 */ /* 0x001fe400078e029a */
[----:B------:R-:W-:-:S03]  /*bfe0*/  @!P3 IMAD.IADD R251, R251, 0x1, -R2 ;  /* 0x00000001fbfbb824 */ /* 0x000fc600078e0a02 */
[----:B------:R0:W-:Y:S01]  /*bff0*/  STL [R1+0x3c4], R154 ;  /* 0x0003c49a01007387 */ /* 0x0001e20000100800 */
[----:B------:R-:W-:Y:S01]  /*c000*/  ISETP.GE.AND P3, PT, R164, RZ, PT ;  /* 0x000000ffa400720c */ /* 0x000fe20003f66270 */
[----:B------:R-:W-:Y:S01]  /*c010*/  @!P4 IMAD.MOV R249, RZ, RZ, -R249 ;  /* 0x000000fffff9c224 */ /* 0x000fe200078e0af9 */
[----:B------:R-:W-:Y:S01]  /*c020*/  ISETP.GE.AND P6, PT, R162, RZ, PT ;  /* 0x000000ffa200720c */ /* 0x000fe20003fc6270 */
[----:B0-----:R-:W-:-:S04]  /*c030*/  IMAD R154, R3, 0x8, R154 ;  /* 0x00000008039a7824 */ /* 0x001fc800078e029a */
[----:B------:R-:W-:Y:S01]  /*c040*/  IMAD R164, R3, 0x4, R154 ;  /* 0x0000000403a47824 */ /* 0x000fe200078e029a */
[----:B------:R0:W-:Y:S01]  /*c050*/  STL [R1+0x438], R154 ;  /* 0x0004389a01007387 */ /* 0x0001e20000100800 */
[----:B------:R-:W-:Y:S01]  /*c060*/  ISETP.GE.AND P4, PT, R160, RZ, PT ;  /* 0x000000ffa000720c */ /* 0x000fe20003f86270 */
[----:B------:R-:W-:Y:S02]  /*c070*/  @!P5 IMAD.IADD R237, R237, 0x1, -R2 ;  /* 0x00000001ededd824 */ /* 0x000fe400078e0a02 */
[----:B------:R-:W3:Y:S01]  /*c080*/  LDL.LU R162, [R1+0x1c] ;  /* 0x00001c0001a27983 */ /* 0x000ee20000300800 */
[----:B------:R-:W-:-:S03]  /*c090*/  ISETP.GE.AND P5, PT, R158, RZ, PT ;  /* 0x000000ff9e00720c */ /* 0x000fc60003fa6270 */
[----:B------:R1:W-:Y:S01]  /*c0a0*/  STL [R1+0x440], R164 ;  /* 0x000440a401007387 */ /* 0x0003e20000100800 */
[----:B------:R-:W-:-:S03]  /*c0b0*/  @!P1 IMAD.IADD R238, R238, 0x1, -R2 ;  /* 0x00000001eeee9824 */ /* 0x000fc600078e0a02 */
[----:B------:R-:W4:Y:S01]  /*c0c0*/  LDL.LU R160, [R1+0x18] ;  /* 0x0000180001a07983 */ /* 0x000f220000300800 */
[----:B------:R-:W-:-:S03]  /*c0d0*/  ISETP.GE.AND P1, PT, R152, RZ, PT ;  /* 0x000000ff9800720c */ /* 0x000fc60003f26270 */
[----:B------:R-:W4:Y:S01]  /*c0e0*/  LDL.LU R158, [R1+0x14] ;  /* 0x00001400019e7983 */ /* 0x000f220000300800 */
[C---:B--2---:R-:W-:Y:S01]  /*c0f0*/  IMAD.SHL.U32 R156, R5.reuse, 0x10, RZ ;  /* 0x00000010059c7824 */ /* 0x044fe200078e00ff */
[----:B------:R-:W-:-:S04]  /*c100*/  LOP3.LUT R5, R5, 0x3f, RZ, 0xc0, !PT ;  /* 0x0000003f05057812 */ /* 0x000fc800078ec0ff */
[----:B------:R-:W-:Y:S02]  /*c110*/  LOP3.LUT R166, R156, 0x70, RZ, 0xc0, !PT ;  /* 0x000000709ca67812 */ /* 0x000fe400078ec0ff */
[----:B------:R-:W2:Y:S03]  /*c120*/  LDL.LU R156, [R1+0x10] ;  /* 0x00001000019c7983 */ /* 0x000ea60000300800 */
[----:B------:R-:W-:Y:S01]  /*c130*/  IMAD R5, R5, 0x80, R166 ;  /* 0x0000008005057824 */ /* 0x000fe200078e02a6 */
[----:B0-----:R-:W2:Y:S04]  /*c140*/  LDL.LU R154, [R1+0xc] ;  /* 0x00000c00019a7983 */ /* 0x001ea80000300800 */
[----:B------:R-:W2:Y:S04]  /*c150*/  LDL.LU R152, [R1+0x8] ;  /* 0x0000080001987983 */ /* 0x000ea80000300800 */
[----:B------:R-:W2:Y:S04]  /*c160*/  LDL.LU R252, [R1+0x4] ;  /* 0x0000040001fc7983 */ /* 0x000ea80000300800 */
[----:B------:R-:W2:Y:S04]  /*c170*/  LDL.LU R166, [R1+0x9c0] ;  /* 0x0009c00001a67983 */ /* 0x000ea80000300800 */
[----:B------:R-:W3:Y:S01]  /*c180*/  LDL.LU R5, [R1+0x9bc] ;  /* 0x0009bc0001057983 */ /* 0x000ee20000300800 */
[----:B------:R-:W-:Y:S01]  /*c190*/  @!P3 IMAD.MOV R250, RZ, RZ, -R250 ;  /* 0x000000fffffab224 */ /* 0x000fe200078e0afa */
[----:B------:R-:W-:-:S13]  /*c1a0*/  ISETP.GT.U32.AND P3, PT, R2, R4, PT ;  /* 0x000000040200720c */ /* 0x000fda0003f64070 */
[----:B------:R-:W-:Y:S02]  /*c1b0*/  @!P3 IMAD.IADD R4, R4, 0x1, -R2 ;  /* 0x000000010404b824 */ /* 0x000fe400078e0a02 */
[----:B------:R-:W0:Y:S01]  /*c1c0*/  S2R R2, SR_TID.X ;  /* 0x0000000000027919 */ /* 0x000e220000002100 */
[----:B-1----:R-:W-:-:S05]  /*c1d0*/  IMAD R164, R3, 0x4, R164 ;  /* 0x0000000403a47824 */ /* 0x002fca00078e02a4 */
[----:B------:R1:W-:Y:S01]  /*c1e0*/  STL [R1+0x448], R164 ;  /* 0x000448a401007387 */ /* 0x0003e20000100800 */
[----:B------:R-:W-:Y:S02]  /*c1f0*/  @!P4 IMAD.MOV R251, RZ, RZ, -R251 ;  /* 0x000000fffffbc224 */ /* 0x000fe400078e0afb */
[----:B-1----:R-:W-:-:S05]  /*c200*/  IMAD R164, R3, 0x8, R164 ;  /* 0x0000000803a47824 */ /* 0x002fca00078e02a4 */
[----:B------:R1:W-:Y:S01]  /*c210*/  STL [R1+0x458], R164 ;  /* 0x000458a401007387 */ /* 0x0003e20000100800 */
[----:B0-----:R-:W-:Y:S01]  /*c220*/  LOP3.LUT R2, R2, 0x7f, RZ, 0xc0, !PT ;  /* 0x0000007f02027812 */ /* 0x001fe200078ec0ff */
[----:B-1----:R-:W-:-:S04]  /*c230*/  IMAD R164, R3, 0x4, R164 ;  /* 0x0000000403a47824 */ /* 0x002fc800078e02a4 */
[----:B------:R-:W-:Y:S01]  /*c240*/  IMAD R2, R2, UR16, RZ ;  /* 0x0000001002027c24 */ /* 0x000fe2000f8e02ff */
[----:B------:R-:W-:Y:S04]  /*c250*/  STL [R1+0x460], R164 ;  /* 0x000460a401007387 */ /* 0x000fe80000100800 */
[----:B------:R-:W-:Y:S01]  /*c260*/  IADD3 R2, P4, R2, UR4, RZ ;  /* 0x0000000402027c10 */ /* 0x000fe2000ff9e0ff */
[----:B------:R-:W-:Y:S01]  /*c270*/  IMAD R3, R3, 0x4, R164 ;  /* 0x0000000403037824 */ /* 0x000fe200078e02a4 */
[----:B------:R-:W-:-:S03]  /*c280*/  ULDC UR4, c[0x0][0x240] ;  /* 0x0000900000047ab9 */ /* 0x000fc60000000800 */
[----:B------:R0:W-:Y:S04]  /*c290*/  STL [R1+0x970], R2 ;  /* 0x0009700201007387 */ /* 0x0001e80000100800 */
[----:B0-----:R-:W2:Y:S04]  /*c2a0*/  LDL.LU R2, [R1] ;  /* 0x0000000001027983 */ /* 0x001ea80000300800 */
[----:B------:R-:W2:Y:S01]  /*c2b0*/  LDL.LU R164, [R1+0x9b8] ;  /* 0x0009b80001a47983 */ /* 0x000ea20000300800 */
[----:B---3--:R-:W-:Y:S02]  /*c2c0*/  ISETP.NE.AND P3, PT, R5, RZ, PT ;  /* 0x000000ff0500720c */ /* 0x008fe40003f65270 */
[----:B------:R-:W-:-:S04]  /*c2d0*/  LOP3.LUT R5, RZ, R5, RZ, 0x33, !PT ;  /* 0x00000005ff057212 */ /* 0x000fc800078e33ff */
[C---:B------:R-:W-:Y:S02]  /*c2e0*/  SEL R162, R5.reuse, R162, !P3 ;  /* 0x000000a205a27207 */ /* 0x040fe40005800000 */
[C---:B----4-:R-:W-:Y:S02]  /*c2f0*/  SEL R160, R5.reuse, R160, !P3 ;  /* 0x000000a005a07207 */ /* 0x050fe40005800000 */
[C---:B------:R-:W-:Y:S01]  /*c300*/  SEL R158, R5.reuse, R158, !P3 ;  /* 0x0000009e059e7207 */ /* 0x040fe20005800000 */
[----:B------:R0:W-:Y:S01]  /*c310*/  STL [R1+0x13c], R162 ;  /* 0x00013ca201007387 */ /* 0x0001e20000100800 */
[C---:B--2---:R-:W-:Y:S02]  /*c320*/  SEL R156, R5.reuse, R156, !P3 ;  /* 0x0000009c059c7207 */ /* 0x044fe40005800000 */
[C---:B------:R-:W-:Y:S02]  /*c330*/  SEL R154, R5.reuse, R154, !P3 ;  /* 0x0000009a059a7207 */ /* 0x040fe40005800000 */
[C---:B------:R-:W-:Y:S01]  /*c340*/  SEL R152, R5.reuse, R152, !P3 ;  /* 0x0000009805987207 */ /* 0x040fe20005800000 */
[----:B0-----:R-:W2:Y:S04]  /*c350*/  LDL.LU R162, [R1+0x9b4] ;  /* 0x0009b40001a27983 */ /* 0x001ea80000300800 */
[----:B------:R0:W-:Y:S01]  /*c360*/  STL [R1+0x138], R160 ;  /* 0x000138a001007387 */ /* 0x0001e20000100800 */
[----:B------:R-:W-:-:S03]  /*c370*/  SEL R252, R5, R252, !P3 ;  /* 0x000000fc05fc7207 */ /* 0x000fc60005800000 */
[----:B0-----:R-:W3:Y:S04]  /*c380*/  LDL.LU R160, [R1+0x9b0] ;  /* 0x0009b00001a07983 */ /* 0x001ee80000300800 */
[----:B------:R0:W-:Y:S04]  /*c390*/  STL [R1+0x134], R158 ;  /* 0x0001349e01007387 */ /* 0x0001e80000100800 */
[----:B0-----:R-:W4:Y:S04]  /*c3a0*/  LDL.LU R158, [R1+0x9ac] ;  /* 0x0009ac00019e7983 */ /* 0x001f280000300800 */
[----:B------:R0:W-:Y:S04]  /*c3b0*/  STL [R1+0x130], R156 ;  /* 0x0001309c01007387 */ /* 0x0001e80000100800 */
[----:B0-----:R-:W2:Y:S04]  /*c3c0*/  LDL.LU R156, [R1+0x9a8] ;  /* 0x0009a800019c7983 */ /* 0x001ea80000300800 */
[----:B------:R0:W-:Y:S04]  /*c3d0*/  STL [R1+0x12c], R154 ;  /* 0x00012c9a01007387 */ /* 0x0001e80000100800 */
[----:B0-----:R-:W3:Y:S04]  /*c3e0*/  LDL.LU R154, [R1+0x9a4] ;  /* 0x0009a400019a7983 */ /* 0x001ee80000300800 */
[----:B------:R0:W-:Y:S04]  /*c3f0*/  STL [R1+0x128], R152 ;  /* 0x0001289801007387 */ /* 0x0001e80000100800 */
[----:B0-----:R-:W4:Y:S04]  /*c400*/  LDL.LU R152, [R1+0x9a0] ;  /* 0x0009a00001987983 */ /* 0x001f280000300800 */
[----:B------:R0:W-:Y:S04]  /*c410*/  STL [R1+0x124], R252 ;  /* 0x000124fc01007387 */ /* 0x0001e80000100800 */
[----:B0-----:R-:W2:Y:S01]  /*c420*/  LDL.LU R252, [R1+0x99c] ;  /* 0x00099c0001fc7983 */ /* 0x001ea20000300800 */
[----:B------:R-:W-:-:S05]  /*c430*/  SEL R2, R5, R2, !P3 ;  /* 0x0000000205027207 */ /* 0x000fca0005800000 */
[----:B------:R2:W-:Y:S01]  /*c440*/  STL [R1+0x120], R2 ;  /* 0x0001200201007387 */ /* 0x0005e20000100800 */
[C---:B------:R-:W-:Y:S02]  /*c450*/  SEL R220, R5.reuse, R220, !P3 ;  /* 0x000000dc05dc7207 */ /* 0x040fe40005800000 */
[C---:B------:R-:W-:Y:S02]  /*c460*/  SEL R222, R5.reuse, R222, !P3 ;  /* 0x000000de05de7207 */ /* 0x040fe40005800000 */
[C---:B------:R-:W-:Y:S02]  /*c470*/  SEL R224, R5.reuse, R224, !P3 ;  /* 0x000000e005e07207 */ /* 0x040fe40005800000 */
[C---:B------:R-:W-:Y:S02]  /*c480*/  SEL R226, R5.reuse, R226, !P3 ;  /* 0x000000e205e27207 */ /* 0x040fe40005800000 */
[C---:B------:R-:W-:Y:S02]  /*c490*/  SEL R153, R5.reuse, R153, !P3 ;  /* 0x0000009905997207 */ /* 0x040fe40005800000 */
[----:B------:R-:W-:-:S02]  /*c4a0*/  SEL R157, R5, R157, !P3 ;  /* 0x0000009d059d7207 */ /* 0x000fc40005800000 */
[C---:B------:R-:W-:Y:S02]  /*c4b0*/  SEL R161, R5.reuse, R161, !P3 ;  /* 0x000000a105a17207 */ /* 0x040fe40005800000 */
[C---:B------:R-:W-:Y:S02]  /*c4c0*/  SEL R165, R5.reuse, R165, !P3 ;  /* 0x000000a505a57207 */ /* 0x040fe40005800000 */
[C---:B------:R-:W-:Y:S02]  /*c4d0*/  SEL R169, R5.reuse, R169, !P3 ;  /* 0x000000a905a97207 */ /* 0x040fe40005800000 */
[C---:B--2---:R-:W-:Y:S02]  /*c4e0*/  SEL R2, R5.reuse, R252, !P3 ;  /* 0x000000fc05027207 */ /* 0x044fe40005800000 */
[----:B------:R-:W-:-:S03]  /*c4f0*/  SEL R252, R5, R66, !P3 ;  /* 0x0000004205fc7207 */ /* 0x000fc60005800000 */
[----:B------:R0:W-:Y:S04]  /*c500*/  STL [R1+0x11c], R2 ;  /* 0x00011c0201007387 */ /* 0x0001e80000100800 */
[----:B------:R1:W-:Y:S01]  /*c510*/  STL [R1+0x118], R252 ;  /* 0x000118fc01007387 */ /* 0x0003e20000100800 */
[C---:B0-----:R-:W-:Y:S02]  /*c520*/  SEL R2, R5.reuse, R68, !P3 ;  /* 0x0000004405027207 */ /* 0x041fe40005800000 */
[----:B-1----:R-:W-:-:S03]  /*c530*/  SEL R252, R5, R70, !P3 ;  /* 0x0000004605fc7207 */ /* 0x002fc60005800000 */
        /* <DEDUP_REMOVED lines=30> */
[----:B0-----:R-:W-:-:S05]  /*c720*/  SEL R2, R5, R100, !P3 ;  /* 0x0000006405027207 */ /* 0x001fca0005800000 */
[----:B------:R0:W-:Y:S01]  /*c730*/  STL [R1+0xd4], R2 ;  /* 0x0000d40201007387 */ /* 0x0001e20000100800 */
[C---:B-1----:R-:W-:Y:S02]  /*c740*/  SEL R252, R5.reuse, R114, !P3 ;  /* 0x0000007205fc7207 */ /* 0x042fe40005800000 */
[----:B0-----:R-:W-:-:S05]  /*c750*/  SEL R2, R5, R112, !P3 ;  /* 0x0000007005027207 */ /* 0x001fca0005800000 */
        /* <DEDUP_REMOVED lines=35> */
[----:B----4-:R-:W-:-:S03]  /*c990*/  SEL R252, R5, R152, !P3 ;  /* 0x0000009805fc7207 */ /* 0x010fc60005800000 */
[----:B------:R0:W-:Y:S01]  /*c9a0*/  STL [R1+0x88], R2 ;  /* 0x0000880201007387 */ /* 0x0001e20000100800 */
[C---:B---3--:R-:W-:Y:S02]  /*c9b0*/  SEL R152, R5.reuse, R154, !P3 ;  /* 0x0000009a05987207 */ /* 0x048fe40005800000 */
[C---:B------:R-:W-:Y:S01]  /*c9c0*/  SEL R154, R5.reuse, R158, !P3 ;  /* 0x0000009e059a7207 */ /* 0x040fe20005800000 */
[----:B------:R-:W-:Y:S01]  /*c9d0*/  STL [R1+0x84], R252 ;  /* 0x000084fc01007387 */ /* 0x000fe20000100800 */
[----:B0-----:R-:W-:-:S03]  /*c9e0*/  SEL R2, R5, R156, !P3 ;  /* 0x0000009c05027207 */ /* 0x001fc60005800000 */
[----:B------:R0:W-:Y:S04]  /*c9f0*/  STL [R1+0x80], R152 ;  /* 0x0000809801007387 */ /* 0x0001e80000100800 */
[----:B------:R1:W-:Y:S01]  /*ca00*/  STL [R1+0x7c], R2 ;  /* 0x00007c0201007387 */ /* 0x0003e20000100800 */
[----:B0-----:R-:W-:-:S03]  /*ca10*/  SEL R152, R5, R160, !P3 ;  /* 0x000000a005987207 */ /* 0x001fc60005800000 */
[----:B------:R0:W-:Y:S01]  /*ca20*/  STL [R1+0x78], R154 ;  /* 0x0000789a01007387 */ /* 0x0001e20000100800 */
[----:B-1----:R-:W-:-:S03]  /*ca30*/  SEL R2, R5, R162, !P3 ;  /* 0x000000a205027207 */ /* 0x002fc60005800000 */
        /* <DEDUP_REMOVED lines=39> */
[C---:B-1----:R-:W-:Y:S01]  /*ccb0*/  SEL R152, R5.reuse, R202, !P3 ;  /* 0x000000ca05987207 */ /* 0x042fe20005800000 */
[----:B------:R-:W1:Y:S02]  /*ccc0*/  S2R R156, SR_TID.X ;  /* 0x00000000009c7919 */ /* 0x000e640000002100 */
[----:B------:R2:W-:Y:S01]  /*ccd0*/  STL [R1+0x24], R154 ;  /* 0x0000249a01007387 */ /* 0x0005e20000100800 */
[----:B0-----:R-:W-:-:S03]  /*cce0*/  SEL R2, R5, R204, !P3 ;  /* 0x000000cc05027207 */ /* 0x001fc60005800000 */
[----:B------:R0:W-:Y:S01]  /*ccf0*/  STL [R1+0x20], R152 ;  /* 0x0000209801007387 */ /* 0x0001e20000100800 */
[----:B--2---:R-:W-:-:S03]  /*cd00*/  SEL R154, R5, R206, !P3 ;  /* 0x000000ce059a7207 */ /* 0x004fc60005800000 */
        /* <DEDUP_REMOVED lines=8> */
[----:B------:R-:W-:Y:S01]  /*cd90*/  STL [R1+0xc], R154 ;  /* 0x00000c9a01007387 */ /* 0x000fe20000100800 */
[----:B0-----:R-:W-:-:S03]  /*cda0*/  SEL R2, R5, R216, !P3 ;  /* 0x000000d805027207 */ /* 0x001fc60005800000 */
[----:B------:R-:W2:Y:S04]  /*cdb0*/  LDL.LU R216, [R1+0x13c] ;  /* 0x00013c0001d87983 */ /* 0x000ea80000300800 */
[----:B------:R-:W-:Y:S04]  /*cdc0*/  STL [R1+0x8], R152 ;  /* 0x0000089801007387 */ /* 0x000fe80000100800 */
[----:B------:R-:W3:Y:S04]  /*cdd0*/  LDL.LU R212, [R1+0x138] ;  /* 0x0001380001d47983 */ /* 0x000ee80000300800 */
[----:B------:R0:W-:Y:S04]  /*cde0*/  STL [R1+0x4], R2 ;  /* 0x0000040201007387 */ /* 0x0001e80000100800 */
[----:B------:R-:W4:Y:S04]  /*cdf0*/  LDL.LU R208, [R1+0x134] ;  /* 0x0001340001d07983 */ /* 0x000f280000300800 */
[----:B------:R-:W2:Y:S04]  /*ce00*/  LDL.LU R252, [R1+0x128] ;  /* 0x0001280001fc7983 */ /* 0x000ea80000300800 */
[----:B------:R-:W4:Y:S04]  /*ce10*/  LDL.LU R206, [R1+0x124] ;  /* 0x0001240001ce7983 */ /* 0x000f280000300800 */
[----:B------:R-:W4:Y:S04]  /*ce20*/  LDL.LU R204, [R1+0x120] ;  /* 0x0001200001cc7983 */ /* 0x000f280000300800 */
[----:B------:R-:W4:Y:S01]  /*ce30*/  LDL.LU R202, [R1+0x11c] ;  /* 0x00011c0001ca7983 */ /* 0x000f220000300800 */
[----:B0-----:R-:W-:-:S03]  /*ce40*/  SEL R2, R5, R218, !P3 ;  /* 0x000000da05027207 */ /* 0x001fc60005800000 */
[----:B------:R-:W4:Y:S04]  /*ce50*/  LDL.LU R200, [R1+0x118] ;  /* 0x0001180001c87983 */ /* 0x000f280000300800 */
[----:B------:R-:W4:Y:S04]  /*ce60*/  LDL.LU R198, [R1+0x114] ;  /* 0x0001140001c67983 */ /* 0x000f280000300800 */
[----:B------:R-:W4:Y:S04]  /*ce70*/  LDL.LU R192, [R1+0x110] ;  /* 0x0001100001c07983 */ /* 0x000f280000300800 */
[----:B------:R-:W4:Y:S04]  /*ce80*/  LDL.LU R186, [R1+0x10c] ;  /* 0x00010c0001ba7983 */ /* 0x000f280000300800 */
[----:B------:R-:W4:Y:S04]  /*ce90*/  LDL.LU R180, [R1+0x108] ;  /* 0x0001080001b47983 */ /* 0x000f280000300800 */
[----:B------:R-:W4:Y:S01]  /*cea0*/  LDL.LU R174, [R1+0x104] ;  /* 0x0001040001ae7983 */ /* 0x000f220000300800 */
[----:B-1----:R-:W-:-:S03]  /*ceb0*/  LOP3.LUT R156, R156, 0x7f, RZ, 0xc0, !PT ;  /* 0x0000007f9c9c7812 */ /* 0x002fc600078ec0ff */
[----:B------:R-:W4:Y:S04]  /*cec0*/  LDL.LU R168, [R1+0x100] ;  /* 0x0001000001a87983 */ /* 0x000f280000300800 */
[----:B------:R-:W4:Y:S04]  /*ced0*/  LDL.LU R162, [R1+0xfc] ;  /* 0x0000fc0001a27983 */ /* 0x000f280000300800 */
[----:B------:R-:W-:Y:S04]  /*cee0*/  STL [R1+0x974], R2 ;  /* 0x0009740201007387 */ /* 0x000fe80000100800 */
[----:B------:R-:W-:Y:S04]  /*cef0*/  STL [R1+0x978], R220 ;  /* 0x000978dc01007387 */ /* 0x000fe80000100800 */
[----:B------:R-:W-:Y:S01]  /*cf00*/  STL [R1+0x97c], R222 ;  /* 0x00097cde01007387 */ /* 0x000fe20000100800 */
[----:B------:R-:W-:-:S03]  /*cf10*/  IMAD R156, R156, UR16, RZ ;  /* 0x000000109c9c7c24 */ /* 0x000fc6000f8e02ff */
[----:B------:R-:W-:Y:S04]  /*cf20*/  STL [R1+0x980], R224 ;  /* 0x000980e001007387 */ /* 0x000fe80000100800 */
[----:B------:R0:W-:Y:S01]  /*cf30*/  STL [R1+0x984], R226 ;  /* 0x000984e201007387 */ /* 0x0001e20000100800 */
[C---:B------:R-:W-:Y:S02]  /*cf40*/  SEL R68, R5.reuse, R0, !P3 ;  /* 0x0000000005447207 */ /* 0x040fe40005800000 */
[----:B------:R-:W-:Y:S01]  /*cf50*/  LEA.HI.X.SX32 R0, R156, UR5, 0x1, P4 ;  /* 0x000000059c007c11 */ /* 0x000fe2000a0f0eff */
[----:B------:R-:W-:Y:S01]  /*cf60*/  @!P6 IMAD.MOV R4, RZ, RZ, -R4 ;  /* 0x000000ffff04e224 */ /* 0x000fe200078e0a04 */
[C---:B------:R-:W-:Y:S01]  /*cf70*/  SEL R66, R5.reuse, R6, !P3 ;  /* 0x0000000605427207 */ /* 0x040fe20005800000 */
[----:B0-----:R-:W3:Y:S01]  /*cf80*/  LDL.LU R226, [R1+0x12c] ;  /* 0x00012c0001e27983 */ /* 0x001ee20000300800 */
[----:B------:R-:W-:-:S02]  /*cf90*/  SEL R190, R5, R10, !P3 ;  /* 0x0000000a05be7207 */ /* 0x000fc40005800000 */
[C---:B------:R-:W-:Y:S01]  /*cfa0*/  SEL R188, R5.reuse, R8, !P3 ;  /* 0x0000000805bc7207 */ /* 0x040fe20005800000 */
[----:B------:R0:W-:Y:S01]  /*cfb0*/  STL [R1+0x988], R153 ;  /* 0x0009889901007387 */ /* 0x0001e20000100800 */
[C---:B------:R-:W-:Y:S02]  /*cfc0*/  SEL R182, R5.reuse, R20, !P3 ;  /* 0x0000001405b67207 */ /* 0x040fe40005800000 */
[C---:B------:R-:W-:Y:S02]  /*cfd0*/  SEL R178, R5.reuse, R19, !P3 ;  /* 0x0000001305b27207 */ /* 0x040fe40005800000 */
[C---:B------:R-:W-:Y:S02]  /*cfe0*/  SEL R176, R5.reuse, R16, !P3 ;  /* 0x0000001005b07207 */ /* 0x040fe40005800000 */
[C---:B------:R-:W-:Y:S02]  /*cff0*/  SEL R172, R5.reuse, R14, !P3 ;  /* 0x0000000e05ac7207 */ /* 0x040fe40005800000 */
[C---:B------:R-:W-:Y:S01]  /*d000*/  SEL R136, R5.reuse, R23, !P3 ;  /* 0x0000001705887207 */ /* 0x040fe20005800000 */
[----:B0-----:R-:W2:Y:S01]  /*d010*/  LDL.LU R153, [R1+0x130] ;  /* 0x0001300001997983 */ /* 0x001ea20000300800 */
[----:B------:R-:W-:-:S02]  /*d020*/  SEL R134, R5, R18, !P3 ;  /* 0x0000001205867207 */ /* 0x000fc40005800000 */
[C---:B------:R-:W-:Y:S01]  /*d030*/  SEL R132, R5.reuse, R11, !P3 ;  /* 0x0000000b05847207 */ /* 0x040fe20005800000 */
[----:B------:R0:W-:Y:S01]  /*d040*/  STL [R1+0x98c], R157 ;  /* 0x00098c9d01007387 */ /* 0x0001e20000100800 */
[C---:B------:R-:W-:Y:S02]  /*d050*/  SEL R100, R5.reuse, R15, !P3 ;  /* 0x0000000f05647207 */ /* 0x040fe40005800000 */
[C---:B------:R-:W-:Y:S01]  /*d060*/  SEL R98, R5.reuse, R22, !P3 ;  /* 0x0000001605627207 */ /* 0x040fe20005800000 */
[----:B------:R-:W-:Y:S01]  /*d070*/  STL [R1+0x990], R161 ;  /* 0x000990a101007387 */ /* 0x000fe20000100800 */
[C---:B------:R-:W-:Y:S02]  /*d080*/  SEL R94, R5.reuse, R12, !P3 ;  /* 0x0000000c055e7207 */ /* 0x040fe40005800000 */
[C---:B------:R-:W-:Y:S01]  /*d090*/  SEL R86, R5.reuse, R21, !P3 ;  /* 0x0000001505567207 */ /* 0x040fe20005800000 */
[----:B------:R-:W-:Y:S01]  /*d0a0*/  STL [R1+0x994], R165 ;  /* 0x000994a501007387 */ /* 0x000fe20000100800 */
[----:B------:R-:W-:-:S02]  /*d0b0*/  SEL R82, R5, R17, !P3 ;  /* 0x0000001105527207 */ /* 0x000fc40005800000 */
[C---:B------:R-:W-:Y:S01]  /*d0c0*/  SEL R76, R5.reuse, R9, !P3 ;  /* 0x00000009054c7207 */ /* 0x040fe20005800000 */
[----:B------:R1:W-:Y:S01]  /*d0d0*/  STL [R1+0x998], R169 ;  /* 0x000998a901007387 */ /* 0x0003e20000100800 */
[C---:B------:R-:W-:Y:S02]  /*d0e0*/  SEL R70, R5.reuse, R7, !P3 ;  /* 0x0000000705467207 */ /* 0x040fe40005800000 */
[C---:B------:R-:W-:Y:S01]  /*d0f0*/  SEL R210, R5.reuse, R248, !P3 ;  /* 0x000000f805d27207 */ /* 0x040fe20005800000 */
[----:B------:R-:W4:Y:S01]  /*d100*/  LDL.LU R156, [R1+0xf8] ;  /* 0x0000f800019c7983 */ /* 0x000f220000300800 */
[C---:B------:R-:W-:Y:S02]  /*d110*/  SEL R214, R5.reuse, R250, !P3 ;  /* 0x000000fa05d67207 */ /* 0x040fe40005800000 */
[C---:B------:R-:W-:Y:S01]  /*d120*/  SEL R196, R5.reuse, R129, !P3 ;  /* 0x0000008105c47207 */ /* 0x040fe20005800000 */
[----:B------:R-:W4:Y:S01]  /*d130*/  LDL.LU R224, [R1+0xf4] ;  /* 0x0000f40001e07983 */ /* 0x000f220000300800 */
[----:B------:R-:W-:-:S02]  /*d140*/  SEL R184, R5, R38, !P3 ;  /* 0x0000002605b87207 */ /* 0x000fc40005800000 */
[C---:B------:R-:W-:Y:S01]  /*d150*/  SEL R124, R5.reuse, R37, !P3 ;  /* 0x00000025057c7207 */ /* 0x040fe20005800000 */
[----:B------:R-:W4:Y:S01]  /*d160*/  LDL.LU R222, [R1+0xf0] ;  /* 0x0000f00001de7983 */ /* 0x000f220000300800 */
[C---:B------:R-:W-:Y:S02]  /*d170*/  SEL R130, R5.reuse, R36, !P3 ;  /* 0x0000002405827207 */ /* 0x040fe40005800000 */
[C---:B------:R-:W-:Y:S01]  /*d180*/  SEL R122, R5.reuse, R35, !P3 ;  /* 0x00000023057a7207 */ /* 0x040fe20005800000 */
[----:B------:R-:W4:Y:S01]  /*d190*/  LDL.LU R220, [R1+0xec] ;  /* 0x0000ec0001dc7983 */ /* 0x000f220000300800 */
[C---:B------:R-:W-:Y:S02]  /*d1a0*/  SEL R116, R5.reuse, R50, !P3 ;  /* 0x0000003205747207 */ /* 0x040fe40005800000 */
[C---:B------:R-:W-:Y:S01]  /*d1b0*/  SEL R112, R5.reuse, R46, !P3 ;  /* 0x0000002e05707207 */ /* 0x040fe20005800000 */
[----:B------:R-:W4:Y:S01]  /*d1c0*/  LDL.LU R2, [R1+0xe8] ;  /* 0x0000e80001027983 */ /* 0x000f220000300800 */
[----:B0-----:R-:W-:Y:S01]  /*d1d0*/  IMAD R157, RZ, RZ, -UR8 ;  /* 0x80000008ff9d7e24 */ /* 0x001fe2000f8e02ff */
[----:B------:R-:W-:-:S02]  /*d1e0*/  SEL R218, R5, R4, !P3 ;  /* 0x0000000405da7207 */ /* 0x000fc40005800000 */
[----:B------:R-:W-:Y:S01]  /*d1f0*/  SEL R80, R5, R44, !P3 ;  /* 0x0000002c05507207 */ /* 0x000fe20005800000 */
[----:B------:R-:W-:Y:S01]  /*d200*/  IMAD R4, R157, 0x8, R3 ;  /* 0x000000089d047824 */ /* 0x000fe200078e0203 */
[C---:B------:R-:W-:Y:S02]  /*d210*/  SEL R78, R5.reuse, R108, !P3 ;  /* 0x0000006c054e7207 */ /* 0x040fe40005800000 */
[----:B------:R-:W-:Y:S01]  /*d220*/  SEL R160, R5, R49, !P3 ;  /* 0x0000003105a07207 */ /* 0x000fe20005800000 */
[----:B------:R-:W-:Y:S01]  /*d230*/  IMAD R6, R157, 0x4, R4 ;  /* 0x000000049d067824 */ /* 0x000fe200078e0204 */
        /* <DEDUP_REMOVED lines=10> */
[C---:B------:R-:W-:Y:S01]  /*d2e0*/  SEL R92, R5.reuse, R48, !P3 ;  /* 0x00000030055c7207 */ /* 0x040fe20005800000 */
[----:B------:R-:W-:Y:S01]  /*d2f0*/  @!P2 IMAD.MOV R236, RZ, RZ, -R236 ;  /* 0x000000ffffeca224 */ /* 0x000fe200078e0aec */
[----:B------:R-:W-:Y:S01]  /*d300*/  SEL R166, R5, R41, !P3 ;  /* 0x0000002905a67207 */ /* 0x000fe20005800000 */
[----:B------:R-:W4:Y:S01]  /*d310*/  LDL.LU R8, [R1+0xe0] ;  /* 0x0000e00001087983 */ /* 0x000f220000300800 */
[----:B------:R-:W-:-:S02]  /*d320*/  @!P5 IMAD.MOV R237, RZ, RZ, -R237 ;  /* 0x000000ffffedd224 */ /* 0x000fc400078e0aed */
[----:B------:R-:W-:Y:S01]  /*d330*/  @!P1 IMAD.MOV R238, RZ, RZ, -R238 ;  /* 0x000000ffffee9224 */ /* 0x000fe200078e0aee */
[----:B------:R-:W4:Y:S01]  /*d340*/  LDL.LU R20, [R1+0xdc] ;  /* 0x0000dc0001147983 */ /* 0x000f220000300800 */
        /* <DEDUP_REMOVED lines=41> */
[----:B-1----:R-:W4:Y:S01]  /*d5e0*/  LDL.LU R169, [R1+0xa4] ;  /* 0x0000a40001a97983 */ /* 0x002f220000300800 */
        /* <DEDUP_REMOVED lines=84> */
[C---:B------:R-:W-:Y:S01]  /*db30*/  SEL R234, R5.reuse, R234, !P3 ;  /* 0x000000ea05ea7207 */ /* 0x040fe20005800000 */
[----:B---3--:R-:W-:Y:S01]  /*db40*/  IMAD R250, R226, UR4, RZ ;  /* 0x00000004e2fa7c24 */ /* 0x008fe2000f8e02ff */
[C---:B------:R-:W-:Y:S02]  /*db50*/  SEL R235, R5.reuse, R235, !P3 ;  /* 0x000000eb05eb7207 */ /* 0x040fe40005800000 */
[C---:B------:R-:W-:Y:S02]  /*db60*/  SEL R239, R5.reuse, R239, !P3 ;  /* 0x000000ef05ef7207 */ /* 0x040fe40005800000 */
[----:B------:R-:W-:-:S02]  /*db70*/  SEL R240, R5, R240, !P3 ;  /* 0x000000f005f07207 */ /* 0x000fc40005800000 */
[C---:B------:R-:W-:Y:S02]  /*db80*/  SEL R241, R5.reuse, R241, !P3 ;  /* 0x000000f105f17207 */ /* 0x040fe40005800000 */
[C---:B------:R-:W-:Y:S02]  /*db90*/  SEL R242, R5.reuse, R242, !P3 ;  /* 0x000000f205f27207 */ /* 0x040fe40005800000 */
[C---:B------:R-:W-:Y:S02]  /*dba0*/  SEL R243, R5.reuse, R243, !P3 ;  /* 0x000000f305f37207 */ /* 0x040fe40005800000 */
[----:B------:R-:W-:Y:S01]  /*dbb0*/  SEL R244, R5, R244, !P3 ;  /* 0x000000f405f47207 */ /* 0x000fe20005800000 */
[----:B--2---:R-:W-:Y:S01]  /*dbc0*/  IMAD R248, R153, UR4, RZ ;  /* 0x0000000499f87c24 */ /* 0x004fe2000f8e02ff */
[C---:B------:R-:W-:Y:S01]  /*dbd0*/  SEL R245, R5.reuse, R245, !P3 ;  /* 0x000000f505f57207 */ /* 0x040fe20005800000 */
[----:B------:R-:W2:Y:S01]  /*dbe0*/  LDL.LU R153, [R1+0x94] ;  /* 0x0000940001997983 */ /* 0x000ea20000300800 */
[----:B------:R-:W-:-:S02]  /*dbf0*/  SEL R246, R5, R246, !P3 ;  /* 0x000000f605f67207 */ /* 0x000fc40005800000 */
[C---:B------:R-:W-:Y:S01]  /*dc00*/  SEL R247, R5.reuse, R247, !P3 ;  /* 0x000000f705f77207 */ /* 0x040fe20005800000 */
[----:B------:R-:W3:Y:S01]  /*dc10*/  LDL.LU R226, [R1+0x90] ;  /* 0x0000900001e27983 */ /* 0x000ee20000300800 */
[C---:B------:R-:W-:Y:S02]  /*dc20*/  SEL R249, R5.reuse, R249, !P3 ;  /* 0x000000f905f97207 */ /* 0x040fe40005800000 */
[----:B------:R-:W-:Y:S01]  /*dc30*/  SEL R251, R5, R251, !P3 ;  /* 0x000000fb05fb7207 */ /* 0x000fe20005800000 */
[----:B------:R-:W-:Y:S01]  /*dc40*/  IMAD R252, R252, UR4, RZ ;  /* 0x00000004fcfc7c24 */ /* 0x000fe2000f8e02ff */
[----:B------:R-:W-:Y:S01]  /*dc50*/  ULDC UR5, c[0x0][0x234] ;  /* 0x00008d0000057ab9 */ /* 0x000fe20000000800 */
[----:B----4-:R-:W-:Y:S02]  /*dc60*/  IMAD R150, R224, UR4, RZ ;  /* 0x00000004e0967c24 */ /* 0x010fe4000f8e02ff */
[----:B------:R-:W4:Y:S01]  /*dc70*/  LDL.LU R224, [R1+0x8c] ;  /* 0x00008c0001e07983 */ /* 0x000f220000300800 */
[----:B------:R-:W-:-:S03]  /*dc80*/  IMAD R144, R222, UR4, RZ ;  /* 0x00000004de907c24 */ /* 0x000fc6000f8e02ff */
[----:B------:R-:W4:Y:S01]  /*dc90*/  LDL.LU R222, [R1+0x88] ;  /* 0x0000880001de7983 */ /* 0x000f220000300800 */
[----:B------:R-:W-:-:S03]  /*dca0*/  IMAD R138, R220, UR4, RZ ;  /* 0x00000004dc8a7c24 */ /* 0x000fc6000f8e02ff */
[----:B------:R-:W4:Y:S01]  /*dcb0*/  LDL.LU R220, [R1+0x84] ;  /* 0x0000840001dc7983 */ /* 0x000f220000300800 */
[----:B------:R-:W-:-:S03]  /*dcc0*/  IMAD R129, R2, UR4, RZ ;  /* 0x0000000402817c24 */ /* 0x000fc6000f8e02ff */
[----:B------:R-:W4:Y:S01]  /*dcd0*/  LDL.LU R2, [R1+0x80] ;  /* 0x0000800001027983 */ /* 0x000f220000300800 */
[C---:B------:R-:W-:Y:S02]  /*dce0*/  SEL R104, R5.reuse, R24, !P3 ;  /* 0x0000001805687207 */ /* 0x040fe40005800000 */
[C---:B------:R-:W-:Y:S02]  /*dcf0*/  SEL R106, R5.reuse, R28, !P3 ;  /* 0x0000001c056a7207 */ /* 0x040fe40005800000 */
[C---:B------:R-:W-:Y:S02]  /*dd00*/  SEL R110, R5.reuse, R34, !P3 ;  /* 0x00000022056e7207 */ /* 0x040fe40005800000 */
[C---:B------:R-:W-:Y:S02]  /*dd10*/  SEL R236, R5.reuse, R236, !P3 ;  /* 0x000000ec05ec7207 */ /* 0x040fe40005800000 */
[C---:B------:R-:W-:Y:S02]  /*dd20*/  SEL R237, R5.reuse, R237, !P3 ;  /* 0x000000ed05ed7207 */ /* 0x040fe40005800000 */
[----:B------:R-:W-:Y:S01]  /*dd30*/  SEL R238, R5, R238, !P3 ;  /* 0x000000ee05ee7207 */ /* 0x000fe20005800000 */
[----:B------:R-:W-:-:S02]  /*dd40*/  IMAD R114, R20, UR4, RZ ;  /* 0x0000000414727c24 */ /* 0x000fc4000f8e02ff */
[----:B------:R-:W-:Y:S02]  /*dd50*/  IMAD R108, R19, UR4, RZ ;  /* 0x00000004136c7c24 */ /* 0x000fe4000f8e02ff */
[----:B------:R-:W-:Y:S02]  /*dd60*/  IMAD R102, R16, UR4, RZ ;  /* 0x0000000410667c24 */ /* 0x000fe4000f8e02ff */
[----:B------:R-:W-:Y:S02]  /*dd70*/  IMAD R50, R23, UR4, RZ ;  /* 0x0000000417327c24 */ /* 0x000fe4000f8e02ff */
[----:B------:R-:W-:Y:S02]  /*dd80*/  IMAD R49, R18, UR4, RZ ;  /* 0x0000000412317c24 */ /* 0x000fe4000f8e02ff */
[----:B------:R-:W-:Y:S02]  /*dd90*/  IMAD R51, R14, UR4, RZ ;  /* 0x000000040e337c24 */ /* 0x000fe4000f8e02ff */
[----:B------:R-:W-:-:S02]  /*dda0*/  IMAD R46, R22, UR4, RZ ;  /* 0x00000004162e7c24 */ /* 0x000fc4000f8e02ff */
[----:B------:R-:W-:Y:S02]  /*ddb0*/  IMAD R47, R15, UR4, RZ ;  /* 0x000000040f2f7c24 */ /* 0x000fe4000f8e02ff */
[----:B------:R-:W-:Y:S02]  /*ddc0*/  IMAD R44, R21, UR4, RZ ;  /* 0x00000004152c7c24 */ /* 0x000fe4000f8e02ff */
[----:B------:R-:W-:Y:S02]  /*ddd0*/  IMAD R43, R17, UR4, RZ ;  /* 0x00000004112b7c24 */ /* 0x000fe4000f8e02ff */
[----:B------:R-:W-:Y:S02]  /*dde0*/  IMAD R38, R169, UR4, RZ ;  /* 0x00000004a9267c24 */ /* 0x000fe4000f8e02ff */
[----:B------:R-:W4:Y:S01]  /*ddf0*/  LDL.LU R169, [R1+0x7c] ;  /* 0x00007c0001a97983 */ /* 0x000f220000300800 */
[----:B------:R-:W-:-:S03]  /*de00*/  IMAD R37, R165, UR4, RZ ;  /* 0x00000004a5257c24 */ /* 0x000fc6000f8e02ff */
[----:B------:R-:W4:Y:S01]  /*de10*/  LDL.LU R165, [R1+0x78] ;  /* 0x0000780001a57983 */ /* 0x000f220000300800 */
[----:B------:R-:W-:-:S03]  /*de20*/  IMAD R36, R161, UR4, RZ ;  /* 0x00000004a1247c24 */ /* 0x000fc6000f8e02ff */
[----:B------:R-:W4:Y:S01]  /*de30*/  LDL.LU R161, [R1+0x74] ;  /* 0x0000740001a17983 */ /* 0x000f220000300800 */
[----:B------:R-:W-:-:S03]  /*de40*/  IMAD R35, R157, UR4, RZ ;  /* 0x000000049d237c24 */ /* 0x000fc6000f8e02ff */
[----:B------:R-:W4:Y:S04]  /*de50*/  LDL.LU R157, [R1+0x70] ;  /* 0x00007000019d7983 */ /* 0x000f280000300800 */
[----:B------:R-:W4:Y:S04]  /*de60*/  LDL.LU R23, [R1+0x6c] ;  /* 0x00006c0001177983 */ /* 0x000f280000300800 */
[----:B------:R-:W4:Y:S04]  /*de70*/  LDL.LU R22, [R1+0x68] ;  /* 0x0000680001167983 */ /* 0x000f280000300800 */
[----:B------:R-:W4:Y:S04]  /*de80*/  LDL.LU R21, [R1+0x64] ;  /* 0x0000640001157983 */ /* 0x000f280000300800 */
[----:B------:R-:W4:Y:S04]  /*de90*/  LDL.LU R20, [R1+0x60] ;  /* 0x0000600001147983 */ /* 0x000f280000300800 */
[----:B------:R-:W4:Y:S04]  /*dea0*/  LDL.LU R19, [R1+0x5c] ;  /* 0x00005c0001137983 */ /* 0x000f280000300800 */
[----:B------:R-:W4:Y:S04]  /*deb0*/  LDL.LU R18, [R1+0x58] ;  /* 0x0000580001127983 */ /* 0x000f280000300800 */
[----:B------:R-:W4:Y:S01]  /*dec0*/  LDL.LU R17, [R1+0x54] ;  /* 0x0000540001117983 */ /* 0x000f220000300800 */
[----:B------:R-:W-:-:S03]  /*ded0*/  IMAD R45, R12, UR4, RZ ;  /* 0x000000040c2d7c24 */ /* 0x000fc6000f8e02ff */
        /* <DEDUP_REMOVED lines=15> */
[----:B------:R-:W4:Y:S01]  /*dfd0*/  LDL.LU R5, [R1+0x28] ;  /* 0x0000280001057983 */ /* 0x000f220000300800 */
[----:B--2---:R-:W-:-:S03]  /*dfe0*/  IMAD R34, R153, UR4, RZ ;  /* 0x0000000499227c24 */ /* 0x004fc6000f8e02ff */
[----:B------:R-:W2:Y:S01]  /*dff0*/  LDL.LU R153, [R1+0x24] ;  /* 0x0000240001997983 */ /* 0x000ea20000300800 */
[----:B---3--:R-:W-:-:S03]  /*e000*/  IMAD R33, R226, UR4, RZ ;  /* 0x00000004e2217c24 */ /* 0x008fc6000f8e02ff */
[----:B------:R-:W3:Y:S01]  /*e010*/  LDL.LU R226, [R1+0x20] ;  /* 0x0000200001e27983 */ /* 0x000ee20000300800 */
[----:B----4-:R-:W-:-:S03]  /*e020*/  IMAD R32, R224, UR4, RZ ;  /* 0x00000004e0207c24 */ /* 0x010fc6000f8e02ff */
[----:B------:R-:W4:Y:S01]  /*e030*/  LDL.LU R224, [R1+0x1c] ;  /* 0x00001c0001e07983 */ /* 0x000f220000300800 */
[----:B------:R-:W-:-:S03]  /*e040*/  IMAD R31, R222, UR4, RZ ;  /* 0x00000004de1f7c24 */ /* 0x000fc6000f8e02ff */
[----:B------:R-:W4:Y:S01]  /*e050*/  LDL.LU R222, [R1+0x18] ;  /* 0x0000180001de7983 */ /* 0x000f220000300800 */
[----:B------:R-:W-:-:S03]  /*e060*/  IMAD R30, R220, UR4, RZ ;  /* 0x00000004dc1e7c24 */ /* 0x000fc6000f8e02ff */
[----:B------:R-:W4:Y:S01]  /*e070*/  LDL.LU R220, [R1+0x14] ;  /* 0x0000140001dc7983 */ /* 0x000f220000300800 */
[----:B------:R-:W-:-:S03]  /*e080*/  IMAD R28, R2, UR4, RZ ;  /* 0x00000004021c7c24 */ /* 0x000fc6000f8e02ff */
[----:B------:R-:W4:Y:S04]  /*e090*/  LDL.LU R2, [R1+0x10] ;  /* 0x0000100001027983 */ /* 0x000f280000300800 */
[----:B0-----:R-:W4:Y:S04]  /*e0a0*/  LDL.LU R4, [R1+0xc] ;  /* 0x00000c0001047983 */ /* 0x001f280000300800 */
        /* <DEDUP_REMOVED lines=10> */
[----:B--2---:R-:W-:Y:S02]  /*e150*/  IMAD R153, R153, UR4, RZ ;  /* 0x0000000499997c24 */ /* 0x004fe4000f8e02ff */
[----:B---3--:R-:W-:-:S03]  /*e160*/  IMAD R226, R226, UR4, RZ ;  /* 0x00000004e2e27c24 */ /* 0x008fc6000f8e02ff */
[----:B------:R0:W-:Y:S04]  /*e170*/  STL [R1+0x22c], R153 ;  /* 0x00022c9901007387 */ /* 0x0001e80000100800 */
[----:B0-----:R-:W2:Y:S04]  /*e180*/  LDL.LU R153, [R1+0x988] ;  /* 0x0009880001997983 */ /* 0x001ea80000300800 */
[----:B------:R0:W-:Y:S01]  /*e190*/  STL [R1+0x234], R226 ;  /* 0x000234e201007387 */ /* 0x0001e20000100800 */
[----:B----4-:R-:W-:Y:S02]  /*e1a0*/  IMAD R224, R224, UR4, RZ ;  /* 0x00000004e0e07c24 */ /* 0x010fe4000f8e02ff */
[----:B------:R-:W-:Y:S01]  /*e1b0*/  IMAD R222, R222, UR4, RZ ;  /* 0x00000004dede7c24 */ /* 0x000fe2000f8e02ff */
[----:B0-----:R-:W3:Y:S01]  /*e1c0*/  LDL.LU R226, [R1+0x984] ;  /* 0x0009840001e27983 */ /* 0x001ee20000300800 */
[----:B------:R-:W-:-:S03]  /*e1d0*/  IMAD R220, R220, UR4, RZ ;  /* 0x00000004dcdc7c24 */ /* 0x000fc6000f8e02ff */
[----:B------:R0:W-:Y:S01]  /*e1e0*/  STL [R1+0x23c], R224 ;  /* 0x00023ce001007387 */ /* 0x0001e20000100800 */
[----:B------:R-:W-:-:S03]  /*e1f0*/  IMAD R2, R2, UR4, RZ ;  /* 0x0000000402027c24 */ /* 0x000fc6000f8e02ff */
[----:B0-----:R-:W4:Y:S04]  /*e200*/  LDL.LU R224, [R1+0x980] ;  /* 0x0009800001e07983 */ /* 0x001f280000300800 */
[----:B------:R0:W-:Y:S04]  /*e210*/  STL [R1+0x244], R222 ;  /* 0x000244de01007387 */ /* 0x0001e80000100800 */
[----:B0-----:R-:W2:Y:S04]  /*e220*/  LDL.LU R222, [R1+0x97c] ;  /* 0x00097c0001de7983 */ /* 0x001ea80000300800 */
[----:B------:R0:W-:Y:S04]  /*e230*/  STL [R1+0x24c], R220 ;  /* 0x00024cdc01007387 */ /* 0x0001e80000100800 */
[----:B0-----:R-:W3:Y:S04]  /*e240*/  LDL.LU R220, [R1+0x978] ;  /* 0x0009780001dc7983 */ /* 0x001ee80000300800 */
[----:B------:R0:W-:Y:S04]  /*e250*/  STL [R1+0x254], R2 ;  /* 0x0002540201007387 */ /* 0x0001e80000100800 */
[----:B0-----:R-:W4:Y:S01]  /*e260*/  LDL.LU R2, [R1+0x974] ;  /* 0x0009740001027983 */ /* 0x001f220000300800 */
[----:B------:R-:W-:-:S02]  /*e270*/  IMAD R4, R4, UR4, RZ ;  /* 0x0000000404047c24 */ /* 0x000fc4000f8e02ff */
[----:B------:R-:W-:-:S03]  /*e280*/  IMAD R6, R6, UR4, RZ ;  /* 0x0000000406067c24 */ /* 0x000fc6000f8e02ff */
[----:B------:R0:W-:Y:S04]  /*e290*/  STL [R1+0x25c], R4 ;  /* 0x00025c0401007387 */ /* 0x0001e80000100800 */
[----:B------:R-:W-:Y:S01]  /*e2a0*/  STL [R1+0x264], R6 ;  /* 0x0002640601007387 */ /* 0x000fe20000100800 */
[----:B0-----:R-:W-:Y:S02]  /*e2b0*/  IMAD R4, R3, UR4, RZ ;  /* 0x0000000403047c24 */ /* 0x001fe4000f8e02ff */
[----:B----4-:R-:W-:Y:S02]  /*e2c0*/  IMAD R3, R2, UR4, RZ ;  /* 0x0000000402037c24 */ /* 0x010fe4000f8e02ff */
[----:B------:R-:W4:Y:S04]  /*e2d0*/  LDL.LU R2, [R1+0x970] ;  /* 0x0009700001027983 */ /* 0x000f280000300800 */
[----:B------:R0:W-:Y:S04]  /*e2e0*/  STL [R1+0x26c], R4 ;  /* 0x00026c0401007387 */ /* 0x0001e80000100800 */
[----:B------:R1:W-:Y:S01]  /*e2f0*/  STL [R1+0x274], R3 ;  /* 0x0002740301007387 */ /* 0x0003e20000100800 */
[----:B------:R-:W-:-:S02]  /*e300*/  IMAD R216, R216, UR4, RZ ;  /* 0x00000004d8d87c24 */ /* 0x000fc4000f8e02ff */
[----:B0-----:R-:W-:Y:S02]  /*e310*/  IMAD R4, R242, UR4, RZ ;  /* 0x00000004f2047c24 */ /* 0x001fe4000f8e02ff */
[----:B-1----:R-:W-:-:S03]  /*e320*/  IMAD R3, R243, UR4, RZ ;  /* 0x00000004f3037c24 */ /* 0x002fc6000f8e02ff */
[----:B------:R0:W-:Y:S01]  /*e330*/  STL [R1+0x3cc], R4 ;  /* 0x0003cc0401007387 */ /* 0x0001e20000100800 */
[----:B------:R-:W-:Y:S02]  /*e340*/  IMAD R6, R244, UR4, RZ ;  /* 0x00000004f4067c24 */ /* 0x000fe4000f8e02ff */
[----:B------:R-:W-:Y:S01]  /*e350*/  IMAD R212, R212, UR4, RZ ;  /* 0x00000004d4d47c24 */ /* 0x000fe2000f8e02ff */
[----:B------:R1:W-:Y:S01]  /*e360*/  STL [R1+0x3d0], R3 ;  /* 0x0003d00301007387 */ /* 0x0003e20000100800 */
[----:B------:R-:W-:Y:S02]  /*e370*/  IMAD R208, R208, UR4, RZ ;  /* 0x00000004d0d07c24 */ /* 0x000fe4000f8e02ff */
[----:B------:R-:W-:Y:S02]  /*e380*/  IMAD R206, R206, UR4, RZ ;  /* 0x00000004cece7c24 */ /* 0x000fe4000f8e02ff */
[----:B0-----:R-:W-:Y:S01]  /*e390*/  IMAD R4, R245, UR4, RZ ;  /* 0x00000004f5047c24 */ /* 0x001fe2000f8e02ff */
[----:B------:R0:W-:Y:S01]  /*e3a0*/  STL [R1+0x3d4], R6 ;  /* 0x0003d40601007387 */ /* 0x0001e20000100800 */
[----:B-1----:R-:W-:-:S03]  /*e3b0*/  IMAD R3, R246, UR4, RZ ;  /* 0x00000004f6037c24 */ /* 0x002fc6000f8e02ff */
[----:B------:R1:W-:Y:S01]  /*e3c0*/  STL [R1+0x3d8], R4 ;  /* 0x0003d80401007387 */ /* 0x0003e20000100800 */
[----:B------:R-:W-:Y:S02]  /*e3d0*/  IMAD R204, R204, UR4, RZ ;  /* 0x00000004cccc7c24 */ /* 0x000fe4000f8e02ff */
[----:B------:R-:W-:Y:S01]  /*e3e0*/  IMAD R202, R202, UR4, RZ ;  /* 0x00000004caca7c24 */ /* 0x000fe2000f8e02ff */
[----:B------:R2:W-:Y:S01]  /*e3f0*/  STL [R1+0x3dc], R3 ;  /* 0x0003dc0301007387 */ /* 0x0005e20000100800 */
[----:B0-----:R-:W-:Y:S02]  /*e400*/  IMAD R6, R247, UR4, RZ ;  /* 0x00000004f7067c24 */ /* 0x001fe4000f8e02ff */
[----:B------:R-:W-:Y:S02]  /*e410*/  IMAD R200, R200, UR4, RZ ;  /* 0x00000004c8c87c24 */ /* 0x000fe4000f8e02ff */
[----:B-1----:R-:W-:Y:S02]  /*e420*/  IMAD R4, R249, UR4, RZ ;  /* 0x00000004f9047c24 */ /* 0x002fe4000f8e02ff */
[----:B------:R-:W-:-:S02]  /*e430*/  IMAD R198, R198, UR4, RZ ;  /* 0x00000004c6c67c24 */ /* 0x000fc4000f8e02ff */
[----:B--2---:R-:W-:Y:S02]  /*e440*/  IMAD R3, R214, UR4, RZ ;  /* 0x00000004d6037c24 */ /* 0x004fe4000f8e02ff */
        /* <DEDUP_REMOVED lines=20> */
[----:B------:R-:W-:Y:S01]  /*e590*/  IMAD R16, R16, UR4, RZ ;  /* 0x0000000410107c24 */ /* 0x000fe2000f8e02ff */
[-C--:B----4-:R-:W-:Y:S02]  /*e5a0*/  IADD3 R244, P6, R252, R2.reuse, RZ ;  /* 0x00000002fcf47210 */ /* 0x090fe40007fde0ff */
[-C--:B------:R-:W-:Y:S02]  /*e5b0*/  IADD3 R243, P5, R216, R2.reuse, RZ ;  /* 0x00000002d8f37210 */ /* 0x080fe40007fbe0ff */
[----:B------:R-:W-:-:S02]  /*e5c0*/  IADD3 R245, P4, R212, R2, RZ ;  /* 0x00000002d4f57210 */ /* 0x000fc40007f9e0ff */
[----:B------:R-:W-:Y:S01]  /*e5d0*/  IADD3 R247, P3, R208, R2, RZ ;  /* 0x00000002d0f77210 */ /* 0x000fe20007f7e0ff */
[----:B------:R0:W-:Y:S01]  /*e5e0*/  STL [R1], R244 ;  /* 0x000000f401007387 */ /* 0x0001e20000100800 */
[----:B------:R-:W-:Y:S02]  /*e5f0*/  LEA.HI.X.SX32 R242, R216, R0, 0x1, P5 ;  /* 0x00000000d8f27211 */ /* 0x000fe400028f0eff */
[----:B------:R-:W-:Y:S02]  /*e600*/  IADD3 R216, P5, R206, R2, RZ ;  /* 0x00000002ced87210 */ /* 0x000fe40007fbe0ff */
[----:B------:R-:W-:Y:S02]  /*e610*/  LEA.HI.X.SX32 R246, R208, R0, 0x1, P3 ;  /* 0x00000000d0f67211 */ /* 0x000fe400018f0eff */
[----:B------:R-:W-:Y:S02]  /*e620*/  IADD3 R249, P2, R248, R2, RZ ;  /* 0x00000002f8f97210 */ /* 0x000fe40007f5e0ff */
[----:B0-----:R-:W-:-:S02]  /*e630*/  LEA.HI.X.SX32 R244, R212, R0, 0x1, P4 ;  /* 0x00000000d4f47211 */ /* 0x001fc400020f0eff */
[-C--:B------:R-:W-:Y:S02]  /*e640*/  IADD3 R212, P4, R204, R2.reuse, RZ ;  /* 0x00000002ccd47210 */ /* 0x080fe40007f9e0ff */
[-C--:B------:R-:W-:Y:S02]  /*e650*/  IADD3 R208, P3, R202, R2.reuse, RZ ;  /* 0x00000002cad07210 */ /* 0x080fe40007f7e0ff */
[----:B------:R-:W-:Y:S01]  /*e660*/  IADD3 R251, P1, R250, R2, RZ ;  /* 0x00000002fafb7210 */ /* 0x000fe20007f3e0ff */
[----:B------:R-:W-:Y:S01]  /*e670*/  STL [R1+0x8], R216 ;  /* 0x000008d801007387 */ /* 0x000fe20000100800 */
[-C--:B------:R-:W-:Y:S02]  /*e680*/  LEA.HI.X.SX32 R248, R248, R0.reuse, 0x1, P2 ;  /* 0x00000000f8f87211 */ /* 0x080fe400010f0eff */
[-C--:B------:R-:W-:Y:S01]  /*e690*/  LEA.HI.X.SX32 R250, R250, R0.reuse, 0x1, P1 ;  /* 0x00000000fafa7211 */ /* 0x080fe200008f0eff */
[----:B------:R0:W-:Y:S04]  /*e6a0*/  STL [R1+0x10], R212 ;  /* 0x000010d401007387 */ /* 0x0001e80000100800 */
[----:B------:R1:W-:Y:S01]  /*e6b0*/  STL [R1+0x18], R208 ;  /* 0x000018d001007387 */ /* 0x0003e20000100800 */
[----:B------:R-:W-:-:S02]  /*e6c0*/  LEA.HI.X.SX32 R252, R252, R0, 0x1, P6 ;  /* 0x00000000fcfc7211 */ /* 0x000fc400030f0eff */
[-C--:B0-----:R-:W-:Y:S02]  /*e6d0*/  IADD3 R212, P2, R200, R2.reuse, RZ ;  /* 0x00000002c8d47210 */ /* 0x081fe40007f5e0ff */
[----:B-1----:R-:W-:-:S03]  /*e6e0*/  IADD3 R208, P1, R198, R2, RZ ;  /* 0x00000002c6d07210 */ /* 0x002fc60007f3e0ff */
[----:B------:R0:W-:Y:S01]  /*e6f0*/  STL [R1+0x20], R212 ;  /* 0x000020d401007387 */ /* 0x0001e20000100800 */
[----:B------:R-:W-:-:S03]  /*e700*/  IADD3 R216, P6, R192, R2, RZ ;  /* 0x00000002c0d87210 */ /* 0x000fc60007fde0ff */
[----:B------:R1:W-:Y:S01]  /*e710*/  STL [R1+0x28], R208 ;  /* 0x000028d001007387 */ /* 0x0003e20000100800 */
[-C--:B------:R-:W-:Y:S02]  /*e720*/  LEA.HI.X.SX32 R202, R202, R0.reuse, 0x1, P3 ;  /* 0x00000000caca7211 */ /* 0x080fe400018f0eff */
[-C--:B0-----:R-:W-:Y:S02]  /*e730*/  LEA.HI.X.SX32 R212, R206, R0.reuse, 0x1, P5 ;  /* 0x00000000ced47211 */ /* 0x081fe400028f0eff */
[----:B------:R-:W-:Y:S02]  /*e740*/  LEA.HI.X.SX32 R206, R204, R0, 0x1, P4 ;  /* 0x00000000ccce7211 */ /* 0x000fe400020f0eff */
[-C--:B-1----:R-:W-:Y:S01]  /*e750*/  IADD3 R208, P5, R186, R2.reuse, RZ ;  /* 0x00000002bad07210 */ /* 0x082fe20007fbe0ff */
[----:B------:R-:W-:Y:S01]  /*e760*/  STL [R1+0x30], R216 ;  /* 0x000030d801007387 */ /* 0x000fe20000100800 */
[----:B------:R-:W-:-:S03]  /*e770*/  IADD3 R204, P4, R180, R2, RZ ;  /* 0x00000002b4cc7210 */ /* 0x000fc60007f9e0ff */
[----:B------:R-:W-:Y:S04]  /*e780*/  STL [R1+0x4], R212 ;  /* 0x000004d401007387 */ /* 0x000fe80000100800 */
[----:B------:R-:W-:Y:S04]  /*e790*/  STL [R1+0x38], R208 ;  /* 0x000038d001007387 */ /* 0x000fe80000100800 */
[----:B------:R0:W-:Y:S04]  /*e7a0*/  STL [R1+0xc], R206 ;  /* 0x00000cce01007387 */ /* 0x0001e80000100800 */
[----:B------:R1:W-:Y:S04]  /*e7b0*/  STL [R1+0x40], R204 ;  /* 0x000040cc01007387 */ /* 0x0003e80000100800 */
[----:B------:R2:W-:Y:S01]  /*e7c0*/  STL [R1+0x14], R202 ;  /* 0x000014ca01007387 */ /* 0x0005e20000100800 */
[----:B0-----:R-:W-:-:S02]  /*e7d0*/  IADD3 R206, P3, R174, R2, RZ ;  /* 0x00000002aece7210 */ /* 0x001fc40007f7e0ff */
[-C--:B-1----:R-:W-:Y:S02]  /*e7e0*/  LEA.HI.X.SX32 R204, R200, R0.reuse, 0x1, P2 ;  /* 0x00000000c8cc7211 */ /* 0x082fe400010f0eff */
[----:B------:R-:W-:Y:S02]  /*e7f0*/  LEA.HI.X.SX32 R200, R198, R0, 0x1, P1 ;  /* 0x00000000c6c87211 */ /* 0x000fe400008f0eff */
[-C--:B--2---:R-:W-:Y:S01]  /*e800*/  IADD3 R202, P2, R168, R2.reuse, RZ ;  /* 0x00000002a8ca7210 */ /* 0x084fe20007f5e0ff */
[----:B------:R-:W-:Y:S01]  /*e810*/  STL [R1+0x48], R206 ;  /* 0x000048ce01007387 */ /* 0x000fe20000100800 */
[----:B------:R-:W-:Y:S02]  /*e820*/  IADD3 R198, P1, R162, R2, RZ ;  /* 0x00000002a2c67210 */ /* 0x000fe40007f3e0ff */
[----:B------:R-:W-:Y:S01]  /*e830*/  LEA.HI.X.SX32 R192, R192, R0, 0x1, P6 ;  /* 0x00000000c0c07211 */ /* 0x000fe200030f0eff */
        /* <DEDUP_REMOVED lines=30> */
[----:B-1----:R-:W-:-:S03]  /*ea20*/  LEA.HI.X.SX32 R162, R150, R0, 0x1, P5 ;  /* 0x0000000096a27211 */ /* 0x002fc600028f0eff */
[----:B------:R0:W-:Y:S01]  /*ea30*/  STL [R1+0x90], R168 ;  /* 0x000090a801007387 */ /* 0x0001e20000100800 */
[----:B--2---:R-:W-:-:S03]  /*ea40*/  IADD3 R156, P5, R114, R2, RZ ;  /* 0x00000002729c7210 */ /* 0x004fc60007fbe0ff */
[----:B------:R1:W-:Y:S04]  /*ea50*/  STL [R1+0x64], R162 ;  /* 0x000064a201007387 */ /* 0x0003e80000100800 */
[----:B------:R2:W-:Y:S01]  /*ea60*/  STL [R1+0x98], R156 ;  /* 0x0000989c01007387 */ /* 0x0005e20000100800 */
[----:B0-----:R-:W-:Y:S02]  /*ea70*/  LEA.HI.X.SX32 R168, R144, R0, 0x1, P4 ;  /* 0x0000000090a87211 */ /* 0x001fe400020f0eff */
[----:B-1----:R-:W-:-:S03]  /*ea80*/  IADD3 R162, P4, R108, R2, RZ ;  /* 0x000000026ca27210 */ /* 0x002fc60007f9e0ff */
[----:B------:R0:W-:Y:S01]  /*ea90*/  STL [R1+0x6c], R168 ;  /* 0x00006ca801007387 */ /* 0x0001e20000100800 */
[----:B--2---:R-:W-:-:S03]  /*eaa0*/  LEA.HI.X.SX32 R156, R138, R0, 0x1, P3 ;  /* 0x000000008a9c7211 */ /* 0x004fc600018f0eff */
[----:B------:R1:W-:Y:S04]  /*eab0*/  STL [R1+0xa0], R162 ;  /* 0x0000a0a201007387 */ /* 0x0003e80000100800 */
[----:B------:R2:W-:Y:S01]  /*eac0*/  STL [R1+0x74], R156 ;  /* 0x0000749c01007387 */ /* 0x0005e20000100800 */
[----:B0-----:R-:W-:Y:S02]  /*ead0*/  IADD3 R168, P3, R102, R2, RZ ;  /* 0x0000000266a87210 */ /* 0x001fe40007f7e0ff */
        /* <DEDUP_REMOVED lines=145> */
[----:B------:R-:W-:Y:S01]  /*f3f0*/  STL [R1+0x1c8], R168 ;  /* 0x0001c8a801007387 */ /* 0x000fe20000100800 */
[----:B------:R-:W-:Y:S02]  /*f400*/  LEA.HI.X.SX32 R23, R22, R0, 0x1, P1 ;  /* 0x0000000016177211 */ /* 0x000fe400008f0eff */
[-C--:B--2---:R-:W-:Y:S01]  /*f410*/  IADD3 R156, P2, R17, R2.reuse, RZ ;  /* 0x00000002119c7210 */ /* 0x084fe20007f5e0ff */
[----:B------:R-:W-:Y:S01]  /*f420*/  STL [R1+0x19c], R162 ;  /* 0x00019ca201007387 */ /* 0x000fe20000100800 */
[----:B------:R-:W-:Y:S01]  /*f430*/  IADD3 R22, P1, R16, R2, RZ ;  /* 0x0000000210167210 */ /* 0x000fe20007f3e0ff */
[----:B------:R-:W-:Y:S02]  /*f440*/  IMAD R15, R15, UR4, RZ ;  /* 0x000000040f0f7c24 */ /* 0x000fe4000f8e02ff */
[----:B------:R-:W-:Y:S01]  /*f450*/  STL [R1+0x1d0], R156 ;  /* 0x0001d09c01007387 */ /* 0x000fe20000100800 */
[----:B------:R-:W-:-:S03]  /*f460*/  LEA.HI.X.SX32 R21, R21, R0, 0x1, P6 ;  /* 0x0000000015157211 */ /* 0x000fc600030f0eff */
[----:B------:R-:W2:Y:S04]  /*f470*/  LDL.LU R186, [R1+0x22c] ;  /* 0x00022c0001ba7983 */ /* 0x000ea80000300800 */
[----:B------:R-:W-:Y:S04]  /*f480*/  STL [R1+0x1a4], R23 ;  /* 0x0001a41701007387 */ /* 0x000fe80000100800 */
[----:B------:R0:W-:Y:S01]  /*f490*/  STL [R1+0x1d8], R22 ;  /* 0x0001d81601007387 */ /* 0x0001e20000100800 */
[----:B------:R-:W-:-:S03]  /*f4a0*/  IMAD R14, R14, UR4, RZ ;  /* 0x000000040e0e7c24 */ /* 0x000fc6000f8e02ff */
[----:B------:R-:W4:Y:S01]  /*f4b0*/  LDL.LU R192, [R1+0x234] ;  /* 0x0002340001c07983 */ /* 0x000f220000300800 */
[----:B0-----:R-:W-:-:S03]  /*f4c0*/  IADD3 R22, P6, R15, R2, RZ ;  /* 0x000000020f167210 */ /* 0x001fc60007fde0ff */
[----:B------:R0:W-:Y:S04]  /*f4d0*/  STL [R1+0x1ac], R21 ;  /* 0x0001ac1501007387 */ /* 0x0001e80000100800 */
[----:B------:R-:W4:Y:S04]  /*f4e0*/  LDL.LU R198, [R1+0x23c] ;  /* 0x00023c0001c67983 */ /* 0x000f280000300800 */
[----:B------:R-:W-:Y:S01]  /*f4f0*/  STL [R1+0x1e0], R22 ;  /* 0x0001e01601007387 */ /* 0x000fe20000100800 */
[----:B0-----:R-:W-:-:S03]  /*f500*/  LEA.HI.X.SX32 R21, R20, R0, 0x1, P5 ;  /* 0x0000000014157211 */ /* 0x001fc600028f0eff */
[----:B------:R-:W4:Y:S01]  /*f510*/  LDL.LU R200, [R1+0x244] ;  /* 0x0002440001c87983 */ /* 0x000f220000300800 */
[----:B------:R-:W-:Y:S01]  /*f520*/  IADD3 R20, P5, R14, R2, RZ ;  /* 0x000000020e147210 */ /* 0x000fe20007fbe0ff */
[----:B------:R-:W-:Y:S02]  /*f530*/  IMAD R13, R13, UR4, RZ ;  /* 0x000000040d0d7c24 */ /* 0x000fe4000f8e02ff */
[----:B------:R-:W-:Y:S01]  /*f540*/  STL [R1+0x1b4], R21 ;  /* 0x0001b41501007387 */ /* 0x000fe20000100800 */
[----:B------:R-:W-:-:S03]  /*f550*/  LEA.HI.X.SX32 R19, R19, R0, 0x1, P4 ;  /* 0x0000000013137211 */ /* 0x000fc600020f0eff */
[----:B------:R-:W4:Y:S04]  /*f560*/  LDL.LU R202, [R1+0x24c] ;  /* 0x00024c0001ca7983 */ /* 0x000f280000300800 */
[----:B------:R0:W-:Y:S04]  /*f570*/  STL [R1+0x1e8], R20 ;  /* 0x0001e81401007387 */ /* 0x0001e80000100800 */
[----:B------:R-:W4:Y:S01]  /*f580*/  LDL.LU R204, [R1+0x254] ;  /* 0x0002540001cc7983 */ /* 0x000f220000300800 */
[----:B------:R-:W-:-:S03]  /*f590*/  IMAD R12, R12, UR4, RZ ;  /* 0x000000040c0c7c24 */ /* 0x000fc6000f8e02ff */
[----:B------:R1:W-:Y:S01]  /*f5a0*/  STL [R1+0x1bc], R19 ;  /* 0x0001bc1301007387 */ /* 0x0003e20000100800 */
[----:B0-----:R-:W-:-:S03]  /*f5b0*/  IADD3 R20, P4, R13, R2, RZ ;  /* 0x000000020d147210 */ /* 0x001fc60007f9e0ff */
[----:B------:R-:W4:Y:S04]  /*f5c0*/  LDL.LU R206, [R1+0x25c] ;  /* 0x00025c0001ce7983 */ /* 0x000f280000300800 */
[----:B------:R-:W-:Y:S01]  /*f5d0*/  STL [R1+0x1f0], R20 ;  /* 0x0001f01401007387 */ /* 0x000fe20000100800 */
[----:B-1----:R-:W-:-:S03]  /*f5e0*/  LEA.HI.X.SX32 R19, R18, R0, 0x1, P3 ;  /* 0x0000000012137211 */ /* 0x002fc600018f0eff */
[----:B------:R-:W4:Y:S01]  /*f5f0*/  LDL.LU R208, [R1+0x264] ;  /* 0x0002640001d07983 */ /* 0x000f220000300800 */
[----:B------:R-:W-:-:S03]  /*f600*/  IADD3 R18, P3, R12, R2, RZ ;  /* 0x000000020c127210 */ /* 0x000fc60007f7e0ff */
[----:B------:R0:W-:Y:S04]  /*f610*/  STL [R1+0x1c4], R19 ;  /* 0x0001c41301007387 */ /* 0x0001e80000100800 */
[----:B------:R-:W4:Y:S04]  /*f620*/  LDL.LU R212, [R1+0x26c] ;  /* 0x00026c0001d47983 */ /* 0x000f280000300800 */
[----:B------:R-:W-:Y:S04]  /*f630*/  STL [R1+0x1f8], R18 ;  /* 0x0001f81201007387 */ /* 0x000fe80000100800 */
[----:B------:R-:W4:Y:S01]  /*f640*/  LDL.LU R216, [R1+0x274] ;  /* 0x0002740001d87983 */ /* 0x000f220000300800 */
[----:B------:R-:W-:Y:S01]  /*f650*/  IMAD R11, R11, UR4, RZ ;  /* 0x000000040b0b7c24 */ /* 0x000fe2000f8e02ff */
[----:B------:R-:W-:Y:S01]  /*f660*/  LEA.HI.X.SX32 R17, R17, R0, 0x1, P2 ;  /* 0x0000000011117211 */ /* 0x000fe200010f0eff */
[----:B------:R-:W-:-:S03]  /*f670*/  IMAD R10, R10, UR4, RZ ;  /* 0x000000040a0a7c24 */ /* 0x000fc6000f8e02ff */
[----:B0-----:R-:W-:Y:S01]  /*f680*/  IADD3 R19, P2, R11, R2, RZ ;  /* 0x000000020b137210 */ /* 0x001fe20007f5e0ff */
[----:B------:R0:W-:Y:S01]  /*f690*/  STL [R1+0x1cc], R17 ;  /* 0x0001cc1101007387 */ /* 0x0001e20000100800 */
[----:B------:R-:W-:Y:S02]  /*f6a0*/  IMAD R9, R9, UR4, RZ ;  /* 0x0000000409097c24 */ /* 0x000fe4000f8e02ff */
[----:B------:R-:W-:Y:S01]  /*f6b0*/  IMAD R8, R8, UR4, RZ ;  /* 0x0000000408087c24 */ /* 0x000fe2000f8e02ff */
[----:B------:R-:W-:Y:S01]  /*f6c0*/  STL [R1+0x200], R19 ;  /* 0x0002001301007387 */ /* 0x000fe20000100800 */
[----:B0-----:R-:W-:Y:S02]  /*f6d0*/  LEA.HI.X.SX32 R17, R16, R0, 0x1, P1 ;  /* 0x0000000010117211 */ /* 0x001fe400008f0eff */
[----:B------:R-:W-:Y:S02]  /*f6e0*/  IADD3 R18, P1, R10, R2, RZ ;  /* 0x000000020a127210 */ /* 0x000fe40007f3e0ff */
[-C--:B------:R-:W-:Y:S01]  /*f6f0*/  LEA.HI.X.SX32 R16, R15, R0.reuse, 0x1, P6 ;  /* 0x000000000f107211 */ /* 0x080fe200030f0eff */
[----:B------:R0:W-:Y:S01]  /*f700*/  STL [R1+0x1d4], R17 ;  /* 0x0001d41101007387 */ /* 0x0001e20000100800 */
[----:B------:R-:W-:Y:S01]  /*f710*/  LEA.HI.X.SX32 R15, R14, R0, 0x1, P5 ;  /* 0x000000000e0f7211 */ /* 0x000fe200028f0eff */
[----:B------:R-:W-:-:S02]  /*f720*/  IMAD R7, R7, UR4, RZ ;  /* 0x0000000407077c24 */ /* 0x000fc4000f8e02ff */
[----:B------:R-:W-:Y:S01]  /*f730*/  STL [R1+0x208], R18 ;  /* 0x0002081201007387 */ /* 0x000fe20000100800 */
[----:B------:R-:W-:-:S03]  /*f740*/  LEA.HI.X.SX32 R14, R13, R0, 0x1, P4 ;  /* 0x000000000d0e7211 */ /* 0x000fc600020f0eff */
[----:B------:R1:W-:Y:S01]  /*f750*/  STL [R1+0x1dc], R16 ;  /* 0x0001dc1001007387 */ /* 0x0003e20000100800 */
[----:B0-----:R-:W-:Y:S01]  /*f760*/  IADD3 R17, P6, R9, R2, RZ ;  /* 0x0000000209117210 */ /* 0x001fe20007fde0ff */
[----:B------:R-:W-:Y:S01]  /*f770*/  IMAD R5, R5, UR4, RZ ;  /* 0x0000000405057c24 */ /* 0x000fe2000f8e02ff */
[----:B------:R-:W-:-:S03]  /*f780*/  LEA.HI.X.SX32 R13, R12, R0, 0x1, P3 ;  /* 0x000000000c0d7211 */ /* 0x000fc600018f0eff */
[----:B------:R-:W-:Y:S01]  /*f790*/  STL [R1+0x210], R17 ;  /* 0x0002101101007387 */ /* 0x000fe20000100800 */
[----:B-1----:R-:W-:-:S03]  /*f7a0*/  IADD3 R16, P5, R8, R2, RZ ;  /* 0x0000000208107210 */ /* 0x002fc60007fbe0ff */
[----:B------:R0:W-:Y:S01]  /*f7b0*/  STL [R1+0x1e4], R15 ;  /* 0x0001e40f01007387 */ /* 0x0001e20000100800 */
[----:B------:R-:W-:-:S03]  /*f7c0*/  LEA.HI.X.SX32 R12, R11, R0, 0x1, P2 ;  /* 0x000000000b0c7211 */ /* 0x000fc600010f0eff */
[----:B------:R-:W-:Y:S04]  /*f7d0*/  STL [R1+0x218], R16 ;  /* 0x0002181001007387 */ /* 0x000fe80000100800 */
[----:B------:R1:W-:Y:S01]  /*f7e0*/  STL [R1+0x1ec], R14 ;  /* 0x0001ec0e01007387 */ /* 0x0003e20000100800 */
[----:B0-----:R-:W-:Y:S02]  /*f7f0*/  IADD3 R15, P4, R7, R2, RZ ;  /* 0x00000002070f7210 */ /* 0x001fe40007f9e0ff */
[----:B------:R-:W-:-:S03]  /*f800*/  LEA.HI.X.SX32 R11, R10, R0, 0x1, P1 ;  /* 0x000000000a0b7211 */ /* 0x000fc600008f0eff */
[----:B------:R-:W-:Y:S01]  /*f810*/  STL [R1+0x220], R15 ;  /* 0x0002200f01007387 */ /* 0x000fe20000100800 */
[----:B-1----:R-:W-:-:S03]  /*f820*/  IADD3 R14, P3, R5, R2, RZ ;  /* 0x00000002050e7210 */ /* 0x002fc60007f7e0ff */
[----:B------:R2:W-:Y:S01]  /*f830*/  STL [R1+0x1f4], R13 ;  /* 0x0001f40d01007387 */ /* 0x0005e20000100800 */
[----:B------:R-:W-:-:S03]  /*f840*/  LEA.HI.X.SX32 R10, R9, R0, 0x1, P6 ;  /* 0x00000000090a7211 */ /* 0x000fc600030f0eff */
[----:B------:R-:W-:Y:S04]  /*f850*/  STL [R1+0x228], R14 ;  /* 0x0002280e01007387 */ /* 0x000fe80000100800 */
[----:B------:R4:W-:Y:S01]  /*f860*/  STL [R1+0x1fc], R12 ;  /* 0x0001fc0c01007387 */ /* 0x0009e20000100800 */
[-C--:B------:R-:W-:Y:S02]  /*f870*/  LEA.HI.X.SX32 R9, R8, R0.reuse, 0x1, P5 ;  /* 0x0000000008097211 */ /* 0x080fe400028f0eff */
[-C--:B------:R-:W-:Y:S02]  /*f880*/  LEA.HI.X.SX32 R8, R7, R0.reuse, 0x1, P4 ;  /* 0x0000000007087211 */ /* 0x080fe400020f0eff */
[----:B------:R-:W-:Y:S01]  /*f890*/  LEA.HI.X.SX32 R7, R5, R0, 0x1, P3 ;  /* 0x0000000005077211 */ /* 0x000fe200018f0eff */
[----:B---3--:R-:W-:-:S02]  /*f8a0*/  IMAD R220, R220, UR4, RZ ;  /* 0x00000004dcdc7c24 */ /* 0x008fc4000f8e02ff */
        /* <DEDUP_REMOVED lines=18> */
[----:B------:R-:W-:Y:S01]  /*f9d0*/  IMAD R91, R91, UR4, RZ ;  /* 0x000000045b5b7c24 */ /* 0x000fe2000f8e02ff */
[----:B--2---:R-:W-:-:S05]  /*f9e0*/  IADD3 R13, P2, R186, R2, RZ ;  /* 0x00000002ba0d7210 */ /* 0x004fca0007f5e0ff */
[----:B------:R-:W-:Y:S01]  /*f9f0*/  STL [R1+0x230], R13 ;  /* 0x0002300d01007387 */ /* 0x000fe20000100800 */
[----:B----4-:R-:W-:-:S03]  /*fa00*/  IADD3 R12, P1, R192, R2, RZ ;  /* 0x00000002c00c7210 */ /* 0x010fc60007f3e0ff */
[----:B------:R0:W-:Y:S04]  /*fa10*/  STL [R1+0x204], R11 ;  /* 0x0002040b01007387 */ /* 0x0001e80000100800 */
[----:B------:R-:W-:Y:S04]  /*fa20*/  STL [R1+0x238], R12 ;  /* 0x0002380c01007387 */ /* 0x000fe80000100800 */
[----:B------:R1:W-:Y:S01]  /*fa30*/  STL [R1+0x20c], R10 ;  /* 0x00020c0a01007387 */ /* 0x0003e20000100800 */
[----:B0-----:R-:W-:-:S05]  /*fa40*/  IADD3 R11, P6, R198, R2, RZ ;  /* 0x00000002c60b7210 */ /* 0x001fca0007fde0ff */
[----:B------:R-:W-:Y:S01]  /*fa50*/  STL [R1+0x240], R11 ;  /* 0x0002400b01007387 */ /* 0x000fe20000100800 */
[----:B-1----:R-:W-:-:S03]  /*fa60*/  IADD3 R10, P5, R200, R2, RZ ;  /* 0x00000002c80a7210 */ /* 0x002fc60007fbe0ff */
[----:B------:R0:W-:Y:S04]  /*fa70*/  STL [R1+0x214], R9 ;  /* 0x0002140901007387 */ /* 0x0001e80000100800 */
[----:B------:R-:W-:Y:S01]  /*fa80*/  STL [R1+0x248], R10 ;  /* 0x0002480a01007387 */ /* 0x000fe20000100800 */
[----:B------:R-:W-:-:S03]  /*fa90*/  LEA.HI.X.SX32 R5, R186, R0, 0x1, P2 ;  /* 0x00000000ba057211 */ /* 0x000fc600010f0eff */
[----:B------:R1:W-:Y:S01]  /*faa0*/  STL [R1+0x21c], R8 ;  /* 0x00021c0801007387 */ /* 0x0003e20000100800 */
[----:B0-----:R-:W-:-:S05]  /*fab0*/  IADD3 R9, P4, R202, R2, RZ ;  /* 0x00000002ca097210 */ /* 0x001fca0007f9e0ff */
[----:B------:R-:W-:Y:S01]  /*fac0*/  STL [R1+0x250], R9 ;  /* 0x0002500901007387 */ /* 0x000fe20000100800 */
[----:B-1----:R-:W-:-:S03]  /*fad0*/  IADD3 R8, P3, R204, R2, RZ ;  /* 0x00000002cc087210 */ /* 0x002fc60007f7e0ff */
[----:B------:R0:W-:Y:S04]  /*fae0*/  STL [R1+0x224], R7 ;  /* 0x0002240701007387 */ /* 0x0001e80000100800 */
        /* <DEDUP_REMOVED lines=90> */
[----:B------:R1:W-:Y:S01]  /*10090*/  STL [R1+0x2dc], R8 ;  /* 0x0002dc0801007387 */ /* 0x0003e20000100800 */
[----:B------:R-:W-:-:S03]  /*100a0*/  IMAD R95, R95, UR4, RZ ;  /* 0x000000045f5f7c24 */ /* 0x000fc6000f8e02ff */
[----:B------:R2:W-:Y:S01]  /*100b0*/  STL [R1+0x310], R5 ;  /* 0x0003100501007387 */ /* 0x0005e20000100800 */
[----:B0-----:R-:W-:Y:S01]  /*100c0*/  LEA.HI.X.SX32 R7, R67, R0, 0x1, P3 ;  /* 0x0000000043077211 */ /* 0x001fe200018f0eff */
[----:B------:R-:W-:Y:S01]  /*100d0*/  IMAD R99, R99, UR4, RZ ;  /* 0x0000000463637c24 */ /* 0x000fe2000f8e02ff */
[----:B-1----:R-:W-:-:S03]  /*100e0*/  IADD3 R8, P3, R91, R2, RZ ;  /* 0x000000025b087210 */ /* 0x002fc60007f7e0ff */
[----:B------:R0:W-:Y:S01]  /*100f0*/  STL [R1+0x2e4], R7 ;  /* 0x0002e40701007387 */ /* 0x0001e20000100800 */
[----:B--2---:R-:W-:-:S03]  /*10100*/  LEA.HI.X.SX32 R5, R71, R0, 0x1, P2 ;  /* 0x0000000047057211 */ /* 0x004fc600010f0eff */
[----:B------:R1:W-:Y:S01]  /*10110*/  STL [R1+0x318], R8 ;  /* 0x0003180801007387 */ /* 0x0003e20000100800 */
[----:B------:R-:W-:-:S03]  /*10120*/  IMAD R103, R103, UR4, RZ ;  /* 0x0000000467677c24 */ /* 0x000fc6000f8e02ff */
        /* <DEDUP_REMOVED lines=620> */
[----:B------:R-:W-:Y:S04]  /*127f0*/  STL [R1+0x7e8], R8 ;  /* 0x0007e80801007387 */ /* 0x000fe80000100800 */
[----:B------:R-:W2:Y:S01]  /*12800*/  LDL.LU R204, [R1+0x3cc] ;  /* 0x0003cc0001cc7983 */ /* 0x000ea20000300800 */
[----:B0-----:R-:W-:-:S03]  /*12810*/  LEA.HI.X.SX32 R7, R182, R0, 0x1, P3 ;  /* 0x00000000b6077211 */ /* 0x001fc600018f0eff */
[----:B------:R0:W-:Y:S01]  /*12820*/  STL [R1+0x81c], R5 ;  /* 0x00081c0501007387 */ /* 0x0001e20000100800 */
[----:B------:R-:W-:-:S03]  /*12830*/  IMAD R228, R228, UR4, RZ ;  /* 0x00000004e4e47c24 */ /* 0x000fc6000f8e02ff */
[----:B------:R1:W-:Y:S04]  /*12840*/  STL [R1+0x7f0], R7 ;  /* 0x0007f00701007387 */ /* 0x0003e80000100800 */
[----:B------:R-:W3:Y:S01]  /*12850*/  LDL.LU R206, [R1+0x3d0] ;  /* 0x0003d00001ce7983 */ /* 0x000ee20000300800 */
[----:B0-----:R-:W-:Y:S02]  /*12860*/  IADD3 R5, P3, R227, R2, RZ ;  /* 0x00000002e3057210 */ /* 0x001fe40007f7e0ff */
[----:B-1----:R-:W-:-:S03]  /*12870*/  LEA.HI.X.SX32 R7, R184, R0, 0x1, P2 ;  /* 0x00000000b8077211 */ /* 0x002fc600010f0eff */
[----:B------:R0:W-:Y:S04]  /*12880*/  STL [R1+0x824], R5 ;  /* 0x0008240501007387 */ /* 0x0001e80000100800 */
[----:B------:R-:W4:Y:S04]  /*12890*/  LDL.LU R208, [R1+0x3d4] ;  /* 0x0003d40001d07983 */ /* 0x000f280000300800 */
[----:B------:R1:W-:Y:S01]  /*128a0*/  STL [R1+0x7f8], R7 ;  /* 0x0007f80701007387 */ /* 0x0003e20000100800 */
[----:B0-----:R-:W-:-:S03]  /*128b0*/  IADD3 R5, P2, R228, R2, RZ ;  /* 0x00000002e4057210 */ /* 0x001fc60007f5e0ff */
[----:B------:R-:W4:Y:S04]  /*128c0*/  LDL.LU R212, [R1+0x3d8] ;  /* 0x0003d80001d47983 */ /* 0x000f280000300800 */
[----:B------:R0:W-:Y:S04]  /*128d0*/  STL [R1+0x82c], R5 ;  /* 0x00082c0501007387 */ /* 0x0001e80000100800 */
[----:B------:R-:W4:Y:S01]  /*128e0*/  LDL.LU R216, [R1+0x3dc] ;  /* 0x0003dc0001d87983 */ /* 0x000f220000300800 */
[----:B------:R-:W-:Y:S01]  /*128f0*/  IMAD R229, R229, UR4, RZ ;  /* 0x00000004e5e57c24 */ /* 0x000fe2000f8e02ff */
[-C--:B-1----:R-:W-:Y:S01]  /*12900*/  LEA.HI.X.SX32 R7, R188, R0.reuse, 0x1, P1 ;  /* 0x00000000bc077211 */ /* 0x082fe200008f0eff */
[----:B------:R-:W-:Y:S01]  /*12910*/  IMAD R230, R230, UR4, RZ ;  /* 0x00000004e6e67c24 */ /* 0x000fe2000f8e02ff */
[----:B------:R-:W-:-:S02]  /*12920*/  LEA.HI.X.SX32 R8, R190, R0, 0x1, P6 ;  /* 0x00000000be087211 */ /* 0x000fc400030f0eff */
[----:B0-----:R-:W-:Y:S01]  /*12930*/  IADD3 R5, P1, R229, R2, RZ ;  /* 0x00000002e5057210 */ /* 0x001fe20007f3e0ff */
[----:B------:R0:W-:Y:S01]  /*12940*/  STL [R1+0x800], R7 ;  /* 0x0008000701007387 */ /* 0x0001e20000100800 */
[----:B------:R-:W-:-:S03]  /*12950*/  IMAD R231, R231, UR4, RZ ;  /* 0x00000004e7e77c24 */ /* 0x000fc6000f8e02ff */
[----:B------:R1:W-:Y:S01]  /*12960*/  STL [R1+0x834], R5 ;  /* 0x0008340501007387 */ /* 0x0003e20000100800 */
[----:B------:R-:W-:Y:S01]  /*12970*/  IMAD R232, R232, UR4, RZ ;  /* 0x00000004e8e87c24 */ /* 0x000fe2000f8e02ff */
[----:B0-----:R-:W-:Y:S02]  /*12980*/  IADD3 R7, P6, R230, R2, RZ ;  /* 0x00000002e6077210 */ /* 0x001fe40007fde0ff */
[----:B------:R0:W-:Y:S01]  /*12990*/  STL [R1+0x808], R8 ;  /* 0x0008080801007387 */ /* 0x0001e20000100800 */
[----:B-1----:R-:W-:-:S03]  /*129a0*/  LEA.HI.X.SX32 R5, R194, R0, 0x1, P5 ;  /* 0x00000000c2057211 */ /* 0x002fc600028f0eff */
[----:B------:R1:W-:Y:S01]  /*129b0*/  STL [R1+0x83c], R7 ;  /* 0x00083c0701007387 */ /* 0x0003e20000100800 */
[----:B------:R-:W-:Y:S01]  /*129c0*/  IMAD R233, R233, UR4, RZ ;  /* 0x00000004e9e97c24 */ /* 0x000fe2000f8e02ff */
[----:B0-----:R-:W-:Y:S02]  /*129d0*/  IADD3 R8, P5, R231, R2, RZ ;  /* 0x00000002e7087210 */ /* 0x001fe40007fbe0ff */
[----:B------:R0:W-:Y:S01]  /*129e0*/  STL [R1+0x810], R5 ;  /* 0x0008100501007387 */ /* 0x0001e20000100800 */
[----:B-1----:R-:W-:-:S03]  /*129f0*/  LEA.HI.X.SX32 R7, R196, R0, 0x1, P4 ;  /* 0x00000000c4077211 */ /* 0x002fc600020f0eff */
[----:B------:R1:W-:Y:S01]  /*12a00*/  STL [R1+0x844], R8 ;  /* 0x0008440801007387 */ /* 0x0003e20000100800 */
[----:B------:R-:W-:-:S03]  /*12a10*/  IMAD R234, R234, UR4, RZ ;  /* 0x00000004eaea7c24 */ /* 0x000fc6000f8e02ff */
[----:B------:R1:W-:Y:S01]  /*12a20*/  STL [R1+0x818], R7 ;  /* 0x0008180701007387 */ /* 0x0003e20000100800 */
[----:B0-----:R-:W-:Y:S02]  /*12a30*/  IADD3 R5, P4, R232, R2, RZ ;  /* 0x00000002e8057210 */ /* 0x001fe40007f9e0ff */
[----:B-1----:R-:W-:-:S03]  /*12a40*/  LEA.HI.X.SX32 R8, R227, R0, 0x1, P3 ;  /* 0x00000000e3087211 */ /* 0x002fc600018f0eff */
[----:B------:R0:W-:Y:S01]  /*12a50*/  STL [R1+0x84c], R5 ;  /* 0x00084c0501007387 */ /* 0x0001e20000100800 */
[----:B------:R-:W-:-:S03]  /*12a60*/  IADD3 R7, P3, R233, R2, RZ ;  /* 0x00000002e9077210 */ /* 0x000fc60007f7e0ff */
[----:B------:R1:W-:Y:S01]  /*12a70*/  STL [R1+0x820], R8 ;  /* 0x0008200801007387 */ /* 0x0003e20000100800 */
[----:B------:R-:W-:-:S03]  /*12a80*/  IMAD R235, R235, UR4, RZ ;  /* 0x00000004ebeb7c24 */ /* 0x000fc6000f8e02ff */
[----:B------:R1:W-:Y:S01]  /*12a90*/  STL [R1+0x854], R7 ;  /* 0x0008540701007387 */ /* 0x0003e20000100800 */
[----:B0-----:R-:W-:Y:S01]  /*12aa0*/  LEA.HI.X.SX32 R5, R228, R0, 0x1, P2 ;  /* 0x00000000e4057211 */ /* 0x001fe200010f0eff */
[----:B------:R-:W-:Y:S01]  /*12ab0*/  IMAD R218, R218, UR4, RZ ;  /* 0x00000004dada7c24 */ /* 0x000fe2000f8e02ff */
[----:B-1----:R-:W-:-:S03]  /*12ac0*/  IADD3 R8, P2, R234, R2, RZ ;  /* 0x00000002ea087210 */ /* 0x002fc60007f5e0ff */
[----:B------:R0:W-:Y:S01]  /*12ad0*/  STL [R1+0x828], R5 ;  /* 0x0008280501007387 */ /* 0x0001e20000100800 */
[----:B------:R-:W-:-:S03]  /*12ae0*/  LEA.HI.X.SX32 R7, R229, R0, 0x1, P1 ;  /* 0x00000000e5077211 */ /* 0x000fc600008f0eff */
        /* <DEDUP_REMOVED lines=15> */
[----:B------:R1:W-:Y:S04]  /*12be0*/  STL [R1+0x86c], R8 ;  /* 0x00086c0801007387 */ /* 0x0003e80000100800 */
[----:B------:R1:W-:Y:S01]  /*12bf0*/  STL [R1+0x848], R7 ;  /* 0x0008480701007387 */ /* 0x0003e20000100800 */
[----:B0-----:R-:W-:Y:S02]  /*12c00*/  IADD3 R5, P4, R240, R2, RZ ;  /* 0x00000002f0057210 */ /* 0x001fe40007f9e0ff */
[----:B-1----:R-:W-:-:S03]  /*12c10*/  LEA.HI.X.SX32 R8, R233, R0, 0x1, P3 ;  /* 0x00000000e9087211 */ /* 0x002fc600018f0eff */
[----:B------:R0:W-:Y:S01]  /*12c20*/  STL [R1+0x874], R5 ;  /* 0x0008740501007387 */ /* 0x0001e20000100800 */
[----:B------:R-:W-:-:S03]  /*12c30*/  IADD3 R7, P3, R241, R2, RZ ;  /* 0x00000002f1077210 */ /* 0x000fc60007f7e0ff */
[----:B------:R-:W-:Y:S04]  /*12c40*/  STL [R1+0x850], R8 ;  /* 0x0008500801007387 */ /* 0x000fe80000100800 */
[----:B------:R1:W-:Y:S01]  /*12c50*/  STL [R1+0x87c], R7 ;  /* 0x00087c0701007387 */ /* 0x0003e20000100800 */
[----:B0-----:R-:W-:-:S05]  /*12c60*/  LEA.HI.X.SX32 R5, R234, R0, 0x1, P2 ;  /* 0x00000000ea057211 */ /* 0x001fca00010f0eff */
[----:B------:R3:W-:Y:S01]  /*12c70*/  STL [R1+0x858], R5 ;  /* 0x0008580501007387 */ /* 0x0007e20000100800 */
[----:B-1----:R-:W-:Y:S01]  /*12c80*/  LEA.HI.X.SX32 R7, R235, R0, 0x1, P1 ;  /* 0x00000000eb077211 */ /* 0x002fe200008f0eff */
[----:B------:R-:W0:Y:S01]  /*12c90*/  S2R R202, SR_TID.X ;  /* 0x0000000000ca7919 */ /* 0x000e220000002100 */
[----:B------:R-:W-:Y:S02]  /*12ca0*/  IMAD R210, R210, UR4, RZ ;  /* 0x00000004d2d27c24 */ /* 0x000fe4000f8e02ff */
[----:B------:R-:W-:Y:S02]  /*12cb0*/  IMAD R236, R236, UR4, RZ ;  /* 0x00000004ecec7c24 */ /* 0x000fe4000f8e02ff */
[----:B------:R-:W-:Y:S02]  /*12cc0*/  IMAD R237, R237, UR4, RZ ;  /* 0x00000004eded7c24 */ /* 0x000fe4000f8e02ff */
[----:B------:R-:W-:Y:S02]  /*12cd0*/  IMAD R238, R238, UR4, RZ ;  /* 0x00000004eeee7c24 */ /* 0x000fe4000f8e02ff */
[----:B------:R-:W-:Y:S01]  /*12ce0*/  IMAD R128, R128, UR5, RZ ;  /* 0x0000000580807c24 */ /* 0x000fe2000f8e02ff */
[----:B--2---:R-:W-:-:S05]  /*12cf0*/  IADD3 R8, P2, R204, R2, RZ ;  /* 0x00000002cc087210 */ /* 0x004fca0007f5e0ff */
[----:B------:R1:W-:Y:S04]  /*12d00*/  STL [R1+0x884], R8 ;  /* 0x0008840801007387 */ /* 0x0003e80000100800 */
[----:B------:R4:W-:Y:S01]  /*12d10*/  STL [R1+0x8cc], R7 ;  /* 0x0008cc0701007387 */ /* 0x0009e20000100800 */
[----:B---3--:R-:W-:Y:S02]  /*12d20*/  IADD3 R5, P1, R206, R2, RZ ;  /* 0x00000002ce057210 */ /* 0x008fe40007f3e0ff */
[----:B-1----:R-:W-:-:S03]  /*12d30*/  LEA.HI.X.SX32 R8, R218, R0, 0x1, P6 ;  /* 0x00000000da087211 */ /* 0x002fc600030f0eff */
[----:B------:R1:W-:Y:S01]  /*12d40*/  STL [R1+0x88c], R5 ;  /* 0x00088c0501007387 */ /* 0x0003e20000100800 */
[----:B----4-:R-:W-:-:S03]  /*12d50*/  IADD3 R7, P6, R208, R2, RZ ;  /* 0x00000002d0077210 */ /* 0x010fc60007fde0ff */
[----:B------:R2:W-:Y:S01]  /*12d60*/  STL [R1+0x860], R8 ;  /* 0x0008600801007387 */ /* 0x0005e20000100800 */
[----:B-1----:R-:W-:-:S03]  /*12d70*/  LEA.HI.X.SX32 R5, R239, R0, 0x1, P5 ;  /* 0x00000000ef057211 */ /* 0x002fc600028f0eff */
[----:B------:R1:W-:Y:S01]  /*12d80*/  STL [R1+0x894], R7 ;  /* 0x0008940701007387 */ /* 0x0003e20000100800 */
[----:B--2---:R-:W-:-:S03]  /*12d90*/  IADD3 R8, P5, R212, R2, RZ ;  /* 0x00000002d4087210 */ /* 0x004fc60007fbe0ff */
[----:B------:R2:W-:Y:S01]  /*12da0*/  STL [R1+0x868], R5 ;  /* 0x0008680501007387 */ /* 0x0005e20000100800 */
[----:B-1----:R-:W-:-:S03]  /*12db0*/  LEA.HI.X.SX32 R7, R240, R0, 0x1, P4 ;  /* 0x00000000f0077211 */ /* 0x002fc600020f0eff */
[----:B------:R1:W-:Y:S04]  /*12dc0*/  STL [R1+0x89c], R8 ;  /* 0x00089c0801007387 */ /* 0x0003e80000100800 */
[----:B------:R3:W-:Y:S01]  /*12dd0*/  STL [R1+0x870], R7 ;  /* 0x0008700701007387 */ /* 0x0007e20000100800 */
[----:B--2---:R-:W-:Y:S02]  /*12de0*/  IADD3 R5, P4, R216, R2, RZ ;  /* 0x00000002d8057210 */ /* 0x004fe40007f9e0ff */
[----:B-1----:R-:W-:-:S03]  /*12df0*/  LEA.HI.X.SX32 R8, R241, R0, 0x1, P3 ;  /* 0x00000000f1087211 */ /* 0x002fc600018f0eff */
[----:B------:R-:W-:Y:S01]  /*12e00*/  STL [R1+0x8a4], R5 ;  /* 0x0008a40501007387 */ /* 0x000fe20000100800 */
[----:B---3--:R-:W-:-:S03]  /*12e10*/  IADD3 R7, P3, R6, R2, RZ ;  /* 0x0000000206077210 */ /* 0x008fc60007f7e0ff */
[----:B------:R-:W-:Y:S04]  /*12e20*/  STL [R1+0x878], R8 ;  /* 0x0008780801007387 */ /* 0x000fe80000100800 */
[----:B------:R1:W-:Y:S02]  /*12e30*/  STL [R1+0x8ac], R7 ;  /* 0x0008ac0701007387 */ /* 0x0003e40000100800 */
[-C--:B-1----:R-:W-:Y:S02]  /*12e40*/  LEA.HI.X.SX32 R7, R206, R0.reuse, 0x1, P1 ;  /* 0x00000000ce077211 */ /* 0x082fe400008f0eff */
[----:B------:R-:W1:Y:S01]  /*12e50*/  S2R R206, SR_TID.X ;  /* 0x0000000000ce7919 */ /* 0x000e620000002100 */
[----:B------:R-:W-:Y:S02]  /*12e60*/  LEA.HI.X.SX32 R5, R204, R0, 0x1, P2 ;  /* 0x00000000cc057211 */ /* 0x000fe400010f0eff */
[----:B------:R-:W-:-:S02]  /*12e70*/  IADD3 R8, P2, R210, R2, RZ ;  /* 0x00000002d2087210 */ /* 0x000fc40007f5e0ff */
[----:B0-----:R-:W-:Y:S01]  /*12e80*/  LEA.HI R204, R202, 0x6c, RZ, 0x1a ;  /* 0x0000006ccacc7811 */ /* 0x001fe200078fd0ff */
[----:B------:R0:W-:Y:S04]  /*12e90*/  STL [R1+0x880], R5 ;  /* 0x0008800501007387 */ /* 0x0001e80000100800 */
[----:B------:R2:W-:Y:S01]  /*12ea0*/  STL [R1+0x8b4], R8 ;  /* 0x0008b40801007387 */ /* 0x0005e20000100800 */
[----:B------:R-:W-:Y:S01]  /*12eb0*/  IMAD R11, R204, UR8, RZ ;  /* 0x00000008cc0b7c24 */ /* 0x000fe2000f8e02ff */
[----:B0-----:R-:W-:Y:S02]  /*12ec0*/  IADD3 R5, P1, R4, R2, RZ ;  /* 0x0000000204057210 */ /* 0x001fe40007f3e0ff */
[----:B------:R0:W-:Y:S01]  /*12ed0*/  STL [R1+0x888], R7 ;  /* 0x0008880701007387 */ /* 0x0001e20000100800 */
[----:B--2---:R-:W-:-:S03]  /*12ee0*/  LEA.HI.X.SX32 R8, R208, R0, 0x1, P6 ;  /* 0x00000000d0087211 */ /* 0x004fc600030f0eff */
[----:B------:R2:W-:Y:S01]  /*12ef0*/  STL [R1+0x8b8], R5 ;  /* 0x0008b80501007387 */ /* 0x0005e20000100800 */
[----:B0-----:R-:W-:-:S03]  /*12f00*/  IADD3 R7, P6, R3, R2, RZ ;  /* 0x0000000203077210 */ /* 0x001fc60007fde0ff */
[----:B------:R0:W-:Y:S01]  /*12f10*/  STL [R1+0x890], R8 ;  /* 0x0008900801007387 */ /* 0x0001e20000100800 */
[----:B--2---:R-:W-:Y:S02]  /*12f20*/  LEA.HI.X.SX32 R5, R212, R0, 0x1, P5 ;  /* 0x00000000d4057211 */ /* 0x004fe400028f0eff */
[C---:B-1----:R-:W-:Y:S02]  /*12f30*/  LEA.HI R200, R206.reuse, 0x7c, RZ, 0x1a ;  /* 0x0000007ccec87811 */ /* 0x042fe400078fd0ff */
[C---:B------:R-:W-:Y:S02]  /*12f40*/  LEA.HI R204, R206.reuse, 0x4c, RZ, 0x1a ;  /* 0x0000004ccecc7811 */ /* 0x040fe400078fd0ff */
[----:B------:R-:W-:Y:S01]  /*12f50*/  LEA.HI R206, R206, 0x3c, RZ, 0x1a ;  /* 0x0000003ccece7811 */ /* 0x000fe200078fd0ff */
[----:B------:R1:W-:Y:S01]  /*12f60*/  STL [R1+0x8bc], R7 ;  /* 0x0008bc0701007387 */ /* 0x0003e20000100800 */
[----:B0-----:R-:W-:Y:S01]  /*12f70*/  IADD3 R8, P5, R214, R2, RZ ;  /* 0x00000002d6087210 */ /* 0x001fe20007fbe0ff */
[----:B------:R-:W-:-:S02]  /*12f80*/  IMAD R13, R204, UR8, RZ ;  /* 0x00000008cc0d7c24 */ /* 0x000fc4000f8e02ff */
[----:B------:R0:W-:Y:S01]  /*12f90*/  STL [R1+0x898], R5 ;  /* 0x0008980501007387 */ /* 0x0001e20000100800 */
[----:B------:R-:W-:Y:S01]  /*12fa0*/  IMAD R14, R206, UR8, RZ ;  /* 0x00000008ce0e7c24 */ /* 0x000fe2000f8e02ff */
[----:B------:R-:W2:Y:S01]  /*12fb0*/  S2R R204, SR_TID.X ;  /* 0x0000000000cc7919 */ /* 0x000ea20000002100 */
[----:B-1----:R-:W-:Y:S01]  /*12fc0*/  LEA.HI.X.SX32 R7, R216, R0, 0x1, P4 ;  /* 0x00000000d8077211 */ /* 0x002fe200020f0eff */
[----:B------:R-:W1:Y:S01]  /*12fd0*/  S2R R206, SR_TID.X ;  /* 0x0000000000ce7919 */ /* 0x000e620000002100 */
[----:B0-----:R-:W-:Y:S01]  /*12fe0*/  IADD3 R5, P4, R236, R2, RZ ;  /* 0x00000002ec057210 */ /* 0x001fe20007f9e0ff */
[----:B------:R0:W-:Y:S04]  /*12ff0*/  STL [R1+0x8c0], R8 ;  /* 0x0008c00801007387 */ /* 0x0001e80000100800 */
[----:B------:R3:W-:Y:S01]  /*13000*/  STL [R1+0x8a0], R7 ;  /* 0x0008a00701007387 */ /* 0x0007e20000100800 */
[----:B0-----:R-:W-:-:S03]  /*13010*/  LEA.HI.X.SX32 R8, R6, R0, 0x1, P3 ;  /* 0x0000000006087211 */ /* 0x001fc600018f0eff */
[----:B------:R-:W4:Y:S01]  /*13020*/  LDL.LU R6, [R1+0x96c] ;  /* 0x00096c0001067983 */ /* 0x000f220000300800 */
[----:B---3--:R-:W-:-:S03]  /*13030*/  IADD3 R7, P3, R237, R2, RZ ;  /* 0x00000002ed077210 */ /* 0x008fc60007f7e0ff */
[----:B------:R0:W-:Y:S04]  /*13040*/  STL [R1+0x8c4], R5 ;  /* 0x0008c40501007387 */ /* 0x0001e80000100800 */
[----:B------:R-:W-:Y:S01]  /*13050*/  STL [R1+0x8a8], R8 ;  /* 0x0008a80801007387 */ /* 0x000fe20000100800 */
[----:B0-----:R-:W-:-:S03]  /*13060*/  LEA.HI.X.SX32 R5, R210, R0, 0x1, P2 ;  /* 0x00000000d2057211 */ /* 0x001fc600010f0eff */
[----:B------:R0:W-:Y:S01]  /*13070*/  STL [R1+0x8c8], R7 ;  /* 0x0008c80701007387 */ /* 0x0001e20000100800 */
[----:B------:R-:W-:-:S03]  /*13080*/  IADD3 R2, P2, R238, R2, RZ ;  /* 0x00000002ee027210 */ /* 0x000fc60007f5e0ff */
[----:B------:R3:W-:Y:S01]  /*13090*/  STL [R1+0x8b0], R5 ;  /* 0x0008b00501007387 */ /* 0x0007e20000100800 */
[----:B0-----:R-:W-:-:S03]  /*130a0*/  LEA.HI.X.SX32 R7, R4, R0, 0x1, P1 ;  /* 0x0000000004077211 */ /* 0x001fc600008f0eff */
[----:B------:R-:W4:Y:S01]  /*130b0*/  LDL.LU R4, [R1+0x968] ;  /* 0x0009680001047983 */ /* 0x000f220000300800 */
[----:B---3--:R-:W-:-:S03]  /*130c0*/  LEA.HI.X.SX32 R5, R3, R0, 0x1, P6 ;  /* 0x0000000003057211 */ /* 0x008fc600030f0eff */
[----:B------:R-:W-:Y:S01]  /*130d0*/  STL [R1+0x4d0], R2 ;  /* 0x0004d00201007387 */ /* 0x000fe20000100800 */
[----:B------:R-:W-:-:S03]  /*130e0*/  LEA.HI.X.SX32 R8, R214, R0, 0x1, P5 ;  /* 0x00000000d6087211 */ /* 0x000fc600028f0eff */
[----:B------:R0:W-:Y:S04]  /*130f0*/  STL [R1+0x4bc], R7 ;  /* 0x0004bc0701007387 */ /* 0x0001e80000100800 */
[----:B------:R-:W3:Y:S04]  /*13100*/  LDL.LU R3, [R1+0x964] ;  /* 0x0009640001037983 */ /* 0x000ee80000300800 */
[----:B------:R2:W-:Y:S01]  /*13110*/  STL [R1+0x4c0], R5 ;  /* 0x0004c00501007387 */ /* 0x0005e20000100800 */
[----:B0-----:R-:W-:-:S03]  /*13120*/  LEA.HI.X.SX32 R7, R236, R0, 0x1, P4 ;  /* 0x00000000ec077211 */ /* 0x001fc600020f0eff */
[----:B------:R-:W-:Y:S01]  /*13130*/  STL [R1+0x4c4], R8 ;  /* 0x0004c40801007387 */ /* 0x000fe20000100800 */
[-C--:B--2---:R-:W-:Y:S02]  /*13140*/  LEA.HI.X.SX32 R5, R237, R0.reuse, 0x1, P3 ;  /* 0x00000000ed057211 */ /* 0x084fe400018f0eff */
[----:B------:R-:W-:Y:S01]  /*13150*/  LEA.HI.X.SX32 R0, R238, R0, 0x1, P2 ;  /* 0x00000000ee007211 */ /* 0x000fe200010f0eff */
[----:B------:R-:W-:Y:S01]  /*13160*/  STL [R1+0x4c8], R7 ;  /* 0x0004c80701007387 */ /* 0x000fe20000100800 */
[----:B------:R-:W-:-:S03]  /*13170*/  LEA.HI R202, R202, 0x5c, RZ, 0x1a ;  /* 0x0000005ccaca7811 */ /* 0x000fc600078fd0ff */
[----:B------:R-:W-:Y:S04]  /*13180*/  STL [R1+0x4cc], R5 ;  /* 0x0004cc0501007387 */ /* 0x000fe80000100800 */
[----:B------:R0:W-:Y:S04]  /*13190*/  STL [R1+0x3cc], R0 ;  /* 0x0003cc0001007387 */ /* 0x0001e80000100800 */
[----:B------:R-:W2:Y:S01]  /*131a0*/  LDL.LU R23, [R1+0x400] ;  /* 0x0004000001177983 */ /* 0x000ea20000300800 */
[----:B------:R-:W-:-:S03]  /*131b0*/  IMAD R12, R202, UR8, RZ ;  /* 0x00000008ca0c7c24 */ /* 0x000fc6000f8e02ff */
[----:B------:R-:W3:Y:S01]  /*131c0*/  LDL.LU R156, [R1+0x408] ;  /* 0x00040800019c7983 */ /* 0x000ee20000300800 */
[----:B------:R-:W-:Y:S02]  /*131d0*/  LEA.HI R202, R204, 0x2c, RZ, 0x1a ;  /* 0x0000002cccca7811 */ /* 0x000fe400078fd0ff */
[C---:B-1----:R-:W-:Y:S01]  /*131e0*/  LEA.HI R204, R206.reuse, 0x1c, RZ, 0x1a ;  /* 0x0000001ccecc7811 */ /* 0x042fe200078fd0ff */
[----:B------:R-:W3:Y:S01]  /*131f0*/  LDL.LU R162, [R1+0x3f8] ;  /* 0x0003f80001a27983 */ /* 0x000ee20000300800 */
[----:B------:R-:W-:-:S03]  /*13200*/  LEA.HI R206, R206, 0xc, RZ, 0x1a ;  /* 0x0000000ccece7811 */ /* 0x000fc600078fd0ff */
[----:B------:R-:W3:Y:S02]  /*13210*/  LDL.LU R168, [R1+0x3bc] ;  /* 0x0003bc0001a87983 */ /* 0x000ee40000300800 */
[----:B------:R-:W-:Y:S02]  /*13220*/  IMAD R17, R206, UR8, RZ ;  /* 0x00000008ce117c24 */ /* 0x000fe4000f8e02ff */
[----:B------:R-:W3:Y:S01]  /*13230*/  LDL.LU R174, [R1+0x3c0] ;  /* 0x0003c00001ae7983 */ /* 0x000ee20000300800 */
[----:B------:R-:W1:Y:S01]  /*13240*/  S2R R206, SR_TID.X ;  /* 0x0000000000ce7919 */ /* 0x000e620000002100 */
[----:B------:R-:W-:Y:S01]  /*13250*/  IADD3 R2, P1, R128, UR10, RZ ;  /* 0x0000000a80027c10 */ /* 0x000fe2000ff3e0ff */
[----:B------:R-:W-:Y:S01]  /*13260*/  IMAD R10, R200, UR8, RZ ;  /* 0x00000008c80a7c24 */ /* 0x000fe2000f8e02ff */
[----:B------:R-:W3:Y:S02]  /*13270*/  LDL.LU R180, [R1+0x3c8] ;  /* 0x0003c80001b47983 */ /* 0x000ee40000300800 */
[----:B0-----:R-:W-:-:S02]  /*13280*/  LEA.HI.X.SX32 R0, R128, UR11, 0x1, P1 ;  /* 0x0000000b80007c11 */ /* 0x001fc400088f0eff */
[----:B------:R-:W3:Y:S01]  /*13290*/  LDL.LU R186, [R1+0x420] ;  /* 0x0004200001ba7983 */ /* 0x000ee20000300800 */
[----:B------:R-:W-:-:S03]  /*132a0*/  IADD3 R20, P1, R10, R2, RZ ;  /* 0x000000020a147210 */ /* 0x000fc60007f3e0ff */
[----:B------:R-:W3:Y:S01]  /*132b0*/  LDL.LU R192, [R1+0x3c4] ;  /* 0x0003c40001c07983 */ /* 0x000ee20000300800 */
[----:B------:R-:W-:-:S03]  /*132c0*/  IADD3 R19, P6, R11, R2, RZ ;  /* 0x000000020b137210 */ /* 0x000fc60007fde0ff */
[----:B------:R0:W-:Y:S04]  /*132d0*/  STL [R1+0x3d4], R20 ;  /* 0x0003d41401007387 */ /* 0x0001e80000100800 */
[----:B------:R-:W3:Y:S01]  /*132e0*/  LDL.LU R198, [R1+0x438] ;  /* 0x0004380001c67983 */ /* 0x000ee20000300800 */
[----:B------:R-:W-:-:S03]  /*132f0*/  IMAD R15, R202, UR8, RZ ;  /* 0x00000008ca0f7c24 */ /* 0x000fc6000f8e02ff */
[----:B------:R1:W-:Y:S01]  /*13300*/  STL [R1+0x3f4], R19 ;  /* 0x0003f41301007387 */ /* 0x0003e20000100800 */
[----:B0-----:R-:W-:-:S03]  /*13310*/  IADD3 R20, P4, R12, R2, RZ ;  /* 0x000000020c147210 */ /* 0x001fc60007f9e0ff */
[----:B------:R-:W3:Y:S04]  /*13320*/  LDL.LU R200, [R1+0x440] ;  /* 0x0004400001c87983 */ /* 0x000ee80000300800 */
[----:B------:R-:W-:Y:S01]  /*13330*/  STL [R1+0x414], R20 ;  /* 0x0004141401007387 */ /* 0x000fe20000100800 */
[----:B-1----:R-:W-:-:S03]  /*13340*/  IADD3 R19, P5, R13, R2, RZ ;  /* 0x000000020d137210 */ /* 0x002fc60007fbe0ff */
[----:B------:R-:W3:Y:S01]  /*13350*/  LDL.LU R202, [R1+0x448] ;  /* 0x0004480001ca7983 */ /* 0x000ee20000300800 */
[----:B------:R-:W-:-:S03]  /*13360*/  IMAD R16, R204, UR8, RZ ;  /* 0x00000008cc107c24 */ /* 0x000fc6000f8e02ff */
[----:B------:R0:W-:Y:S01]  /*13370*/  STL [R1+0x434], R19 ;  /* 0x0004341301007387 */ /* 0x0001e20000100800 */
[----:B------:R-:W-:-:S03]  /*13380*/  SHF.R.U32.HI R22, RZ, 0x6, R206 ;  /* 0x00000006ff167819 */ /* 0x000fc600000116ce */
[----:B------:R-:W3:Y:S01]  /*13390*/  LDL.LU R204, [R1+0x458] ;  /* 0x0004580001cc7983 */ /* 0x000ee20000300800 */
[----:B0-----:R-:W-:-:S05]  /*133a0*/  IADD3 R19, P3, R14, R2, RZ ;  /* 0x000000020e137210 */ /* 0x001fca0007f7e0ff */
[----:B------:R0:W-:Y:S04]  /*133b0*/  STL [R1+0x454], R19 ;  /* 0x0004541301007387 */ /* 0x0001e80000100800 */
[----:B------:R-:W3:Y:S01]  /*133c0*/  LDL.LU R206, [R1+0x460] ;  /* 0x0004600001ce7983 */ /* 0x000ee20000300800 */
[----:B------:R-:W-:Y:S02]  /*133d0*/  SGXT.U32 R22, R22, 0x2 ;  /* 0x000000021616781a */ /* 0x000fe40000000000 */
[----:B0-----:R-:W-:Y:S02]  /*133e0*/  LEA.HI.X.SX32 R19, R10, R0, 0x1, P1 ;  /* 0x000000000a137211 */ /* 0x001fe400008f0eff */
[-C--:B------:R-:W-:Y:S02]  /*133f0*/  IADD3 R10, P2, R15, R2.reuse, RZ ;  /* 0x000000020f0a7210 */ /* 0x080fe40007f5e0ff */
[----:B------:R-:W-:Y:S01]  /*13400*/  LOP3.LUT R22, R22, 0x78, RZ, 0xfc, !PT ;  /* 0x0000007816167812 */ /* 0x000fe200078efcff */
[----:B------:R0:W-:Y:S04]  /*13410*/  STL [R1+0x3d0], R19 ;  /* 0x0003d01301007387 */ /* 0x0001e80000100800 */
[----:B------:R1:W-:Y:S01]  /*13420*/  STL [R1+0x474], R10 ;  /* 0x0004740a01007387 */ /* 0x0003e20000100800 */
[----:B------:R-:W-:Y:S01]  /*13430*/  IMAD R22, R22, UR8, RZ ;  /* 0x0000000816167c24 */ /* 0x000fe2000f8e02ff */
[----:B0-----:R-:W-:-:S02]  /*13440*/  IADD3 R19, P1, R16, R2, RZ ;  /* 0x0000000210137210 */ /* 0x001fc40007f3e0ff */
[-C--:B-1----:R-:W-:Y:S02]  /*13450*/  LEA.HI.X.SX32 R10, R11, R0.reuse, 0x1, P6 ;  /* 0x000000000b0a7211 */ /* 0x082fe400030f0eff */
[----:B------:R-:W-:-:S03]  /*13460*/  LEA.HI.X.SX32 R11, R12, R0, 0x1, P4 ;  /* 0x000000000c0b7211 */ /* 0x000fc600020f0eff */
[----:B------:R0:W-:Y:S01]  /*13470*/  STL [R1+0x3f0], R10 ;  /* 0x0003f00a01007387 */ /* 0x0001e20000100800 */
[----:B------:R-:W-:-:S03]  /*13480*/  LEA.HI.X.SX32 R12, R13, R0, 0x1, P5 ;  /* 0x000000000d0c7211 */ /* 0x000fc600028f0eff */
[----:B------:R-:W-:Y:S01]  /*13490*/  STL [R1+0x494], R19 ;  /* 0x0004941301007387 */ /* 0x000fe20000100800 */
[----:B0-----:R-:W-:-:S03]  /*134a0*/  IADD3 R10, P4, R22, R2, RZ ;  /* 0x00000002160a7210 */ /* 0x001fc60007f9e0ff */
[----:B------:R-:W-:Y:S04]  /*134b0*/  STL [R1+0x410], R11 ;  /* 0x0004100b01007387 */ /* 0x000fe80000100800 */
[----:B------:R0:W-:Y:S04]  /*134c0*/  STL [R1+0x3dc], R10 ;  /* 0x0003dc0a01007387 */ /* 0x0001e80000100800 */
[----:B------:R3:W-:Y:S01]  /*134d0*/  STL [R1+0x430], R12 ;  /* 0x0004300c01007387 */ /* 0x0007e20000100800 */
[----:B0-----:R-:W-:Y:S01]  /*134e0*/  LEA.HI.X.SX32 R10, R14, R0, 0x1, P3 ;  /* 0x000000000e0a7211 */ /* 0x001fe200018f0eff */
[----:B------:R-:W0:Y:S01]  /*134f0*/  S2R R212, SR_TID.X ;  /* 0x0000000000d47919 */ /* 0x000e220000002100 */
[----:B------:R-:W-:Y:S01]  /*13500*/  IMAD R208, RZ, RZ, -UR8 ;  /* 0x80000008ffd07e24 */ /* 0x000fe2000f8e02ff */
[----:B0-----:R-:W-:-:S04]  /*13510*/  SHF.R.U32.HI R216, RZ, 0x6, R212 ;  /* 0x00000006ffd87819 */ /* 0x001fc800000116d4 */
[----:B------:R-:W-:-:S05]  /*13520*/  SGXT.U32 R216, R216, 0x2 ;  /* 0x00000002d8d8781a */ /* 0x000fca0000000000 */
[----:B------:R-:W-:Y:S01]  /*13530*/  IMAD R18, R216, UR8, RZ ;  /* 0x00000008d8127c24 */ /* 0x000fe2000f8e02ff */
[----:B------:R-:W-:-:S04]  /*13540*/  UIADD3 UR7, UR6, 0x10000, URZ ;  /* 0x0001000006077890 */ /* 0x000fc8000fffe03f */
[----:B------:R-:W-:Y:S01]  /*13550*/  USHF.R.U32.HI UR7, URZ, 0x4, UR7 ;  /* 0x000000043f077899 */ /* 0x000fe20008011607 */
[----:B----4-:R-:W-:-:S04]  /*13560*/  IMAD R5, R208, 0x4, R6 ;  /* 0x00000004d0057824 */ /* 0x010fc800078e0206 */
[----:B------:R-:W-:Y:S01]  /*13570*/  IMAD R7, R208, 0x8, R5 ;  /* 0x00000008d0077824 */ /* 0x000fe200078e0205 */
[-C--:B--2---:R-:W-:Y:S02]  /*13580*/  IADD3 R11, P5, R23, R2.reuse, RZ ;  /* 0x00000002170b7210 */ /* 0x084fe40007fbe0ff */
[----:B---3--:R-:W-:-:S03]  /*13590*/  IADD3 R12, P3, R156, R2, RZ ;  /* 0x000000029c0c7210 */ /* 0x008fc60007f7e0ff */
[----:B------:R0:W-:Y:S04]  /*135a0*/  STL [R1+0x3e4], R11 ;  /* 0x0003e40b01007387 */ /* 0x0001e80000100800 */
        /* <DEDUP_REMOVED lines=59> */
[----:B--2---:R-:W-:Y:S01]  /*13960*/  IADD3 R12, P3, R5, R2, RZ ;  /* 0x00000002050c7210 */ /* 0x004fe20007f7e0ff */
[----:B------:R-:W-:Y:S02]  /*13970*/  IMAD R8, R208, 0x4, R7 ;  /* 0x00000004d0087824 */ /* 0x000fe400078e0207 */
[----:B------:R1:W-:Y:S01]  /*13980*/  STL [R1+0x458], R10 ;  /* 0x0004580a01007387 */ /* 0x0003e20000100800 */
[----:B0-----:R-:W-:-:S03]  /*13990*/  LEA.HI.X.SX32 R11, R206, R0, 0x1, P2 ;  /* 0x00000000ce0b7211 */ /* 0x001fc600010f0eff */
[----:B------:R0:W-:Y:S01]  /*139a0*/  STL [R1+0x48c], R12 ;  /* 0x00048c0c01007387 */ /* 0x0001e20000100800 */
[----:B------:R-:W-:Y:S01]  /*139b0*/  IMAD R9, R208, 0x4, R8 ;  /* 0x00000004d0097824 */ /* 0x000fe200078e0208 */
[----:B-1----:R-:W-:Y:S02]  /*139c0*/  IADD3 R10, P2, R7, R2, RZ ;  /* 0x00000002070a7210 */ /* 0x002fe40007f5e0ff */
[----:B------:R1:W-:Y:S01]  /*139d0*/  STL [R1+0x460], R11 ;  /* 0x0004600b01007387 */ /* 0x0003e20000100800 */
[----:B0-----:R-:W-:-:S03]  /*139e0*/  LEA.HI.X.SX32 R12, R3, R0, 0x1, P1 ;  /* 0x00000000030c7211 */ /* 0x001fc600008f0eff */
[----:B------:R0:W5:Y:S01]  /*139f0*/  LDL.LU R3, [R1+0x960] ;  /* 0x0009600001037983 */ /* 0x0001620000300800 */
[----:B-1----:R-:W-:-:S03]  /*13a00*/  IADD3 R11, P1, R8, R2, RZ ;  /* 0x00000002080b7210 */ /* 0x002fc60007f3e0ff */
[----:B------:R-:W-:Y:S04]  /*13a10*/  STL [R1+0x49c], R10 ;  /* 0x00049c0a01007387 */ /* 0x000fe80000100800 */
[----:B------:R1:W-:Y:S04]  /*13a20*/  STL [R1+0x468], R12 ;  /* 0x0004680c01007387 */ /* 0x0003e80000100800 */
[----:B------:R2:W-:Y:S01]  /*13a30*/  STL [R1+0x4a4], R11 ;  /* 0x0004a40b01007387 */ /* 0x0005e20000100800 */
[----:B-1----:R-:W-:Y:S02]  /*13a40*/  LEA.HI.X.SX32 R12, R4, R0, 0x1, P4 ;  /* 0x00000000040c7211 */ /* 0x002fe400020f0eff */
[----:B------:R-:W-:-:S02]  /*13a50*/  IADD3 R4, P4, R9, R2, RZ ;  /* 0x0000000209047210 */ /* 0x000fc40007f9e0ff */
[----:B--2---:R-:W-:Y:S01]  /*13a60*/  LEA.HI.X.SX32 R11, R6, R0, 0x1, P5 ;  /* 0x00000000060b7211 */ /* 0x004fe200028f0eff */
[----:B------:R-:W-:Y:S01]  /*13a70*/  STL [R1+0x478], R12 ;  /* 0x0004780c01007387 */ /* 0x000fe20000100800 */
[----:B------:R-:W-:-:S03]  /*13a80*/  IADD3 R6, P5, R17, R2, RZ ;  /* 0x0000000211067210 */ /* 0x000fc60007fbe0ff */
[----:B------:R1:W-:Y:S01]  /*13a90*/  STL [R1+0x4ac], R4 ;  /* 0x0004ac0401007387 */ /* 0x0003e20000100800 */
[----:B------:R-:W-:-:S03]  /*13aa0*/  IMAD R10, R208, 0x8, R9 ;  /* 0x00000008d00a7824 */ /* 0x000fc600078e0209 */
[----:B------:R-:W-:Y:S01]  /*13ab0*/  STL [R1+0x480], R11 ;  /* 0x0004800b01007387 */ /* 0x000fe20000100800 */
[----:B-1----:R-:W-:Y:S02]  /*13ac0*/  LEA.HI.X.SX32 R4, R5, R0, 0x1, P3 ;  /* 0x0000000005047211 */ /* 0x002fe400018f0eff */
[----:B------:R-:W-:Y:S01]  /*13ad0*/  IADD3 R5, P3, R18, R2, RZ ;  /* 0x0000000212057210 */ /* 0x000fe20007f7e0ff */
[----:B------:R1:W-:Y:S04]  /*13ae0*/  STL [R1+0x4b0], R6 ;  /* 0x0004b00601007387 */ /* 0x0003e80000100800 */
[----:B------:R2:W-:Y:S04]  /*13af0*/  STL [R1+0x488], R4 ;  /* 0x0004880401007387 */ /* 0x0005e80000100800 */
[----:B------:R3:W-:Y:S01]  /*13b00*/  STL [R1+0x4b8], R5 ;  /* 0x0004b80501007387 */ /* 0x0007e20000100800 */
[-C--:B-1----:R-:W-:Y:S01]  /*13b10*/  LEA.HI.X.SX32 R6, R7, R0.reuse, 0x1, P2 ;  /* 0x0000000007067211 */ /* 0x082fe200010f0eff */
[----:B--2---:R-:W-:Y:S01]  /*13b20*/  IMAD R4, R208, 0x4, R10 ;  /* 0x00000004d0047824 */ /* 0x004fe200078e020a */
[----:B---3--:R-:W-:-:S03]  /*13b30*/  LEA.HI.X.SX32 R5, R8, R0, 0x1, P1 ;  /* 0x0000000008057211 */ /* 0x008fc600008f0eff */
[----:B------:R1:W-:Y:S01]  /*13b40*/  STL [R1+0x498], R6 ;  /* 0x0004980601007387 */ /* 0x0003e20000100800 */
[----:B------:R-:W-:-:S03]  /*13b50*/  LEA.HI.X.SX32 R7, R9, R0, 0x1, P4 ;  /* 0x0000000009077211 */ /* 0x000fc600020f0eff */
[----:B------:R2:W-:Y:S01]  /*13b60*/  STL [R1+0x4a0], R5 ;  /* 0x0004a00501007387 */ /* 0x0005e20000100800 */
[----:B-1----:R-:W-:-:S03]  /*13b70*/  IADD3 R6, P1, R10, R2, RZ ;  /* 0x000000020a067210 */ /* 0x002fc60007f3e0ff */
[----:B------:R-:W-:Y:S01]  /*13b80*/  STL [R1+0x4a8], R7 ;  /* 0x0004a80701007387 */ /* 0x000fe20000100800 */
[----:B--2---:R-:W-:Y:S02]  /*13b90*/  IADD3 R5, P2, R4, R2, RZ ;  /* 0x0000000204057210 */ /* 0x004fe40007f5e0ff */
[----:B------:R-:W-:Y:S01]  /*13ba0*/  LEA.HI.X.SX32 R2, R17, R0, 0x1, P5 ;  /* 0x0000000011027211 */ /* 0x000fe200028f0eff */
[----:B------:R1:W-:Y:S01]  /*13bb0*/  STL [R1+0x4b4], R6 ;  /* 0x0004b40601007387 */ /* 0x0003e20000100800 */
[----:B------:R-:W-:-:S03]  /*13bc0*/  IMAD.SHL.U32 R208, R212, 0x10, RZ ;  /* 0x00000010d4d07824 */ /* 0x000fc600078e00ff */
[----:B------:R2:W-:Y:S04]  /*13bd0*/  STL [R1+0x3c4], R5 ;  /* 0x0003c40501007387 */ /* 0x0005e80000100800 */
[----:B------:R3:W-:Y:S01]  /*13be0*/  STL [R1+0x3b8], R2 ;  /* 0x0003b80201007387 */ /* 0x0007e20000100800 */
[-C--:B-1----:R-:W-:Y:S02]  /*13bf0*/  LEA.HI.X.SX32 R6, R18, R0.reuse, 0x1, P3 ;  /* 0x0000000012067211 */ /* 0x082fe400018f0eff */
[----:B--2---:R-:W-:-:S03]  /*13c00*/  LEA.HI.X.SX32 R5, R10, R0, 0x1, P1 ;  /* 0x000000000a057211 */ /* 0x004fc600008f0eff */
[----:B------:R-:W-:Y:S01]  /*13c10*/  STL [R1+0x3c8], R6 ;  /* 0x0003c80601007387 */ /* 0x000fe20000100800 */
[----:B---3--:R-:W-:-:S03]  /*13c20*/  LEA.HI.X.SX32 R2, R4, R0, 0x1, P2 ;  /* 0x0000000004027211 */ /* 0x008fc600010f0eff */
[----:B------:R-:W-:Y:S01]  /*13c30*/  STL [R1+0x3c0], R5 ;  /* 0x0003c00501007387 */ /* 0x000fe20000100800 */
[----:B------:R-:W-:Y:S02]  /*13c40*/  LOP3.LUT R212, R212, 0x3f, RZ, 0xc0, !PT ;  /* 0x0000003fd4d47812 */ /* 0x000fe400078ec0ff */
[----:B------:R-:W-:Y:S01]  /*13c50*/  LOP3.LUT R208, R208, 0x70, RZ, 0xc0, !PT ;  /* 0x00000070d0d07812 */ /* 0x000fe200078ec0ff */
[----:B------:R1:W-:Y:S01]  /*13c60*/  STL [R1+0x3bc], R2 ;  /* 0x0003bc0201007387 */ /* 0x0003e20000100800 */
[C---:B------:R-:W-:Y:S02]  /*13c70*/  LOP3.LUT R0, R216.reuse, 0x4, RZ, 0xfc, !PT ;  /* 0x00000004d8007812 */ /* 0x040fe400078efcff */
[C---:B------:R-:W-:Y:S02]  /*13c80*/  LOP3.LUT R0, R216.reuse, 0x14, RZ, 0xfc, !PT ;  /* 0x00000014d8007812 */ /* 0x040fe400078efcff */
[----:B------:R-:W-:Y:S01]  /*13c90*/  LOP3.LUT R0, R216, 0x24, RZ, 0xfc, !PT ;  /* 0x00000024d8007812 */ /* 0x000fe200078efcff */
[----:B------:R-:W-:Y:S01]  /*13ca0*/  IMAD R212, R212, 0x80, R208 ;  /* 0x00000080d4d47824 */ /* 0x000fe200078e02d0 */
[C---:B------:R-:W-:Y:S01]  /*13cb0*/  LOP3.LUT R0, R216.reuse, 0x34, RZ, 0xfc, !PT ;  /* 0x00000034d8007812 */ /* 0x040fe200078efcff */
[----:B------:R-:W-:Y:S01]  /*13cc0*/  USGXT.U32 UR12, UR7, 0xe ;  /* 0x0000000e070c789a */ /* 0x000fe20008000000 */
[----:B-1----:R-:W-:-:S02]  /*13cd0*/  LOP3.LUT R2, R216, 0x10, RZ, 0xfc, !PT ;  /* 0x00000010d8027812 */ /* 0x002fc400078efcff */
[C---:B------:R-:W-:Y:S02]  /*13ce0*/  LOP3.LUT R2, R216.reuse, 0x20, RZ, 0xfc, !PT ;  /* 0x00000020d8027812 */ /* 0x040fe400078efcff */
[C---:B------:R-:W-:Y:S02]  /*13cf0*/  LOP3.LUT R4, R216.reuse, 0x8, RZ, 0xfc, !PT ;  /* 0x00000008d8047812 */ /* 0x040fe400078efcff */
[C---:B------:R-:W-:Y:S02]  /*13d00*/  LOP3.LUT R2, R216.reuse, 0x30, RZ, 0xfc, !PT ;  /* 0x00000030d8027812 */ /* 0x040fe400078efcff */
[C---:B------:R-:W-:Y:S02]  /*13d10*/  LOP3.LUT R0, R216.reuse, 0x44, RZ, 0xfc, !PT ;  /* 0x00000044d8007812 */ /* 0x040fe400078efcff */
[C---:B------:R-:W-:Y:S02]  /*13d20*/  LOP3.LUT R4, R216.reuse, 0x18, RZ, 0xfc, !PT ;  /* 0x00000018d8047812 */ /* 0x040fe400078efcff */
[----:B------:R-:W-:-:S02]  /*13d30*/  LOP3.LUT R2, R216, 0x40, RZ, 0xfc, !PT ;  /* 0x00000040d8027812 */ /* 0x000fc400078efcff */
[C---:B------:R-:W-:Y:S02]  /*13d40*/  LOP3.LUT R0, R216.reuse, 0x50, RZ, 0xfc, !PT ;  /* 0x00000050d8007812 */ /* 0x040fe400078efcff */
[C---:B------:R-:W-:Y:S02]  /*13d50*/  LOP3.LUT R4, R216.reuse, 0x28, RZ, 0xfc, !PT ;  /* 0x00000028d8047812 */ /* 0x040fe400078efcff */
[C---:B------:R-:W-:Y:S02]  /*13d60*/  LOP3.LUT R2, R216.reuse, 0x48, RZ, 0xfc, !PT ;  /* 0x00000048d8027812 */ /* 0x040fe400078efcff */
[C---:B------:R-:W-:Y:S01]  /*13d70*/  LOP3.LUT R0, R216.reuse, 0x60, RZ, 0xfc, !PT ;  /* 0x00000060d8007812 */ /* 0x040fe200078efcff */
[----:B------:R-:W-:Y:S01]  /*13d80*/  UIADD3 UR10, UP0, UR12, 0x2, URZ ;  /* 0x000000020c0a7890 */ /* 0x000fe2000ff1e03f */
[C---:B------:R-:W-:Y:S02]  /*13d90*/  LOP3.LUT R4, R216.reuse, 0x38, RZ, 0xfc, !PT ;  /* 0x00000038d8047812 */ /* 0x040fe400078efcff */
[----:B------:R-:W-:-:S02]  /*13da0*/  LOP3.LUT R2, R216, 0x58, RZ, 0xfc, !PT ;  /* 0x00000058d8027812 */ /* 0x000fc400078efcff */
[C---:B------:R-:W-:Y:S02]  /*13db0*/  LOP3.LUT R0, R216.reuse, 0x68, RZ, 0xfc, !PT ;  /* 0x00000068d8007812 */ /* 0x040fe400078efcff */
[----:B------:R-:W-:Y:S02]  /*13dc0*/  CS2R R24, SRZ ;  /* 0x0000000000187805 */ /* 0x000fe4000001ff00 */
[C---:B------:R-:W-:Y:S02]  /*13dd0*/  LOP3.LUT R4, R216.reuse, 0x54, RZ, 0xfc, !PT ;  /* 0x00000054d8047812 */ /* 0x040fe400078efcff */
[----:B------:R-:W-:Y:S02]  /*13de0*/  CS2R R26, SRZ ;  /* 0x00000000001a7805 */ /* 0x000fe4000001ff00 */
[----:B------:R-:W-:Y:S02]  /*13df0*/  LOP3.LUT R2, R216, 0x64, RZ, 0xfc, !PT ;  /* 0x00000064d8027812 */ /* 0x000fe400078efcff */
[----:B------:R-:W-:-:S02]  /*13e00*/  CS2R R28, SRZ ;  /* 0x00000000001c7805 */ /* 0x000fc4000001ff00 */
[C---:B------:R-:W-:Y:S02]  /*13e10*/  LOP3.LUT R0, R216.reuse, 0x74, RZ, 0xfc, !PT ;  /* 0x00000074d8007812 */ /* 0x040fe400078efcff */
[----:B------:R-:W-:Y:S02]  /*13e20*/  CS2R R30, SRZ ;  /* 0x00000000001e7805 */ /* 0x000fe4000001ff00 */
[----:B------:R-:W-:Y:S02]  /*13e30*/  LOP3.LUT R4, R216, 0x70, RZ, 0xfc, !PT ;  /* 0x00000070d8047812 */ /* 0x000fe400078efcff */
[----:B------:R-:W-:Y:S02]  /*13e40*/  CS2R R32, SRZ ;  /* 0x0000000000207805 */ /* 0x000fe4000001ff00 */
[----:B------:R-:W-:Y:S02]  /*13e50*/  LOP3.LUT R2, R212, R216, RZ, 0xfc, !PT ;  /* 0x000000d8d4027212 */ /* 0x000fe400078efcff */
        /* <DEDUP_REMOVED lines=42> */
[----:B------:R-:W-:Y:S01]  /*14100*/  SEL R0, RZ, 0x90, !P0 ;  /* 0x00000090ff007807 */ /* 0x000fe20004000000 */
[----:B------:R-:W-:Y:S01]  /*14110*/  UMOV UR5, URZ ;  /* 0x0000003f00057c82 */ /* 0x000fe20008000000 */
[----:B------:R-:W-:Y:S01]  /*14120*/  UMOV UR4, URZ ;  /* 0x0000003f00047c82 */ /* 0x000fe20008000000 */
[----:B------:R-:W-:-:S02]  /*14130*/  USHF.L.U32 UR7, UR8, 0x7, URZ ;  /* 0x0000000708077899 */ /* 0x000fc4000800063f */
[----:B------:R-:W-:Y:S02]  /*14140*/  UIADD3.X UR9, UR5, 0x40000040, URZ, UP0, !UPT ;  /* 0x4000004005097890 */ /* 0x000fe400087fe43f */
[----:B------:R-:W-:Y:S01]  /*14150*/  USHF.L.U32 UR16, UR16, 0x7, URZ ;  /* 0x0000000710107899 */ /* 0x000fe2000800063f */
[----:B------:R-:W2:Y:S01]  /*14160*/  LDL.LU R216, [R1+0x8dc] ;  /* 0x0008dc0001d87983 */ /* 0x000ea20000300800 */
[----:B------:R-:W1:Y:S01]  /*14170*/  S2R R212, SR_TID.X ;  /* 0x0000000000d47919 */ /* 0x000e620000002100 */
        /* <DEDUP_REMOVED lines=16> */
[----:B------:R-:W-:Y:S01]  /*14280*/  CS2R R150, SRZ ;  /* 0x0000000000967805 */ /* 0x000fe2000001ff00 */
[----:B------:R-:W-:Y:S01]  /*14290*/  UMOV UR8, UR10 ;  /* 0x0000000a00087c82 */ /* 0x000fe20008000000 */
[----:B------:R-:W-:Y:S02]  /*142a0*/  USHF.R.S32.HI UR29, URZ, 0x1f, UR7 ;  /* 0x0000001f3f1d7899 */ /* 0x000fe40008011407 */
[----:B------:R-:W-:Y:S01]  /*142b0*/  USHF.R.S32.HI UR30, URZ, 0x1f, UR16 ;  /* 0x0000001f3f1e7899 */ /* 0x000fe20008011410 */
[----:B------:R-:W-:Y:S01]  /*142c0*/  ULDC UR17, c[0x0][0x230] ;  /* 0x00008c0000117ab9 */ /* 0x000fe20000000800 */
[----:B-1----:R-:W-:-:S04]  /*142d0*/  LOP3.LUT R0, R0, 0x7f, R212, 0x78, !PT ;  /* 0x0000007f00007812 */ /* 0x002fc800078e78d4 */
[C---:B------:R-:W-:Y:S02]  /*142e0*/  LOP3.LUT R6, R0.reuse, 0x40, RZ, 0x3c, !PT ;  /* 0x0000004000067812 */ /* 0x040fe400078e3cff */
[----:B------:R-:W-:Y:S01]  /*142f0*/  LOP3.LUT R5, R0, 0x60, RZ, 0x3c, !PT ;  /* 0x0000006000057812 */ /* 0x000fe200078e3cff */
[----:B------:R-:W-:Y:S02]  /*14300*/  UIADD3.64 UR20, UR8, 0x2, URZ ;  /* 0x0000000208147897 */ /* 0x000fe4000fffe03f */
[----:B------:R-:W-:Y:S01]  /*14310*/  UIADD3.64 UR24, UR8, 0x4, URZ ;  /* 0x0000000408187897 */ /* 0x000fe2000fffe03f */
[----:B--2---:R-:W-:-:S05]  /*14320*/  SHF.R.S32.HI R4, RZ, 0x7, R216 ;  /* 0x00000007ff047819 */ /* 0x004fca00000114d8 */
[----:B------:R1:W-:Y:S02]  /*14330*/  STL [R1+0x8e0], R4 ;  /* 0x0008e00401007387 */ /* 0x0003e40000100800 */
[----:B-1----:R-:W-:-:S05]  /*14340*/  LOP3.LUT R4, R0, 0x20, RZ, 0x3c, !PT ;  /* 0x0000002000047812 */ /* 0x002fca00078e3cff */
[----:B------:R1:W-:Y:S04]  /*14350*/  STL [R1+0x8dc], R4 ;  /* 0x0008dc0401007387 */ /* 0x0003e80000100800 */
[----:B------:R2:W-:Y:S04]  /*14360*/  STL [R1+0x8d8], R6 ;  /* 0x0008d80601007387 */ /* 0x0005e80000100800 */
[----:B------:R3:W-:Y:S01]  /*14370*/  STL [R1+0x8d4], R5 ;  /* 0x0008d40501007387 */ /* 0x0007e20000100800 */
[C---:B-1----:R-:W-:Y:S02]  /*14380*/  LOP3.LUT R4, R2.reuse, 0x10, RZ, 0x3c, !PT ;  /* 0x0000001002047812 */ /* 0x042fe400078e3cff */
[----:B------:R-:W-:-:S02]  /*14390*/  LOP3.LUT R4, R2, 0x40, RZ, 0x3c, !PT ;  /* 0x0000004002047812 */ /* 0x000fc400078e3cff */
[C---:B--2---:R-:W-:Y:S02]  /*143a0*/  LOP3.LUT R6, R2.reuse, 0x20, RZ, 0x3c, !PT ;  /* 0x0000002002067812 */ /* 0x044fe400078e3cff */
[C---:B------:R-:W-:Y:S02]  /*143b0*/  LOP3.LUT R6, R2.reuse, 0x50, RZ, 0x3c, !PT ;  /* 0x0000005002067812 */ /* 0x040fe400078e3cff */
[C---:B---3--:R-:W-:Y:S02]  /*143c0*/  LOP3.LUT R5, R2.reuse, 0x30, RZ, 0x3c, !PT ;  /* 0x0000003002057812 */ /* 0x048fe400078e3cff */
[C---:B------:R-:W-:Y:S02]  /*143d0*/  LOP3.LUT R5, R2.reuse, 0x60, RZ, 0x3c, !PT ;  /* 0x0000006002057812 */ /* 0x040fe400078e3cff */
[----:B0-----:R-:W-:-:S07]  /*143e0*/  LOP3.LUT R4, R2, 0x70, RZ, 0x3c, !PT ;  /* 0x0000007002047812 */ /* 0x001fce00078e3cff */
.L_x_1:
[----:B------:R-:W0:Y:S01]  /*143f0*/  S2R R4, SR_TID.X ;  /* 0x0000000000047919 */ /* 0x000e220000002100 */
[----:B------:R-:W-:Y:S01]  /*14400*/  UIMAD UR5, UR4, -0x80, UR17 ;  /* 0xffffff80040578a4 */ /* 0x000fe2000f8e0211 */
[----:B------:R-:W2:Y:S04]  /*14410*/  LDL R5, [R1+0x3c4] ;  /* 0x0003c40001057983 */ /* 0x000ea80000100800 */
[----:B------:R1:W-:Y:S04]  /*14420*/  STL [R1+0x9c8], R244 ;  /* 0x0009c8f401007387 */ /* 0x0003e80000100800 */
[----:B-1----:R-:W3:Y:S04]  /*14430*/  LDL R244, [R1+0x3bc] ;  /* 0x0003bc0001f47983 */ /* 0x002ee80000100800 */
[----:B------:R-:W-:Y:S04]  /*14440*/  STL [R1+0x9c4], R251 ;  /* 0x0009c4fb01007387 */ /* 0x000fe80000100800 */
[----:B------:R1:W-:Y:S04]  /*14450*/  STL [R1+0x9c0], R250 ;  /* 0x0009c0fa01007387 */ /* 0x0003e80000100800 */
[----:B------:R4:W-:Y:S01]  /*14460*/  STL [R1+0x9bc], R243 ;  /* 0x0009bcf301007387 */ /* 0x0009e20000100800 */
[----:B0-----:R-:W-:-:S02]  /*14470*/  SHF.R.U32.HI R190, RZ, 0x6, R4 ;  /* 0x00000006ffbe7819 */ /* 0x001fc40000011604 */
[----:B------:R-:W-:Y:S01]  /*14480*/  SHF.R.U32.HI R4, RZ, 0x6, R4 ;  /* 0x00000006ff047819 */ /* 0x000fe20000011604 */
[----:B------:R-:W-:Y:S01]  /*14490*/  STL [R1+0x9b8], R242 ;  /* 0x0009b8f201007387 */ /* 0x000fe20000100800 */
[----:B------:R-:W-:Y:S02]  /*144a0*/  SGXT.U32 R190, R190, 0x2 ;  /* 0x00000002bebe781a */ /* 0x000fe40000000000 */
[----:B------:R-:W-:Y:S01]  /*144b0*/  SGXT.U32 R4, R4, 0x2 ;  /* 0x000000020404781a */ /* 0x000fe20000000000 */
[----:B-----5:R0:W-:Y:S01]  /*144c0*/  STL [R1+0x960], R3 ;  /* 0x0009600301007387 */ /* 0x0201e20000100800 */
[----:B------:R-:W-:-:S03]  /*144d0*/  LOP3.LUT R190, R190, 0x4, RZ, 0xfc, !PT ;  /* 0x00000004bebe7812 */ /* 0x000fc600078efcff */
[----:B-1----:R-:W3:Y:S01]  /*144e0*/  LDL R250, [R1+0x3c0] ;  /* 0x0003c00001fa7983 */ /* 0x002ee20000100800 */
[----:B------:R-:W-:Y:S02]  /*144f0*/  ISETP.GE.AND P2, PT, R190, UR5, PT ;  /* 0x00000005be007c0c */ /* 0x000fe4000bf46270 */
[----:B------:R-:W-:Y:S01]  /*14500*/  LOP3.LUT R190, R4, 0x8, RZ, 0xfc, !PT ;  /* 0x0000000804be7812 */ /* 0x000fe200078efcff */
[----:B----4-:R-:W4:Y:S03]  /*14510*/  LDL R243, [R1+0x4b4] ;  /* 0x0004b40001f37983 */ /* 0x010f260000100800 */
[----:B------:R-:W-:Y:S01]  /*14520*/  ISETP.GE.AND P3, PT, R190, UR5, PT ;  /* 0x00000005be007c0c */ /* 0x000fe2000bf66270 */
[----:B0-----:R-:W4:Y:S04]  /*14530*/  LDL R3, [R1+0x4b0] ;  /* 0x0004b00001037983 */ /* 0x001f280000100800 */
[----:B------:R-:W4:Y:S01]  /*14540*/  LDL R190, [R1+0x3b8] ;  /* 0x0003b80001be7983 */ /* 0x000f220000100800 */
[----:B------:R-:W0:Y:S01]  /*14550*/  S2R R242, SR_TID.X ;  /* 0x0000000000f27919 */ /* 0x000e220000002100 */
[----:B------:R-:W1:Y:S01]  /*14560*/  S2R R191, SR_TID.X ;  /* 0x0000000000bf7919 */ /* 0x000e620000002100 */
[----:B------:R-:W-:-:S02]  /*14570*/  PRMT R183, RZ, 0x7610, R183 ;  /* 0x00007610ffb77816 */ /* 0x000fc400000000b7 */
[----:B------:R-:W-:Y:S02]  /*14580*/  PRMT R182, RZ, 0x7610, R182 ;  /* 0x00007610ffb67816 */ /* 0x000fe400000000b6 */
[----:B------:R-:W-:Y:S02]  /*14590*/  PRMT R181, RZ, 0x7610, R181 ;  /* 0x00007610ffb57816 */ /* 0x000fe400000000b5 */
[----:B0-----:R-:W-:-:S04]  /*145a0*/  SHF.R.U32.HI R4, RZ, 0x6, R242 ;  /* 0x00000006ff047819 */ /* 0x001fc800000116f2 */
[----:B------:R-:W-:Y:S02]  /*145b0*/  SGXT.U32 R4, R4, 0x2 ;  /* 0x000000020404781a */ /* 0x000fe40000000000 */
[----:B-1----:R-:W-:Y:S02]  /*145c0*/  LEA.HI R251, R191, 0xc, RZ, 0x1a ;  /* 0x0000000cbffb7811 */ /* 0x002fe400078fd0ff */
[----:B------:R-:W-:Y:S02]  /*145d0*/  ISETP.GE.AND P0, PT, R4, UR5, PT ;  /* 0x0000000504007c0c */ /* 0x000fe4000bf06270 */
[----:B------:R-:W-:Y:S02]  /*145e0*/  ISETP.GE.AND P6, PT, R251, UR5, PT ;  /* 0x00000005fb007c0c */ /* 0x000fe4000bfc6270 */
[----:B------:R-:W-:-:S04]  /*145f0*/  SHF.R.U32.HI R191, RZ, 0x6, R191 ;  /* 0x00000006ffbf7819 */ /* 0x000fc800000116bf */
[----:B------:R-:W-:-:S04]  /*14600*/  SGXT.U32 R191, R191, 0x2 ;  /* 0x00000002bfbf781a */ /* 0x000fc80000000000 */
[----:B------:R-:W-:Y:S02]  /*14610*/  LOP3.LUT R251, R191, 0x10, RZ, 0xfc, !PT ;  /* 0x00000010bffb7812 */ /* 0x000fe400078efcff */
[----:B------:R-:W0:Y:S02]  /*14620*/  S2R R191, SR_TID.X ;  /* 0x0000000000bf7919 */ /* 0x000e240000002100 */
[----:B------:R-:W-:Y:S02]  /*14630*/  ISETP.GE.AND P1, PT, R251, UR5, PT ;  /* 0x00000005fb007c0c */ /* 0x000fe4000bf26270 */
[----:B0-----:R-:W-:Y:S02]  /*14640*/  SHF.R.U32.HI R251, RZ, 0x6, R191 ;  /* 0x00000006fffb7819 */ /* 0x001fe400000116bf */
[----:B------:R-:W4:Y:S02]  /*14650*/  LDL R191, [R1+0x4ac] ;  /* 0x0004ac0001bf7983 */ /* 0x000f240000100800 */
[----:B------:R-:W-:-:S04]  /*14660*/  SGXT.U32 R251, R251, 0x2 ;  /* 0x00000002fbfb781a */ /* 0x000fc80000000000 */
[----:B------:R-:W-:-:S04]  /*14670*/  LOP3.LUT R251, R251, 0x14, RZ, 0xfc, !PT ;  /* 0x00000014fbfb7812 */ /* 0x000fc800078efcff */
[----:B------:R-:W-:Y:S02]  /*14680*/  ISETP.GE.AND P4, PT, R251, UR5, PT ;  /* 0x00000005fb007c0c */ /* 0x000fe4000bf86270 */
[----:B------:R-:W4:Y:S01]  /*14690*/  LDL R251, [R1+0x498] ;  /* 0x0004980001fb7983 */ /* 0x000f220000100800 */
[----:B--2---:R-:W-:Y:S02]  /*146a0*/  @!P2 IMAD.MOV.U32 R4, RZ, RZ, R5 ;  /* 0x000000ffff04a224 */ /* 0x004fe400078e0005 */
[----:B---3--:R-:W-:-:S05]  /*146b0*/  @!P2 IMAD.MOV.U32 R5, RZ, RZ, R244 ;  /* 0x000000ffff05a224 */ /* 0x008fca00078e00f4 */
[----:B------:R0:W2:Y:S02]  /*146c0*/  @!P2 LDG.E.U8 R183, desc[UR18][R4.64] ;  /* 0x0000001204b7a981 */ /* 0x0000a4000c1e1100 */
[----:B0-----:R-:W-:Y:S01]  /*146d0*/  @!P3 IMAD.MOV.U32 R5, RZ, RZ, R250 ;  /* 0x000000ffff05b224 */ /* 0x001fe200078e00fa */
[----:B------:R-:W0:Y:S01]  /*146e0*/  S2R R244, SR_TID.X ;  /* 0x0000000000f47919 */ /* 0x000e220000002100 */
[----:B----4-:R-:W-:Y:S01]  /*146f0*/  @!P3 IMAD.MOV.U32 R4, RZ, RZ, R243 ;  /* 0x000000ffff04b224 */ /* 0x010fe200078e00f3 */
[----:B------:R-:W3:Y:S04]  /*14700*/  LDL R250, [R1+0x4a0] ;  /* 0x0004a00001fa7983 */ /* 0x000ee80000100800 */
[----:B------:R1:W4:Y:S04]  /*14710*/  @!P3 LDG.E.U8 R182, desc[UR18][R4.64] ;  /* 0x0000001204b6b981 */ /* 0x000328000c1e1100 */
[----:B------:R-:W2:Y:S01]  /*14720*/  LDL R243, [R1+0x4a4] ;  /* 0x0004a40001f37983 */ /* 0x000ea20000100800 */
[----:B-1----:R-:W-:-:S02]  /*14730*/  @!P6 IMAD.MOV.U32 R4, RZ, RZ, R3 ;  /* 0x000000ffff04e224 */ /* 0x002fc400078e0003 */
[----:B------:R-:W-:Y:S01]  /*14740*/  @!P6 IMAD.MOV.U32 R5, RZ, RZ, R190 ;  /* 0x000000ffff05e224 */ /* 0x000fe200078e00be */
[----:B------:R-:W4:Y:S04]  /*14750*/  LDL R3, [R1+0x494] ;  /* 0x0004940001037983 */ /* 0x000f280000100800 */
[----:B------:R1:W4:Y:S04]  /*14760*/  @!P6 LDG.E.U8 R181, desc[UR18][R4.64] ;  /* 0x0000001204b5e981 */ /* 0x000328000c1e1100 */
[----:B------:R-:W4:Y:S01]  /*14770*/  LDL R190, [R1+0x490] ;  /* 0x0004900001be7983 */ /* 0x000f220000100800 */
[----:B-1----:R-:W1:Y:S02]  /*14780*/  S2R R5, SR_TID.X ;  /* 0x0000000000057919 */ /* 0x002e640000002100 */
[----:B-1----:R-:W-:-:S02]  /*14790*/  LEA.HI R4, R5, 0x1c, RZ, 0x1a ;  /* 0x0000001c05047811 */ /* 0x002fc400078fd0ff */
[----:B------:R-:W3:Y:S01]  /*147a0*/  LDL R5, [R1+0x4a8] ;  /* 0x0004a80001057983 */ /* 0x000ee20000100800 */
[----:B0-----:R-:W-:-:S04]  /*147b0*/  SHF.R.U32.HI R244, RZ, 0x6, R244 ;  /* 0x00000006fff47819 */ /* 0x001fc800000116f4 */
[----:B------:R-:W-:-:S04]  /*147c0*/  SGXT.U32 R244, R244, 0x2 ;  /* 0x00000002f4f4781a */ /* 0x000fc80000000000 */
[----:B------:R-:W-:-:S04]  /*147d0*/  LOP3.LUT R244, R244, 0x18, RZ, 0xfc, !PT ;  /* 0x00000018f4f47812 */ /* 0x000fc800078efcff */
[----:B------:R-:W-:Y:S02]  /*147e0*/  ISETP.GE.AND P5, PT, R244, UR5, PT ;  /* 0x00000005f4007c0c */ /* 0x000fe4000bfa6270 */
[----:B------:R-:W4:Y:S01]  /*147f0*/  LDL R244, [R1+0x49c] ;  /* 0x00049c0001f47983 */ /* 0x000f220000100800 */
[----:B------:R-:W-:Y:S02]  /*14800*/  PRMT R180, RZ, 0x7610, R180 ;  /* 0x00007610ffb47816 */ /* 0x000fe400000000b4 */
[----:B------:R-:W-:Y:S01]  /*14810*/  ISETP.GE.AND P2, PT, R4, UR5, PT ;  /* 0x0000000504007c0c */ /* 0x000fe2000bf46270 */
[----:B------:R-:W-:Y:S02]  /*14820*/  @!P1 IMAD.MOV.U32 R4, RZ, RZ, R191 ;  /* 0x000000ffff049224 */ /* 0x000fe400078e00bf */
[----:B------:R-:W0:Y:S01]  /*14830*/  S2R R191, SR_TID.X ;  /* 0x0000000000bf7919 */ /* 0x000e220000002100 */
[----:B------:R-:W-:Y:S02]  /*14840*/  PRMT R179, RZ, 0x7610, R179 ;  /* 0x00007610ffb37816 */ /* 0x000fe400000000b3 */
[----:B------:R-:W-:-:S02]  /*14850*/  PRMT R178, RZ, 0x7610, R178 ;  /* 0x00007610ffb27816 */ /* 0x000fc400000000b2 */
[----:B------:R-:W-:Y:S02]  /*14860*/  PRMT R177, RZ, 0x7610, R177 ;  /* 0x00007610ffb17816 */ /* 0x000fe400000000b1 */
[----:B0-----:R-:W-:-:S04]  /*14870*/  SHF.R.U32.HI R191, RZ, 0x6, R191 ;  /* 0x00000006ffbf7819 */ /* 0x001fc800000116bf */
[----:B------:R-:W-:-:S04]  /*14880*/  SGXT.U32 R191, R191, 0x2 ;  /* 0x00000002bfbf781a */ /* 0x000fc80000000000 */
[----:B------:R-:W-:-:S04]  /*14890*/  LOP3.LUT R191, R191, 0x24, RZ, 0xfc, !PT ;  /* 0x00000024bfbf7812 */ /* 0x000fc800078efcff */
[----:B------:R-:W-:Y:S02]  /*148a0*/  ISETP.GE.AND P6, PT, R191, UR5, PT ;  /* 0x00000005bf007c0c */ /* 0x000fe4000bfc6270 */
[----:B------:R-:W4:Y:S04]  /*148b0*/  LDL R191, [R1+0x484] ;  /* 0x0004840001bf7983 */ /* 0x000f280000100800 */
[----:B---3--:R0:W3:Y:S02]  /*148c0*/  @!P1 LDG.E.U8 R180, desc[UR18][R4.64] ;  /* 0x0000001204b49981 */ /* 0x0080e4000c1e1100 */
[----:B0-----:R-:W0:Y:S01]  /*148d0*/  S2R R5, SR_TID.X ;  /* 0x0000000000057919 */ /* 0x001e220000002100 */
[----:B--2---:R-:W-:Y:S01]  /*148e0*/  @!P4 IMAD.MOV.U32 R4, RZ, RZ, R243 ;  /* 0x000000ffff04c224 */ /* 0x004fe200078e00f3 */
[----:B0-----:R-:W-:-:S04]  /*148f0*/  SHF.R.U32.HI R5, RZ, 0x6, R5 ;  /* 0x00000006ff057819 */ /* 0x001fc80000011605 */
[----:B------:R-:W-:-:S04]  /*14900*/  SGXT.U32 R5, R5, 0x2 ;  /* 0x000000020505781a */ /* 0x000fc80000000000 */
[----:B------:R-:W-:-:S04]  /*14910*/  LOP3.LUT R5, R5, 0x20, RZ, 0xfc, !PT ;  /* 0x0000002005057812 */ /* 0x000fc800078efcff */
[----:B------:R-:W-:Y:S01]  /*14920*/  ISETP.GE.AND P3, PT, R5, UR5, PT ;  /* 0x0000000505007c0c */ /* 0x000fe2000bf66270 */
[----:B------:R-:W-:Y:S02]  /*14930*/  @!P4 IMAD.MOV.U32 R5, RZ, RZ, R250 ;  /* 0x000000ffff05c224 */ /* 0x000fe400078e00fa */
[----:B------:R-:W0:Y:S03]  /*14940*/  S2R R250, SR_TID.X ;  /* 0x0000000000fa7919 */ /* 0x000e260000002100 */
[----:B------:R4:W2:Y:S02]  /*14950*/  @!P4 LDG.E.U8 R179, desc[UR18][R4.64] ;  /* 0x0000001204b3c981 */ /* 0x0008a4000c1e1100 */
[----:B----4-:R-:W-:Y:S02]  /*14960*/  @!P5 IMAD.MOV.U32 R4, RZ, RZ, R244 ;  /* 0x000000ffff04d224 */ /* 0x010fe400078e00f4 */
[----:B------:R-:W-:Y:S01]  /*14970*/  @!P5 IMAD.MOV.U32 R5, RZ, RZ, R251 ;  /* 0x000000ffff05d224 */ /* 0x000fe200078e00fb */
[----:B------:R-:W4:Y:S04]  /*14980*/  LDL R244, [R1+0x478] ;  /* 0x0004780001f47983 */ /* 0x000f280000100800 */
[----:B------:R1:W2:Y:S02]  /*14990*/  @!P5 LDG.E.U8 R178, desc[UR18][R4.64] ;  /* 0x0000001204b2d981 */ /* 0x0002a4000c1e1100 */
[----:B-1----:R-:W-:-:S02]  /*149a0*/  @!P2 IMAD.MOV.U32 R4, RZ, RZ, R3 ;  /* 0x000000ffff04a224 */ /* 0x002fc400078e0003 */
[----:B------:R-:W-:-:S05]  /*149b0*/  @!P2 IMAD.MOV.U32 R5, RZ, RZ, R190 ;  /* 0x000000ffff05a224 */ /* 0x000fca00078e00be */
[----:B------:R1:W2:Y:S04]  /*149c0*/  @!P2 LDG.E.U8 R177, desc[UR18][R4.64] ;  /* 0x0000001204b1a981 */ /* 0x0002a8000c1e1100 */
[----:B------:R-:W1:Y:S04]  /*149d0*/  LDL R4, [R1+0x488] ;  /* 0x0004880001047983 */ /* 0x000e680000100800 */
[----:B------:R-:W1:Y:S01]  /*149e0*/  LDL R5, [R1+0x48c] ;  /* 0x00048c0001057983 */ /* 0x000e620000100800 */
[----:B0-----:R-:W-:-:S03]  /*149f0*/  SHF.R.U32.HI R243, RZ, 0x6, R250 ;  /* 0x00000006fff37819 */ /* 0x001fc600000116fa */
[----:B------:R-:W3:Y:S01]  /*14a00*/  LDL R250, [R1+0x480] ;  /* 0x0004800001fa7983 */ /* 0x000ee20000100800 */
[----:B------:R-:W0:Y:S01]  /*14a10*/  S2R R190, SR_TID.X ;  /* 0x0000000000be7919 */ /* 0x000e220000002100 */
[----:B------:R-:W-:-:S04]  /*14a20*/  SGXT.U32 R243, R243, 0x2 ;  /* 0x00000002f3f3781a */ /* 0x000fc80000000000 */
[----:B------:R-:W-:-:S04]  /*14a30*/  LOP3.LUT R243, R243, 0x28, RZ, 0xfc, !PT ;  /* 0x00000028f3f37812 */ /* 0x000fc800078efcff */
[----:B------:R-:W-:Y:S02]  /*14a40*/  ISETP.GE.AND P1, PT, R243, UR5, PT ;  /* 0x00000005f3007c0c */ /* 0x000fe4000bf26270 */
[----:B------:R-:W4:Y:S01]  /*14a50*/  LDL R243, [R1+0x47c] ;  /* 0x00047c0001f37983 */ /* 0x000f220000100800 */
[----:B0-----:R-:W-:-:S04]  /*14a60*/  LEA.HI R3, R190, 0x2c, RZ, 0x1a ;  /* 0x0000002cbe037811 */ /* 0x001fc800078fd0ff */
[----:B------:R-:W-:Y:S02]  /*14a70*/  ISETP.GE.AND P4, PT, R3, UR5, PT ;  /* 0x0000000503007c0c */ /* 0x000fe4000bf86270 */
[----:B------:R-:W2:Y:S01]  /*14a80*/  LDL R3, [R1+0x474] ;  /* 0x0004740001037983 */ /* 0x000ea20000100800 */
[----:B------:R-:W-:Y:S02]  /*14a90*/  PRMT R176, RZ, 0x7610, R176 ;  /* 0x00007610ffb07816 */ /* 0x000fe400000000b0 */
[----:B------:R-:W-:Y:S02]  /*14aa0*/  PRMT R186, RZ, 0x7610, R186 ;  /* 0x00007610ffba7816 */ /* 0x000fe400000000ba */
[----:B------:R-:W-:Y:S02]  /*14ab0*/  SHF.R.U32.HI R251, RZ, 0x6, R190 ;  /* 0x00000006fffb7819 */ /* 0x000fe400000116be */
[----:B------:R-:W2:Y:S02]  /*14ac0*/  LDL R190, [R1+0x470] ;  /* 0x0004700001be7983 */ /* 0x000ea40000100800 */
[----:B------:R-:W-:-:S04]  /*14ad0*/  SGXT.U32 R251, R251, 0x2 ;  /* 0x00000002fbfb781a */ /* 0x000fc80000000000 */
[----:B------:R-:W-:-:S04]  /*14ae0*/  LOP3.LUT R251, R251, 0x30, RZ, 0xfc, !PT ;  /* 0x00000030fbfb7812 */ /* 0x000fc800078efcff */
[----:B------:R-:W-:Y:S02]  /*14af0*/  ISETP.GE.AND P5, PT, R251, UR5, PT ;  /* 0x00000005fb007c0c */ /* 0x000fe4000bfa6270 */
[----:B------:R-:W2:Y:S01]  /*14b00*/  LDL R251, [R1+0x468] ;  /* 0x0004680001fb7983 */ /* 0x000ea20000100800 */
[----:B------:R-:W-:Y:S02]  /*14b10*/  PRMT R187, RZ, 0x7610, R187 ;  /* 0x00007610ffbb7816 */ /* 0x000fe400000000bb */
[----:B-1----:R-:W-:-:S04]  /*14b20*/  @!P3 LOP3.LUT R5, R5, R4, RZ, 0x3c, !PT ;  /* 0x000000040505b212 */ /* 0x002fc800078e3cff */
[----:B------:R-:W-:-:S04]  /*14b30*/  @!P3 LOP3.LUT R4, R5, R4, RZ, 0x3c, !PT ;  /* 0x000000040504b212 */ /* 0x000fc800078e3cff */
[----:B------:R-:W-:-:S05]  /*14b40*/  @!P3 LOP3.LUT R5, R5, R4, RZ, 0x3c, !PT ;  /* 0x000000040505b212 */ /* 0x000fca00078e3cff */
[----:B------:R0:W2:Y:S02]  /*14b50*/  @!P3 LDG.E.U8 R176, desc[UR18][R4.64] ;  /* 0x0000001204b0b981 */ /* 0x0000a4000c1e1100 */
[----:B0-----:R-:W-:Y:S02]  /*14b60*/  @!P6 IMAD.MOV.U32 R4, RZ, RZ, R191 ;  /* 0x000000ffff04e224 */ /* 0x001fe400078e00bf */
[----:B---3--:R-:W-:Y:S01]  /*14b70*/  @!P6 IMAD.MOV.U32 R5, RZ, RZ, R250 ;  /* 0x000000ffff05e224 */ /* 0x008fe200078e00fa */
[----:B------:R-:W0:Y:S04]  /*14b80*/  S2R R191, SR_TID.X ;  /* 0x0000000000bf7919 */ /* 0x000e280000002100 */
[----:B------:R1:W3:Y:S04]  /*14b90*/  @!P6 LDG.E.U8 R186, desc[UR18][R4.64] ;  /* 0x0000001204bae981 */ /* 0x0002e8000c1e1100 */
[----:B------:R-:W3:Y:S01]  /*14ba0*/  LDL R250, [R1+0x46c] ;  /* 0x00046c0001fa7983 */ /* 0x000ee20000100800 */
[----:B-1----:R-:W1:Y:S01]  /*14bb0*/  S2R R5, SR_TID.X ;  /* 0x0000000000057919 */ /* 0x002e620000002100 */
[----:B----4-:R-:W-:-:S02]  /*14bc0*/  @!P1 IMAD.MOV.U32 R4, RZ, RZ, R243 ;  /* 0x000000ffff049224 */ /* 0x010fc400078e00f3 */
[----:B------:R-:W4:Y:S01]  /*14bd0*/  LDL R243, [R1+0x464] ;  /* 0x0004640001f37983 */ /* 0x000f220000100800 */
[----:B0-----:R-:W-:-:S04]  /*14be0*/  SHF.R.U32.HI R191, RZ, 0x6, R191 ;  /* 0x00000006ffbf7819 */ /* 0x001fc800000116bf */
[----:B------:R-:W-:Y:S02]  /*14bf0*/  SGXT.U32 R191, R191, 0x2 ;  /* 0x00000002bfbf781a */ /* 0x000fe40000000000 */
[----:B-1----:R-:W-:-:S04]  /*14c00*/  SHF.R.U32.HI R5, RZ, 0x6, R5 ;  /* 0x00000006ff057819 */ /* 0x002fc80000011605 */
[----:B------:R-:W-:-:S04]  /*14c10*/  SGXT.U32 R5, R5, 0x2 ;  /* 0x000000020505781a */ /* 0x000fc80000000000 */
[----:B------:R-:W-:Y:S02]  /*14c20*/  LOP3.LUT R5, R5, 0x34, RZ, 0xfc, !PT ;  /* 0x0000003405057812 */ /* 0x000fe400078efcff */
[----:B------:R-:W-:Y:S02]  /*14c30*/  LOP3.LUT R191, R191, 0x38, RZ, 0xfc, !PT ;  /* 0x00000038bfbf7812 */ /* 0x000fe400078efcff */
[----:B------:R-:W-:Y:S01]  /*14c40*/  ISETP.GE.AND P2, PT, R5, UR5, PT ;  /* 0x0000000505007c0c */ /* 0x000fe2000bf46270 */
[----:B------:R-:W-:Y:S02]  /*14c50*/  @!P1 IMAD.MOV.U32 R5, RZ, RZ, R244 ;  /* 0x000000ffff059224 */ /* 0x000fe400078e00f4 */
[----:B------:R-:W4:Y:S01]  /*14c60*/  LDL R244, [R1+0x460] ;  /* 0x0004600001f47983 */ /* 0x000f220000100800 */
[----:B------:R-:W-:-:S03]  /*14c70*/  ISETP.GE.AND P3, PT, R191, UR5, PT ;  /* 0x00000005bf007c0c */ /* 0x000fc6000bf66270 */
[----:B------:R2:W4:Y:S04]  /*14c80*/  @!P1 LDG.E.U8 R187, desc[UR18][R4.64] ;  /* 0x0000001204bb9981 */ /* 0x000528000c1e1100 */
[----:B------:R-:W4:Y:S01]  /*14c90*/  LDL R191, [R1+0x458] ;  /* 0x0004580001bf7983 */ /* 0x000f220000100800 */
[----:B--2---:R-:W-:-:S03]  /*14ca0*/  @!P4 IMAD.MOV.U32 R4, RZ, RZ, R3 ;  /* 0x000000ffff04c224 */ /* 0x004fc600078e0003 */
[----:B------:R-:W2:Y:S01]  /*14cb0*/  LDL R3, [R1+0x45c] ;  /* 0x00045c0001037983 */ /* 0x000ea20000100800 */
[----:B------:R-:W-:Y:S02]  /*14cc0*/  @!P4 IMAD.MOV.U32 R5, RZ, RZ, R190 ;  /* 0x000000ffff05c224 */ /* 0x000fe400078e00be */
[----:B------:R-:W0:Y:S01]  /*14cd0*/  S2R R190, SR_TID.X ;  /* 0x0000000000be7919 */ /* 0x000e220000002100 */
[----:B------:R-:W-:-:S06]  /*14ce0*/  PRMT R188, RZ, 0x7610, R188 ;  /* 0x00007610ffbc7816 */ /* 0x000fcc00000000bc */
[----:B------:R0:W2:Y:S01]  /*14cf0*/  @!P4 LDG.E.U8 R188, desc[UR18][R4.64] ;  /* 0x0000001204bcc981 */ /* 0x0000a2000c1e1100 */
[----:B------:R-:W-:Y:S02]  /*14d00*/  PRMT R189, RZ, 0x7610, R189 ;  /* 0x00007610ffbd7816 */ /* 0x000fe400000000bd */
[----:B------:R-:W-:Y:S02]  /*14d10*/  PRMT R175, RZ, 0x7610, R175 ;  /* 0x00007610ffaf7816 */ /* 0x000fe400000000af */
[----:B------:R-:W-:Y:S02]  /*14d20*/  PRMT R174, RZ, 0x7610, R174 ;  /* 0x00007610ffae7816 */ /* 0x000fe400000000ae */
[----:B0-----:R-:W-:-:S04]  /*14d30*/  LEA.HI R5, R190, 0x3c, RZ, 0x1a ;  /* 0x0000003cbe057811 */ /* 0x001fc800078fd0ff */
[----:B------:R-:W-:Y:S01]  /*14d40*/  ISETP.GE.AND P4, PT, R5, UR5, PT ;  /* 0x0000000505007c0c */ /* 0x000fe2000bf86270 */
[----:B------:R-:W-:Y:S02]  /*14d50*/  @!P5 IMAD.MOV.U32 R5, RZ, RZ, R251 ;  /* 0x000000ffff05d224 */ /* 0x000fe400078e00fb */
[----:B------:R-:W2:Y:S01]  /*14d60*/  LDL R251, [R1+0x454] ;  /* 0x0004540001fb7983 */ /* 0x000ea20000100800 */
[----:B---3--:R-:W-:-:S05]  /*14d70*/  @!P5 IMAD.MOV.U32 R4, RZ, RZ, R250 ;  /* 0x000000ffff04d224 */ /* 0x008fca00078e00fa */
[----:B------:R4:W3:Y:S02]  /*14d80*/  @!P5 LDG.E.U8 R189, desc[UR18][R4.64] ;  /* 0x0000001204bdd981 */ /* 0x0008e4000c1e1100 */
[----:B----4-:R-:W-:Y:S01]  /*14d90*/  @!P2 IMAD.MOV.U32 R4, RZ, RZ, R243 ;  /* 0x000000ffff04a224 */ /* 0x010fe200078e00f3 */
[----:B------:R-:W-:Y:S01]  /*14da0*/  SHF.R.U32.HI R250, RZ, 0x6, R190 ;  /* 0x00000006fffa7819 */ /* 0x000fe200000116be */
[----:B------:R-:W4:Y:S01]  /*14db0*/  LDL R243, [R1+0x444] ;  /* 0x0004440001f37983 */ /* 0x000f220000100800 */
[----:B------:R-:W-:Y:S01]  /*14dc0*/  @!P2 IMAD.MOV.U32 R5, RZ, RZ, R244 ;  /* 0x000000ffff05a224 */ /* 0x000fe200078e00f4 */
[----:B------:R-:W-:Y:S02]  /*14dd0*/  SHF.R.U32.HI R190, RZ, 0x6, R190 ;  /* 0x00000006ffbe7819 */ /* 0x000fe400000116be */
[----:B------:R-:W3:Y:S04]  /*14de0*/  LDL R244, [R1+0x440] ;  /* 0x0004400001f47983 */ /* 0x000ee80000100800 */
[----:B------:R2:W3:Y:S02]  /*14df0*/  @!P2 LDG.E.U8 R175, desc[UR18][R4.64] ;  /* 0x0000001204afa981 */ /* 0x0004e4000c1e1100 */
[----:B--2---:R-:W-:-:S02]  /*14e00*/  @!P3 IMAD.MOV.U32 R4, RZ, RZ, R3 ;  /* 0x000000ffff04b224 */ /* 0x004fc400078e0003 */
[----:B------:R-:W-:Y:S01]  /*14e10*/  @!P3 IMAD.MOV.U32 R5, RZ, RZ, R191 ;  /* 0x000000ffff05b224 */ /* 0x000fe200078e00bf */
[----:B------:R-:W-:Y:S01]  /*14e20*/  SGXT.U32 R190, R190, 0x2 ;  /* 0x00000002bebe781a */ /* 0x000fe20000000000 */
[----:B------:R-:W2:Y:S04]  /*14e30*/  LDL R191, [R1+0x438] ;  /* 0x0004380001bf7983 */ /* 0x000ea80000100800 */
[----:B------:R0:W2:Y:S01]  /*14e40*/  @!P3 LDG.E.U8 R174, desc[UR18][R4.64] ;  /* 0x0000001204aeb981 */ /* 0x0000a2000c1e1100 */
[----:B------:R-:W-:Y:S02]  /*14e50*/  SGXT.U32 R250, R250, 0x2 ;  /* 0x00000002fafa781a */ /* 0x000fe40000000000 */
[----:B------:R-:W-:Y:S01]  /*14e60*/  PRMT R173, RZ, 0x7610, R173 ;  /* 0x00007610ffad7816 */ /* 0x000fe200000000ad */
[----:B------:R-:W2:Y:S04]  /*14e70*/  LDL R3, [R1+0x43c] ;  /* 0x00043c0001037983 */ /* 0x000ea80000100800 */
[----:B------:R-:W4:Y:S01]  /*14e80*/  LDL R5, [R1+0x450] ;  /* 0x0004500001057983 */ /* 0x000f220000100800 */
[----:B------:R-:W-:-:S04]  /*14e90*/  LOP3.LUT R190, R190, 0x44, RZ, 0xfc, !PT ;  /* 0x00000044bebe7812 */ /* 0x000fc800078efcff */
[----:B------:R-:W-:Y:S02]  /*14ea0*/  ISETP.GE.AND P2, PT, R190, UR5, PT ;  /* 0x00000005be007c0c */ /* 0x000fe4000bf46270 */
[----:B------:R-:W1:Y:S01]  /*14eb0*/  S2R R190, SR_TID.X ;  /* 0x0000000000be7919 */ /* 0x000e620000002100 */
[----:B------:R-:W-:-:S04]  /*14ec0*/  LOP3.LUT R250, R250, 0x40, RZ, 0xfc, !PT ;  /* 0x00000040fafa7812 */ /* 0x000fc800078efcff */
[----:B------:R-:W-:Y:S02]  /*14ed0*/  ISETP.GE.AND P1, PT, R250, UR5, PT ;  /* 0x00000005fa007c0c */ /* 0x000fe4000bf26270 */
[----:B------:R-:W3:Y:S01]  /*14ee0*/  LDL R250, [R1+0x44c] ;  /* 0x00044c0001fa7983 */ /* 0x000ee20000100800 */
[----:B-1----:R-:W-:-:S04]  /*14ef0*/  SHF.R.U32.HI R190, RZ, 0x6, R190 ;  /* 0x00000006ffbe7819 */ /* 0x002fc800000116be */
[----:B------:R-:W-:-:S04]  /*14f00*/  SGXT.U32 R190, R190, 0x2 ;  /* 0x00000002bebe781a */ /* 0x000fc80000000000 */
[----:B0-----:R-:W-:-:S04]  /*14f10*/  LOP3.LUT R4, R190, 0x48, RZ, 0xfc, !PT ;  /* 0x00000048be047812 */ /* 0x001fc800078efcff */
[----:B------:R-:W-:Y:S01]  /*14f20*/  ISETP.GE.AND P3, PT, R4, UR5, PT ;  /* 0x0000000504007c0c */ /* 0x000fe2000bf66270 */
[----:B------:R-:W-:-:S05]  /*14f30*/  @!P4 IMAD.MOV.U32 R4, RZ, RZ, R251 ;  /* 0x000000ffff04c224 */ /* 0x000fca00078e00fb */
[----:B----4-:R3:W4:Y:S04]  /*14f40*/  @!P4 LDG.E.U8 R173, desc[UR18][R4.64] ;  /* 0x0000001204adc981 */ /* 0x010728000c1e1100 */
[----:B------:R-:W2:Y:S01]  /*14f50*/  LDL R5, [R1+0x448] ;  /* 0x0004480001057983 */ /* 0x000ea20000100800 */
[----:B------:R-:W-:Y:S01]  /*14f60*/  PRMT R172, RZ, 0x7610, R172 ;  /* 0x00007610ffac7816 */ /* 0x000fe200000000ac */
[----:B---3--:R-:W-:Y:S01]  /*14f70*/  @!P1 IMAD.MOV.U32 R4, RZ, RZ, R250 ;  /* 0x000000ffff049224 */ /* 0x008fe200078e00fa */
[----:B------:R-:W-:Y:S02]  /*14f80*/  PRMT R171, RZ, 0x7610, R171 ;  /* 0x00007610ffab7816 */ /* 0x000fe400000000ab */
[----:B------:R-:W-:Y:S01]  /*14f90*/  PRMT R170, RZ, 0x7610, R170 ;  /* 0x00007610ffaa7816 */ /* 0x000fe200000000aa */
[----:B------:R-:W0:Y:S01]  /*14fa0*/  S2R R190, SR_TID.X ;  /* 0x0000000000be7919 */ /* 0x000e220000002100 */
[----:B--2---:R1:W2:Y:S02]  /*14fb0*/  @!P1 LDG.E.U8 R172, desc[UR18][R4.64] ;  /* 0x0000001204ac9981 */ /* 0x0042a4000c1e1100 */
[----:B-1----:R-:W-:-:S02]  /*14fc0*/  @!P2 IMAD.MOV.U32 R4, RZ, RZ, R243 ;  /* 0x000000ffff04a224 */ /* 0x002fc400078e00f3 */
[----:B------:R-:W-:-:S05]  /*14fd0*/  @!P2 IMAD.MOV.U32 R5, RZ, RZ, R244 ;  /* 0x000000ffff05a224 */ /* 0x000fca00078e00f4 */
[----:B------:R1:W3:Y:S02]  /*14fe0*/  @!P2 LDG.E.U8 R171, desc[UR18][R4.64] ;  /* 0x0000001204aba981 */ /* 0x0002e4000c1e1100 */
[----:B-1----:R-:W-:Y:S02]  /*14ff0*/  @!P3 IMAD.MOV.U32 R4, RZ, RZ, R3 ;  /* 0x000000ffff04b224 */ /* 0x002fe400078e0003 */
[----:B------:R-:W-:Y:S01]  /*15000*/  @!P3 IMAD.MOV.U32 R5, RZ, RZ, R191 ;  /* 0x000000ffff05b224 */ /* 0x000fe200078e00bf */
[----:B------:R-:W1:Y:S04]  /*15010*/  S2R R244, SR_TID.X ;  /* 0x0000000000f47919 */ /* 0x000e680000002100 */
[----:B------:R4:W3:Y:S01]  /*15020*/  @!P3 LDG.E.U8 R170, desc[UR18][R4.64] ;  /* 0x0000001204aab981 */ /* 0x0008e2000c1e1100 */
[----:B0-----:R-:W-:-:S02]  /*15030*/  LEA.HI R251, R190, 0x4c, RZ, 0x1a ;  /* 0x0000004cbefb7811 */ /* 0x001fc400078fd0ff */
[----:B------:R-:W-:Y:S01]  /*15040*/  PRMT R169, RZ, 0x7610, R169 ;  /* 0x00007610ffa97816 */ /* 0x000fe200000000a9 */
[----:B------:R-:W2:Y:S04]  /*15050*/  LDL R191, [R1+0x424] ;  /* 0x0004240001bf7983 */ /* 0x000ea80000100800 */
[----:B------:R-:W3:Y:S04]  /*15060*/  LDL R3, [R1+0x41c] ;  /* 0x00041c0001037983 */ /* 0x000ee80000100800 */
[----:B------:R-:W4:Y:S04]  /*15070*/  LDL R4, [R1+0x430] ;  /* 0x0004300001047983 */ /* 0x000f280000100800 */
[----:B------:R-:W4:Y:S01]  /*15080*/  LDL R5, [R1+0x434] ;  /* 0x0004340001057983 */ /* 0x000f220000100800 */
[----:B------:R-:W-:-:S02]  /*15090*/  ISETP.GE.AND P4, PT, R251, UR5, PT ;  /* 0x00000005fb007c0c */ /* 0x000fc4000bf86270 */
[--C-:B------:R-:W-:Y:S02]  /*150a0*/  SHF.R.U32.HI R251, RZ, 0x6, R190.reuse ;  /* 0x00000006fffb7819 */ /* 0x100fe400000116be */
[----:B------:R-:W-:-:S04]  /*150b0*/  SHF.R.U32.HI R190, RZ, 0x6, R190 ;  /* 0x00000006ffbe7819 */ /* 0x000fc800000116be */
[----:B------:R-:W-:Y:S02]  /*150c0*/  SGXT.U32 R190, R190, 0x2 ;  /* 0x00000002bebe781a */ /* 0x000fe40000000000 */
[----:B-1----:R-:W-:-:S04]  /*150d0*/  SHF.R.U32.HI R244, RZ, 0x6, R244 ;  /* 0x00000006fff47819 */ /* 0x002fc800000116f4 */
[----:B------:R-:W-:Y:S02]  /*150e0*/  SGXT.U32 R244, R244, 0x2 ;  /* 0x00000002f4f4781a */ /* 0x000fe40000000000 */
[----:B------:R-:W-:Y:S02]  /*150f0*/  SGXT.U32 R251, R251, 0x2 ;  /* 0x00000002fbfb781a */ /* 0x000fe40000000000 */
[----:B------:R-:W-:Y:S02]  /*15100*/  LOP3.LUT R243, R190, 0x54, RZ, 0xfc, !PT ;  /* 0x00000054bef37812 */ /* 0x000fe400078efcff */
[----:B------:R-:W-:Y:S01]  /*15110*/  LOP3.LUT R244, R244, 0x58, RZ, 0xfc, !PT ;  /* 0x00000058f4f47812 */ /* 0x000fe200078efcff */
[----:B------:R-:W2:Y:S01]  /*15120*/  LDL R190, [R1+0x42c] ;  /* 0x00042c0001be7983 */ /* 0x000ea20000100800 */
[----:B------:R-:W-:Y:S02]  /*15130*/  LOP3.LUT R250, R251, 0x50, RZ, 0xfc, !PT ;  /* 0x00000050fbfa7812 */ /* 0x000fe400078efcff */
[----:B------:R-:W-:Y:S01]  /*15140*/  ISETP.GE.AND P2, PT, R243, UR5, PT ;  /* 0x00000005f3007c0c */ /* 0x000fe2000bf46270 */
[----:B------:R-:W3:Y:S01]  /*15150*/  LDL R251, [R1+0x420] ;  /* 0x0004200001fb7983 */ /* 0x000ee20000100800 */
[----:B------:R-:W-:-:S03]  /*15160*/  ISETP.GE.AND P3, PT, R244, UR5, PT ;  /* 0x00000005f4007c0c */ /* 0x000fc6000bf66270 */
[----:B------:R-:W3:Y:S04]  /*15170*/  LDL R243, [R1+0x418] ;  /* 0x0004180001f37983 */ /* 0x000ee80000100800 */
[----:B------:R-:W3:Y:S01]  /*15180*/  LDL.LU R244, [R1+0x9c8] ;  /* 0x0009c80001f47983 */ /* 0x000ee20000300800 */
[----:B----4-:R-:W-:-:S04]  /*15190*/  @!P4 LOP3.LUT R5, R5, R4, RZ, 0x3c, !PT ;  /* 0x000000040505c212 */ /* 0x010fc800078e3cff */
[----:B------:R-:W-:-:S04]  /*151a0*/  @!P4 LOP3.LUT R4, R5, R4, RZ, 0x3c, !PT ;  /* 0x000000040504c212 */ /* 0x000fc800078e3cff */
[----:B------:R-:W-:-:S05]  /*151b0*/  @!P4 LOP3.LUT R5, R5, R4, RZ, 0x3c, !PT ;  /* 0x000000040505c212 */ /* 0x000fca00078e3cff */
[----:B------:R0:W4:Y:S04]  /*151c0*/  @!P4 LDG.E.U8 R169, desc[UR18][R4.64] ;  /* 0x0000001204a9c981 */ /* 0x000128000c1e1100 */
[----:B------:R-:W3:Y:S01]  /*151d0*/  LDL R5, [R1+0x428] ;  /* 0x0004280001057983 */ /* 0x000ee20000100800 */
[----:B------:R-:W-:Y:S02]  /*151e0*/  ISETP.GE.AND P1, PT, R250, UR5, PT ;  /* 0x00000005fa007c0c */ /* 0x000fe4000bf26270 */
[----:B------:R-:W0:Y:S01]  /*151f0*/  S2R R250, SR_TID.X ;  /* 0x0000000000fa7919 */ /* 0x000e220000002100 */
[----:B------:R-:W-:Y:S02]  /*15200*/  PRMT R168, RZ, 0x7610, R168 ;  /* 0x00007610ffa87816 */ /* 0x000fe400000000a8 */
[----:B------:R-:W-:-:S02]  /*15210*/  PRMT R167, RZ, 0x7610, R167 ;  /* 0x00007610ffa77816 */ /* 0x000fc400000000a7 */
[----:B------:R-:W-:Y:S02]  /*15220*/  PRMT R166, RZ, 0x7610, R166 ;  /* 0x00007610ffa67816 */ /* 0x000fe400000000a6 */
[----:B0-----:R-:W-:-:S04]  /*15230*/  LEA.HI R4, R250, 0x5c, RZ, 0x1a ;  /* 0x0000005cfa047811 */ /* 0x001fc800078fd0ff */
[----:B------:R-:W-:Y:S01]  /*15240*/  ISETP.GE.AND P4, PT, R4, UR5, PT ;  /* 0x0000000504007c0c */ /* 0x000fe2000bf86270 */
[----:B--2---:R-:W-:-:S05]  /*15250*/  @!P1 IMAD.MOV.U32 R4, RZ, RZ, R190 ;  /* 0x000000ffff049224 */ /* 0x004fca00078e00be */
[----:B---3--:R0:W2:Y:S02]  /*15260*/  @!P1 LDG.E.U8 R168, desc[UR18][R4.64] ;  /* 0x0000001204a89981 */ /* 0x0080a4000c1e1100 */
[----:B0-----:R-:W-:Y:S02]  /*15270*/  @!P2 IMAD.MOV.U32 R4, RZ, RZ, R191 ;  /* 0x000000ffff04a224 */ /* 0x001fe400078e00bf */
[----:B------:R-:W-:-:S05]  /*15280*/  @!P2 IMAD.MOV.U32 R5, RZ, RZ, R251 ;  /* 0x000000ffff05a224 */ /* 0x000fca00078e00fb */
[----:B------:R0:W3:Y:S02]  /*15290*/  @!P2 LDG.E.U8 R167, desc[UR18][R4.64] ;  /* 0x0000001204a7a981 */ /* 0x0000e4000c1e1100 */
[----:B0-----:R-:W-:Y:S02]  /*152a0*/  @!P3 IMAD.MOV.U32 R4, RZ, RZ, R3 ;  /* 0x000000ffff04b224 */ /* 0x001fe400078e0003 */
[----:B------:R-:W-:Y:S01]  /*152b0*/  @!P3 IMAD.MOV.U32 R5, RZ, RZ, R243 ;  /* 0x000000ffff05b224 */ /* 0x000fe200078e00f3 */
[----:B------:R-:W0:Y:S04]  /*152c0*/  S2R R190, SR_TID.X ;  /* 0x0000000000be7919 */ /* 0x000e280000002100 */
[----:B------:R1:W3:Y:S01]  /*152d0*/  @!P3 LDG.E.U8 R166, desc[UR18][R4.64] ;  /* 0x0000001204a6b981 */ /* 0x0002e2000c1e1100 */
[----:B------:R-:W4:Y:S01]  /*152e0*/  S2R R191, SR_TID.X ;  /* 0x0000000000bf7919 */ /* 0x000f220000002100 */
[----:B------:R-:W-:-:S02]  /*152f0*/  SHF.R.U32.HI R250, RZ, 0x6, R250 ;  /* 0x00000006fffa7819 */ /* 0x000fc400000116fa */
[----:B------:R-:W-:Y:S01]  /*15300*/  PRMT R165, RZ, 0x7610, R165 ;  /* 0x00007610ffa57816 */ /* 0x000fe200000000a5 */
[----:B------:R-:W2:Y:S04]  /*15310*/  LDL R3, [R1+0x3fc] ;  /* 0x0003fc0001037983 */ /* 0x000ea80000100800 */
[----:B------:R-:W1:Y:S04]  /*15320*/  LDL R4, [R1+0x410] ;  /* 0x0004100001047983 */ /* 0x000e680000100800 */
[----:B------:R-:W1:Y:S01]  /*15330*/  LDL R5, [R1+0x414] ;  /* 0x0004140001057983 */ /* 0x000e620000100800 */
[----:B------:R-:W-:-:S04]  /*15340*/  SGXT.U32 R250, R250, 0x2 ;  /* 0x00000002fafa781a */ /* 0x000fc80000000000 */
[----:B------:R-:W-:Y:S02]  /*15350*/  LOP3.LUT R250, R250, 0x60, RZ, 0xfc, !PT ;  /* 0x00000060fafa7812 */ /* 0x000fe400078efcff */
[----:B0-----:R-:W-:-:S04]  /*15360*/  SHF.R.U32.HI R190, RZ, 0x6, R190 ;  /* 0x00000006ffbe7819 */ /* 0x001fc800000116be */
[----:B------:R-:W-:Y:S02]  /*15370*/  SGXT.U32 R190, R190, 0x2 ;  /* 0x00000002bebe781a */ /* 0x000fe40000000000 */
[----:B----4-:R-:W-:Y:S02]  /*15380*/  SHF.R.U32.HI R251, RZ, 0x6, R191 ;  /* 0x00000006fffb7819 */ /* 0x010fe400000116bf */
[----:B------:R-:W-:Y:S01]  /*15390*/  LOP3.LUT R190, R190, 0x64, RZ, 0xfc, !PT ;  /* 0x00000064bebe7812 */ /* 0x000fe200078efcff */
[----:B------:R-:W4:Y:S01]  /*153a0*/  LDL R191, [R1+0x3f8] ;  /* 0x0003f80001bf7983 */ /* 0x000f220000100800 */
[----:B------:R-:W-:Y:S02]  /*153b0*/  SGXT.U32 R251, R251, 0x2 ;  /* 0x00000002fbfb781a */ /* 0x000fe40000000000 */
[----:B------:R-:W-:Y:S02]  /*153c0*/  ISETP.GE.AND P1, PT, R250, UR5, PT ;  /* 0x00000005fa007c0c */ /* 0x000fe4000bf26270 */
[----:B------:R-:W-:Y:S01]  /*153d0*/  LOP3.LUT R251, R251, 0x68, RZ, 0xfc, !PT ;  /* 0x00000068fbfb7812 */ /* 0x000fe200078efcff */
[----:B------:R-:W3:Y:S01]  /*153e0*/  LDL R250, [R1+0x40c] ;  /* 0x00040c0001fa7983 */ /* 0x000ee20000100800 */
[----:B------:R-:W-:-:S02]  /*153f0*/  ISETP.GE.AND P2, PT, R190, UR5, PT ;  /* 0x00000005be007c0c */ /* 0x000fc4000bf46270 */
[----:B------:R-:W-:Y:S01]  /*15400*/  ISETP.GE.AND P3, PT, R251, UR5, PT ;  /* 0x00000005fb007c0c */ /* 0x000fe2000bf66270 */
[----:B------:R-:W2:Y:S04]  /*15410*/  LDL R190, [R1+0x404] ;  /* 0x0004040001be7983 */ /* 0x000ea80000100800 */
[----:B------:R-:W4:Y:S01]  /*15420*/  LDL.LU R251, [R1+0x9c4] ;  /* 0x0009c40001fb7983 */ /* 0x000f220000300800 */
[----:B------:R-:W0:Y:S01]  /*15430*/  S2R R243, SR_TID.X ;  /* 0x0000000000f37919 */ /* 0x000e220000002100 */
[----:B-1----:R-:W-:-:S04]  /*15440*/  @!P4 LOP3.LUT R5, R5, R4, RZ, 0x3c, !PT ;  /* 0x000000040505c212 */ /* 0x002fc800078e3cff */
[----:B------:R-:W-:-:S04]  /*15450*/  @!P4 LOP3.LUT R4, R5, R4, RZ, 0x3c, !PT ;  /* 0x000000040504c212 */ /* 0x000fc800078e3cff */
[----:B------:R-:W-:-:S05]  /*15460*/  @!P4 LOP3.LUT R5, R5, R4, RZ, 0x3c, !PT ;  /* 0x000000040505c212 */ /* 0x000fca00078e3cff */
[----:B------:R3:W4:Y:S04]  /*15470*/  @!P4 LDG.E.U8 R165, desc[UR18][R4.64] ;  /* 0x0000001204a5c981 */ /* 0x000728000c1e1100 */
[----:B------:R-:W2:Y:S01]  /*15480*/  LDL R5, [R1+0x408] ;  /* 0x0004080001057983 */ /* 0x000ea20000100800 */
[----:B0-----:R-:W-:-:S04]  /*15490*/  LEA.HI R243, R243, 0x6c, RZ, 0x1a ;  /* 0x0000006cf3f37811 */ /* 0x001fc800078fd0ff */
[----:B------:R-:W-:Y:S02]  /*154a0*/  ISETP.GE.AND P4, PT, R243, UR5, PT ;  /* 0x00000005f3007c0c */ /* 0x000fe4000bf86270 */
[----:B------:R-:W0:Y:S01]  /*154b0*/  S2R R243, SR_TID.X ;  /* 0x0000000000f37919 */ /* 0x000e220000002100 */
[----:B------:R-:W-:Y:S01]  /*154c0*/  PRMT R164, RZ, 0x7610, R164 ;  /* 0x00007610ffa47816 */ /* 0x000fe200000000a4 */
[----:B---3--:R-:W-:Y:S01]  /*154d0*/  @!P1 IMAD.MOV.U32 R4, RZ, RZ, R250 ;  /* 0x000000ffff049224 */ /* 0x008fe200078e00fa */
[----:B------:R-:W-:Y:S01]  /*154e0*/  PRMT R163, RZ, 0x7610, R163 ;  /* 0x00007610ffa37816 */ /* 0x000fe200000000a3 */
[----:B------:R-:W3:Y:S04]  /*154f0*/  LDL R250, [R1+0x3f4] ;  /* 0x0003f40001fa7983 */ /* 0x000ee80000100800 */
[----:B--2---:R0:W2:Y:S02]  /*15500*/  @!P1 LDG.E.U8 R164, desc[UR18][R4.64] ;  /* 0x0000001204a49981 */ /* 0x0040a4000c1e1100 */
[----:B0-----:R-:W-:-:S04]  /*15510*/  SHF.R.U32.HI R5, RZ, 0x6, R243 ;  /* 0x00000006ff057819 */ /* 0x001fc800000116f3 */
[----:B------:R-:W-:-:S04]  /*15520*/  SGXT.U32 R5, R5, 0x2 ;  /* 0x000000020505781a */ /* 0x000fc80000000000 */
[----:B------:R-:W-:Y:S02]  /*15530*/  LOP3.LUT R4, R5, 0x70, RZ, 0xfc, !PT ;  /* 0x0000007005047812 */ /* 0x000fe400078efcff */
[----:B------:R-:W4:Y:S02]  /*15540*/  LDL R5, [R1+0x400] ;  /* 0x0004000001057983 */ /* 0x000f240000100800 */
[----:B------:R-:W-:Y:S01]  /*15550*/  ISETP.GE.AND P1, PT, R4, UR5, PT ;  /* 0x0000000504007c0c */ /* 0x000fe2000bf26270 */
[----:B------:R-:W-:Y:S01]  /*15560*/  @!P2 IMAD.MOV.U32 R4, RZ, RZ, R190 ;  /* 0x000000ffff04a224 */ /* 0x000fe200078e00be */
[----:B------:R-:W-:Y:S01]  /*15570*/  PRMT R162, RZ, 0x7610, R162 ;  /* 0x00007610ffa27816 */ /* 0x000fe200000000a2 */
[----:B------:R-:W0:Y:S01]  /*15580*/  S2R R190, SR_TID.X ;  /* 0x0000000000be7919 */ /* 0x000e220000002100 */
[----:B------:R-:W-:Y:S02]  /*15590*/  SHF.R.U32.HI R243, RZ, 0x6, R243 ;  /* 0x00000006fff37819 */ /* 0x000fe400000116f3 */
[----:B----4-:R1:W4:Y:S02]  /*155a0*/  @!P2 LDG.E.U8 R163, desc[UR18][R4.64] ;  /* 0x0000001204a3a981 */ /* 0x010324000c1e1100 */
[----:B-1----:R-:W-:-:S02]  /*155b0*/  @!P3 IMAD.MOV.U32 R4, RZ, RZ, R3 ;  /* 0x000000ffff04b224 */ /* 0x002fc400078e0003 */
[----:B------:R-:W-:-:S05]  /*155c0*/  @!P3 IMAD.MOV.U32 R5, RZ, RZ, R191 ;  /* 0x000000ffff05b224 */ /* 0x000fca00078e00bf */
[----:B------:R3:W4:Y:S04]  /*155d0*/  @!P3 LDG.E.U8 R162, desc[UR18][R4.64] ;  /* 0x0000001204a2b981 */ /* 0x000728000c1e1100 */
[----:B------:R-:W2:Y:S01]  /*155e0*/  LDL R5, [R1+0x3f0] ;  /* 0x0003f00001057983 */ /* 0x000ea20000100800 */
[----:B------:R-:W1:Y:S01]  /*155f0*/  S2R R191, SR_TID.X ;  /* 0x0000000000bf7919 */ /* 0x000e620000002100 */
[----:B0-----:R-:W-:Y:S02]  /*15600*/  SHF.R.U32.HI R190, RZ, 0x6, R190 ;  /* 0x00000006ffbe7819 */ /* 0x001fe400000116be */
[----:B------:R-:W-:Y:S02]  /*15610*/  SGXT.U32 R243, R243, 0x2 ;  /* 0x00000002f3f3781a */ /* 0x000fe40000000000 */
[----:B------:R-:W-:-:S02]  /*15620*/  SGXT.U32 R190, R190, 0x2 ;  /* 0x00000002bebe781a */ /* 0x000fc40000000000 */
[----:B------:R-:W-:Y:S02]  /*15630*/  LOP3.LUT R243, R243, 0x74, RZ, 0xfc, !PT ;  /* 0x00000074f3f37812 */ /* 0x000fe400078efcff */
[----:B------:R-:W-:Y:S01]  /*15640*/  LOP3.LUT R190, R190, 0x78, RZ, 0xfc, !PT ;  /* 0x00000078bebe7812 */ /* 0x000fe200078efcff */
[----:B---3--:R-:W-:Y:S01]  /*15650*/  @!P4 IMAD.MOV.U32 R4, RZ, RZ, R250 ;  /* 0x000000ffff04c224 */ /* 0x008fe200078e00fa */
[----:B------:R-:W-:Y:S02]  /*15660*/  PRMT R161, RZ, 0x7610, R161 ;  /* 0x00007610ffa17816 */ /* 0x000fe400000000a1 */
[----:B------:R-:W-:Y:S02]  /*15670*/  ISETP.GE.AND P2, PT, R243, UR5, PT ;  /* 0x00000005f3007c0c */ /* 0x000fe4000bf46270 */
[----:B------:R-:W-:Y:S01]  /*15680*/  ISETP.GE.AND P3, PT, R190, UR5, PT ;  /* 0x00000005be007c0c */ /* 0x000fe2000bf66270 */
[----:B------:R-:W3:Y:S04]  /*15690*/  LDL R243, [R1+0x3d0] ;  /* 0x0003d00001f37983 */ /* 0x000ee80000100800 */
[----:B------:R-:W4:Y:S01]  /*156a0*/  LDL R190, [R1+0x4b8] ;  /* 0x0004b80001be7983 */ /* 0x000f220000100800 */
[----:B-1----:R-:W-:-:S03]  /*156b0*/  LEA.HI R3, R191, 0x7c, RZ, 0x1a ;  /* 0x0000007cbf037811 */ /* 0x002fc600078fd0ff */
[----:B------:R-:W3:Y:S01]  /*156c0*/  LDL R191, [R1+0x3d4] ;  /* 0x0003d40001bf7983 */ /* 0x000ee20000100800 */
[----:B------:R-:W-:-:S03]  /*156d0*/  ISETP.GE.AND P5, PT, R3, UR5, PT ;  /* 0x0000000503007c0c */ /* 0x000fc6000bfa6270 */
[----:B------:R-:W4:Y:S04]  /*156e0*/  LDL.LU R3, [R1+0x3c8] ;  /* 0x0003c80001037983 */ /* 0x000f280000300800 */
[----:B--2---:R0:W2:Y:S04]  /*156f0*/  @!P4 LDG.E.U8 R161, desc[UR18][R4.64] ;  /* 0x0000001204a1c981 */ /* 0x0040a8000c1e1100 */
[----:B------:R-:W0:Y:S04]  /*15700*/  LDL R4, [R1+0x3e8] ;  /* 0x0003e80001047983 */ /* 0x000e280000100800 */
[----:B------:R-:W0:Y:S01]  /*15710*/  LDL R5, [R1+0x3ec] ;  /* 0x0003ec0001057983 */ /* 0x000e220000100800 */
[----:B------:R-:W-:Y:S01]  /*15720*/  PRMT R160, RZ, 0x7610, R160 ;  /* 0x00007610ffa07816 */ /* 0x000fe200000000a0 */
[----:B------:R-:W1:Y:S01]  /*15730*/  S2R R250, SR_TID.X ;  /* 0x0000000000fa7919 */ /* 0x000e620000002100 */
[----:B0-----:R-:W-:-:S04]  /*15740*/  @!P1 LOP3.LUT R5, R5, R4, RZ, 0x3c, !PT ;  /* 0x0000000405059212 */ /* 0x001fc800078e3cff */
[----:B------:R-:W-:-:S04]  /*15750*/  @!P1 LOP3.LUT R4, R5, R4, RZ, 0x3c, !PT ;  /* 0x0000000405049212 */ /* 0x000fc800078e3cff */
[----:B------:R-:W-:-:S05]  /*15760*/  @!P1 LOP3.LUT R5, R5, R4, RZ, 0x3c, !PT ;  /* 0x0000000405059212 */ /* 0x000fca00078e3cff */
[----:B------:R0:W2:Y:S04]  /*15770*/  @!P1 LDG.E.U8 R160, desc[UR18][R4.64] ;  /* 0x0000001204a09981 */ /* 0x0000a8000c1e1100 */
[----:B------:R-:W0:Y:S04]  /*15780*/  LDL R4, [R1+0x3e0] ;  /* 0x0003e00001047983 */ /* 0x000e280000100800 */
[----:B------:R-:W0:Y:S01]  /*15790*/  LDL R5, [R1+0x3e4] ;  /* 0x0003e40001057983 */ /* 0x000e220000100800 */
[----:B------:R-:W-:Y:S02]  /*157a0*/  PRMT R159, RZ, 0x7610, R159 ;  /* 0x00007610ff9f7816 */ /* 0x000fe4000000009f */
[----:B-1----:R-:W-:-:S04]  /*157b0*/  LOP3.LUT R250, R250, 0x7f, RZ, 0xc0, !PT ;  /* 0x0000007ffafa7812 */ /* 0x002fc800078ec0ff */
[----:B------:R-:W-:Y:S02]  /*157c0*/  ISETP.GE.AND P1, PT, R250, UR5, PT ;  /* 0x00000005fa007c0c */ /* 0x000fe4000bf26270 */
[----:B------:R-:W2:Y:S01]  /*157d0*/  LDL.LU R250, [R1+0x9c0] ;  /* 0x0009c00001fa7983 */ /* 0x000ea20000300800 */
[----:B0-----:R-:W-:-:S04]  /*157e0*/  @!P2 LOP3.LUT R5, R5, R4, RZ, 0x3c, !PT ;  /* 0x000000040505a212 */ /* 0x001fc800078e3cff */
[----:B------:R-:W-:-:S04]  /*157f0*/  @!P2 LOP3.LUT R4, R5, R4, RZ, 0x3c, !PT ;  /* 0x000000040504a212 */ /* 0x000fc800078e3cff */
[----:B------:R-:W-:-:S05]  /*15800*/  @!P2 LOP3.LUT R5, R5, R4, RZ, 0x3c, !PT ;  /* 0x000000040505a212 */ /* 0x000fca00078e3cff */
[----:B------:R0:W2:Y:S04]  /*15810*/  @!P2 LDG.E.U8 R159, desc[UR18][R4.64] ;  /* 0x00000012049fa981 */ /* 0x0000a8000c1e1100 */
[----:B------:R-:W0:Y:S04]  /*15820*/  LDL R4, [R1+0x3d8] ;  /* 0x0003d80001047983 */ /* 0x000e280000100800 */
[----:B------:R-:W0:Y:S01]  /*15830*/  LDL R5, [R1+0x3dc] ;  /* 0x0003dc0001057983 */ /* 0x000e220000100800 */
[----:B------:R-:W-:Y:S02]  /*15840*/  PRMT R158, RZ, 0x7610, R158 ;  /* 0x00007610ff9e7816 */ /* 0x000fe4000000009e */
[----:B------:R-:W-:-:S02]  /*15850*/  PRMT R157, RZ, 0x7610, R157 ;  /* 0x00007610ff9d7816 */ /* 0x000fc4000000009d */
[----:B------:R-:W-:Y:S02]  /*15860*/  PRMT R185, RZ, 0x7610, R185 ;  /* 0x00007610ffb97816 */ /* 0x000fe400000000b9 */
[----:B0-----:R-:W-:-:S04]  /*15870*/  @!P3 LOP3.LUT R5, R5, R4, RZ, 0x3c, !PT ;  /* 0x000000040505b212 */ /* 0x001fc800078e3cff */
[----:B------:R-:W-:-:S04]  /*15880*/  @!P3 LOP3.LUT R4, R5, R4, RZ, 0x3c, !PT ;  /* 0x000000040504b212 */ /* 0x000fc800078e3cff */
[----:B------:R-:W-:-:S05]  /*15890*/  @!P3 LOP3.LUT R5, R5, R4, RZ, 0x3c, !PT ;  /* 0x000000040505b212 */ /* 0x000fca00078e3cff */
[----:B------:R3:W2:Y:S02]  /*158a0*/  @!P3 LDG.E.U8 R158, desc[UR18][R4.64] ;  /* 0x00000012049eb981 */ /* 0x0006a4000c1e1100 */
[----:B---3--:R-:W-:Y:S02]  /*158b0*/  @!P5 IMAD.MOV.U32 R4, RZ, RZ, R191 ;  /* 0x000000ffff04d224 */ /* 0x008fe400078e00bf */
[----:B------:R-:W-:Y:S01]  /*158c0*/  @!P5 IMAD.MOV.U32 R5, RZ, RZ, R243 ;  /* 0x000000ffff05d224 */ /* 0x000fe200078e00f3 */
[----:B------:R-:W3:Y:S04]  /*158d0*/  LDL R191, [R1+0x848] ;  /* 0x0008480001bf7983 */ /* 0x000ee80000100800 */
[----:B------:R4:W2:Y:S04]  /*158e0*/  @!P5 LDG.E.U8 R157, desc[UR18][R4.64] ;  /* 0x00000012049dd981 */ /* 0x0008a8000c1e1100 */
[----:B------:R-:W3:Y:S01]  /*158f0*/  LDL R243, [R1+0x86c] ;  /* 0x00086c0001f37983 */ /* 0x000ee20000100800 */
[----:B----4-:R-:W-:-:S02]  /*15900*/  @!P0 IMAD.MOV.U32 R4, RZ, RZ, R190 ;  /* 0x000000ffff048224 */ /* 0x010fc400078e00be */
[----:B------:R-:W-:Y:S01]  /*15910*/  @!P0 IMAD.MOV.U32 R5, RZ, RZ, R3 ;  /* 0x000000ffff058224 */ /* 0x000fe200078e0003 */
[----:B------:R-:W4:Y:S04]  /*15920*/  LDL R190, [R1+0x84c] ;  /* 0x00084c0001be7983 */ /* 0x000f280000100800 */
[----:B------:R0:W-:Y:S04]  /*15930*/  STL [R1+0x964], R3 ;  /* 0x0009640301007387 */ /* 0x0001e80000100800 */
[----:B------:R1:W2:Y:S01]  /*15940*/  @!P0 LDG.E.U8 R185, desc[UR18][R4.64] ;  /* 0x0000001204b98981 */ /* 0x0002a2000c1e1100 */
[----:B------:R-:W-:Y:S06]  /*15950*/  BAR.SYNC.DEFER_BLOCKING 0x0 ;  /* 0x0000000000007b1d */ /* 0x000fec0000010000 */
[----:B0-----:R-:W2:Y:S04]  /*15960*/  LDL.LU R3, [R1+0xc] ;  /* 0x00000c0001037983 */ /* 0x001ea80000300800 */
[----:B------:R-:W1:Y:S04]  /*15970*/  LDL R4, [R1+0x8cc] ;  /* 0x0008cc0001047983 */ /* 0x000e680000100800 */
[----:B------:R-:W1:Y:S01]  /*15980*/  LDL R5, [R1+0x8d0] ;  /* 0x0008d00001057983 */ /* 0x000e620000100800 */
[----:B------:R-:W-:-:S02]  /*15990*/  PRMT R156, RZ, 0x7610, R156 ;  /* 0x00007610ff9c7816 */ /* 0x000fc4000000009c */
[----:B-1----:R-:W-:-:S04]  /*159a0*/  @!P1 LOP3.LUT R5, R5, R4, RZ, 0x3c, !PT ;  /* 0x0000000405059212 */ /* 0x002fc800078e3cff */
[----:B------:R-:W-:-:S04]  /*159b0*/  @!P1 LOP3.LUT R4, R5, R4, RZ, 0x3c, !PT ;  /* 0x0000000405049212 */ /* 0x000fc800078e3cff */
[----:B------:R-:W-:-:S05]  /*159c0*/  @!P1 LOP3.LUT R5, R5, R4, RZ, 0x3c, !PT ;  /* 0x0000000405059212 */ /* 0x000fca00078e3cff */
[----:B------:R0:W2:Y:S04]  /*159d0*/  @!P1 LDG.E.U8 R156, desc[UR18][R4.64] ;  /* 0x00000012049c9981 */ /* 0x0000a8000c1e1100 */
[----:B------:R-:W0:Y:S04]  /*159e0*/  LDL R4, [R1+0x4c4] ;  /* 0x0004c40001047983 */ /* 0x000e280000100800 */
[----:B------:R-:W0:Y:S01]  /*159f0*/  LDL R5, [R1+0x8c0] ;  /* 0x0008c00001057983 */ /* 0x000e220000100800 */
[----:B------:R-:W-:Y:S02]  /*15a00*/  PRMT R155, RZ, 0x7610, R155 ;  /* 0x00007610ff9b7816 */ /* 0x000fe4000000009b */
[----:B0-----:R-:W-:-:S04]  /*15a10*/  @!P1 LOP3.LUT R5, R5, R4, RZ, 0x3c, !PT ;  /* 0x0000000405059212 */ /* 0x001fc800078e3cff */
        /* <DEDUP_REMOVED lines=17> */
[----:B------:R-:W4:Y:S01]  /*15b30*/  LDL R5, [R1+0x868] ;  /* 0x0008680001057983 */ /* 0x000f220000100800 */
[----:B------:R-:W-:Y:S01]  /*15b40*/  PRMT R152, RZ, 0x7610, R152 ;  /* 0x00007610ff987816 */ /* 0x000fe20000000098 */
[----:B---3--:R-:W-:Y:S01]  /*15b50*/  @!P1 IMAD.MOV.U32 R4, RZ, RZ, R243 ;  /* 0x000000ffff049224 */ /* 0x008fe200078e00f3 */
[----:B------:R-:W-:Y:S01]  /*15b60*/  PRMT R23, RZ, 0x7610, R23 ;  /* 0x00007610ff177816 */ /* 0x000fe20000000017 */
[----:B------:R-:W3:Y:S04]  /*15b70*/  LDL R243, [R1+0x7cc] ;  /* 0x0007cc0001f37983 */ /* 0x000ee80000100800 */
[----:B----4-:R0:W4:Y:S02]  /*15b80*/  @!P1 LDG.E.U8 R152, desc[UR18][R4.64] ;  /* 0x0000001204989981 */ /* 0x010124000c1e1100 */
[----:B0-----:R-:W-:-:S02]  /*15b90*/  @!P1 IMAD.MOV.U32 R4, RZ, RZ, R190 ;  /* 0x000000ffff049224 */ /* 0x001fc400078e00be */
[----:B------:R-:W-:Y:S01]  /*15ba0*/  @!P1 IMAD.MOV.U32 R5, RZ, RZ, R191 ;  /* 0x000000ffff059224 */ /* 0x000fe200078e00bf */
[----:B------:R-:W-:Y:S01]  /*15bb0*/  PRMT R22, RZ, 0x7610, R22 ;  /* 0x00007610ff167816 */ /* 0x000fe20000000016 */
[----:B------:R-:W2:Y:S04]  /*15bc0*/  LDL R191, [R1+0x788] ;  /* 0x0007880001bf7983 */ /* 0x000ea80000100800 */
[----:B------:R0:W4:Y:S01]  /*15bd0*/  @!P1 LDG.E.U8 R23, desc[UR18][R4.64] ;  /* 0x0000001204179981 */ /* 0x000122000c1e1100 */
[----:B------:R-:W-:Y:S02]  /*15be0*/  PRMT R21, RZ, 0x7610, R21 ;  /* 0x00007610ff157816 */ /* 0x000fe40000000015 */
[----:B------:R-:W-:Y:S01]  /*15bf0*/  PRMT R20, RZ, 0x7610, R20 ;  /* 0x00007610ff147816 */ /* 0x000fe20000000014 */
[----:B------:R-:W2:Y:S04]  /*15c00*/  LDL R190, [R1+0x78c] ;  /* 0x00078c0001be7983 */ /* 0x000ea80000100800 */
[----:B------:R-:W0:Y:S04]  /*15c10*/  LDL R4, [R1+0x828] ;  /* 0x0008280001047983 */ /* 0x000e280000100800 */
[----:B------:R-:W0:Y:S02]  /*15c20*/  LDL R5, [R1+0x82c] ;  /* 0x00082c0001057983 */ /* 0x000e240000100800 */
[----:B0-----:R-:W-:-:S04]  /*15c30*/  @!P1 LOP3.LUT R5, R5, R4, RZ, 0x3c, !PT ;  /* 0x0000000405059212 */ /* 0x001fc800078e3cff */
[----:B------:R-:W-:-:S04]  /*15c40*/  @!P1 LOP3.LUT R4, R5, R4, RZ, 0x3c, !PT ;  /* 0x0000000405049212 */ /* 0x000fc800078e3cff */
[----:B------:R-:W-:-:S05]  /*15c50*/  @!P1 LOP3.LUT R5, R5, R4, RZ, 0x3c, !PT ;  /* 0x0000000405059212 */ /* 0x000fca00078e3cff */
[----:B------:R0:W4:Y:S04]  /*15c60*/  @!P1 LDG.E.U8 R22, desc[UR18][R4.64] ;  /* 0x0000001204169981 */ /* 0x000128000c1e1100 */
        /* <DEDUP_REMOVED lines=12> */
[----:B------:R-:W2:Y:S01]  /*15d30*/  LDL R5, [R1+0x7c8] ;  /* 0x0007c80001057983 */ /* 0x000ea20000100800 */
[----:B------:R-:W-:Y:S01]  /*15d40*/  PRMT R19, RZ, 0x7610, R19 ;  /* 0x00007610ff137816 */ /* 0x000fe20000000013 */
[----:B---3--:R-:W-:Y:S01]  /*15d50*/  @!P1 IMAD.MOV.U32 R4, RZ, RZ, R243 ;  /* 0x000000ffff049224 */ /* 0x008fe200078e00f3 */
[----:B------:R-:W-:Y:S01]  /*15d60*/  PRMT R18, RZ, 0x7610, R18 ;  /* 0x00007610ff127816 */ /* 0x000fe20000000012 */
[----:B------:R-:W3:Y:S04]  /*15d70*/  LDL R243, [R1+0x70c] ;  /* 0x00070c0001f37983 */ /* 0x000ee80000100800 */
[----:B--2---:R0:W2:Y:S04]  /*15d80*/  @!P1 LDG.E.U8 R19, desc[UR18][R4.64] ;  /* 0x0000001204139981 */ /* 0x0040a8000c1e1100 */
[----:B------:R-:W0:Y:S04]  /*15d90*/  LDL R4, [R1+0x7a8] ;  /* 0x0007a80001047983 */ /* 0x000e280000100800 */
[----:B------:R-:W0:Y:S01]  /*15da0*/  LDL R5, [R1+0x7ac] ;  /* 0x0007ac0001057983 */ /* 0x000e220000100800 */
[----:B------:R-:W-:-:S02]  /*15db0*/  PRMT R17, RZ, 0x7610, R17 ;  /* 0x00007610ff117816 */ /* 0x000fc40000000011 */
[----:B0-----:R-:W-:-:S04]  /*15dc0*/  @!P1 LOP3.LUT R5, R5, R4, RZ, 0x3c, !PT ;  /* 0x0000000405059212 */ /* 0x001fc800078e3cff */
[----:B------:R-:W-:-:S04]  /*15dd0*/  @!P1 LOP3.LUT R4, R5, R4, RZ, 0x3c, !PT ;  /* 0x0000000405049212 */ /* 0x000fc800078e3cff */
[----:B------:R-:W-:-:S05]  /*15de0*/  @!P1 LOP3.LUT R5, R5, R4, RZ, 0x3c, !PT ;  /* 0x0000000405059212 */ /* 0x000fca00078e3cff */
[----:B------:R0:W2:Y:S02]  /*15df0*/  @!P1 LDG.E.U8 R18, desc[UR18][R4.64] ;  /* 0x0000001204129981 */ /* 0x0000a4000c1e1100 */
[----:B0-----:R-:W-:Y:S02]  /*15e00*/  @!P1 IMAD.MOV.U32 R4, RZ, RZ, R190 ;  /* 0x000000ffff049224 */ /* 0x001fe400078e00be */
[----:B------:R-:W-:Y:S01]  /*15e10*/  @!P1 IMAD.MOV.U32 R5, RZ, RZ, R191 ;  /* 0x000000ffff059224 */ /* 0x000fe200078e00bf */
[----:B------:R-:W-:Y:S01]  /*15e20*/  PRMT R16, RZ, 0x7610, R16 ;  /* 0x00007610ff107816 */ /* 0x000fe20000000010 */
[----:B------:R-:W4:Y:S04]  /*15e30*/  LDL R191, [R1+0x6c8] ;  /* 0x0006c80001bf7983 */ /* 0x000f280000100800 */
[----:B------:R0:W2:Y:S01]  /*15e40*/  @!P1 LDG.E.U8 R17, desc[UR18][R4.64] ;  /* 0x0000001204119981 */ /* 0x0000a2000c1e1100 */
[----:B------:R-:W-:-:S02]  /*15e50*/  PRMT R15, RZ, 0x7610, R15 ;  /* 0x00007610ff0f7816 */ /* 0x000fc4000000000f */
[----:B------:R-:W-:Y:S01]  /*15e60*/  PRMT R14, RZ, 0x7610, R14 ;  /* 0x00007610ff0e7816 */ /* 0x000fe2000000000e */
[----:B------:R-:W4:Y:S04]  /*15e70*/  LDL R190, [R1+0x6cc] ;  /* 0x0006cc0001be7983 */ /* 0x000f280000100800 */
[----:B------:R-:W0:Y:S04]  /*15e80*/  LDL R4, [R1+0x768] ;  /* 0x0007680001047983 */ /* 0x000e280000100800 */
[----:B------:R-:W0:Y:S02]  /*15e90*/  LDL R5, [R1+0x76c] ;  /* 0x00076c0001057983 */ /* 0x000e240000100800 */
[----:B0-----:R-:W-:-:S04]  /*15ea0*/  @!P1 LOP3.LUT R5, R5, R4, RZ, 0x3c, !PT ;  /* 0x0000000405059212 */ /* 0x001fc800078e3cff */
[----:B------:R-:W-:-:S04]  /*15eb0*/  @!P1 LOP3.LUT R4, R5, R4, RZ, 0x3c, !PT ;  /* 0x0000000405049212 */ /* 0x000fc800078e3cff */
[----:B------:R-:W-:-:S05]  /*15ec0*/  @!P1 LOP3.LUT R5, R5, R4, RZ, 0x3c, !PT ;  /* 0x0000000405059212 */ /* 0x000fca00078e3cff */
[----:B------:R0:W2:Y:S04]  /*15ed0*/  @!P1 LDG.E.U8 R16, desc[UR18][R4.64] ;  /* 0x0000001204109981 */ /* 0x0000a8000c1e1100 */
        /* <DEDUP_REMOVED lines=17> */
[----:B----4-:R0:W4:Y:S04]  /*15ff0*/  @!P1 LDG.E.U8 R13, desc[UR18][R4.64] ;  /* 0x00000012040d9981 */ /* 0x010128000c1e1100 */
[----:B------:R-:W0:Y:S04]  /*16000*/  LDL R4, [R1+0x6e8] ;  /* 0x0006e80001047983 */ /* 0x000e280000100800 */
[----:B------:R-:W0:Y:S01]  /*16010*/  LDL R5, [R1+0x6ec] ;  /* 0x0006ec0001057983 */ /* 0x000e220000100800 */
[----:B------:R-:W-:-:S02]  /*16020*/  PRMT R11, RZ, 0x7610, R11 ;  /* 0x00007610ff0b7816 */ /* 0x000fc4000000000b */
[----:B0-----:R-:W-:-:S04]  /*16030*/  @!P1 LOP3.LUT R5, R5, R4, RZ, 0x3c, !PT ;  /* 0x0000000405059212 */ /* 0x001fc800078e3cff */
[----:B------:R-:W-:-:S04]  /*16040*/  @!P1 LOP3.LUT R4, R5, R4, RZ, 0x3c, !PT ;  /* 0x0000000405049212 */ /* 0x000fc800078e3cff */
[----:B------:R-:W-:-:S05]  /*16050*/  @!P1 LOP3.LUT R5, R5, R4, RZ, 0x3c, !PT ;  /* 0x0000000405059212 */ /* 0x000fca00078e3cff */
[----:B------:R0:W4:Y:S02]  /*16060*/  @!P1 LDG.E.U8 R12, desc[UR18][R4.64] ;  /* 0x00000012040c9981 */ /* 0x000124000c1e1100 */
[----:B0-----:R-:W-:Y:S02]  /*16070*/  @!P1 IMAD.MOV.U32 R4, RZ, RZ, R190 ;  /* 0x000000ffff049224 */ /* 0x001fe400078e00be */
[----:B------:R-:W-:Y:S01]  /*16080*/  @!P1 IMAD.MOV.U32 R5, RZ, RZ, R191 ;  /* 0x000000ffff059224 */ /* 0x000fe200078e00bf */
[----:B------:R-:W-:Y:S01]  /*16090*/  PRMT R10, RZ, 0x7610, R10 ;  /* 0x00007610ff0a7816 */ /* 0x000fe2000000000a */
[----:B------:R-:W2:Y:S04]  /*160a0*/  LDL R191, [R1+0x608] ;  /* 0x0006080001bf7983 */ /* 0x000ea80000100800 */
[----:B------:R0:W4:Y:S01]  /*160b0*/  @!P1 LDG.E.U8 R11, desc[UR18][R4.64] ;  /* 0x00000012040b9981 */ /* 0x000122000c1e1100 */
[----:B------:R-:W-:-:S02]  /*160c0*/  PRMT R9, RZ, 0x7610, R9 ;  /* 0x00007610ff097816 */ /* 0x000fc40000000009 */
        /* <DEDUP_REMOVED lines=15> */
[----:B---3--:R-:W-:Y:S01]  /*161c0*/  @!P1 IMAD.MOV.U32 R4, RZ, RZ, R243 ;  /* 0x000000ffff049224 */ /* 0x008fe200078e00f3 */
[----:B------:R-:W-:Y:S02]  /*161d0*/  PRMT R7, RZ, 0x7610, R7 ;  /* 0x00007610ff077816 */ /* 0x000fe40000000007 */
[----:B------:R-:W-:Y:S01]  /*161e0*/  PRMT R6, RZ, 0x7610, R6 ;  /* 0x00007610ff067816 */ /* 0x000fe20000000006 */
[----:B------:R-:W3:Y:S04]  /*161f0*/  LDL R243, [R1+0x5ac] ;  /* 0x0005ac0001f37983 */ /* 0x000ee80000100800 */
[----:B--2---:R0:W2:Y:S04]  /*16200*/  @!P1 LDG.E.U8 R8, desc[UR18][R4.64] ;  /* 0x0000001204089981 */ /* 0x0040a8000c1e1100 */
        /* <DEDUP_REMOVED lines=11> */
[----:B------:R0:W2:Y:S02]  /*162c0*/  @!P1 LDG.E.U8 R6, desc[UR18][R4.64] ;  /* 0x0000001204069981 */ /* 0x0000a4000c1e1100 */
[----:B0-----:R-:W-:-:S06]  /*162d0*/  PRMT R5, RZ, 0x7610, R5 ;  /* 0x00007610ff057816 */ /* 0x001fcc0000000005 */
        /* <DEDUP_REMOVED lines=22> */
[----:B------:R-:W0:Y:S02]  /*16440*/  LDL R191, [R1+0x58c] ;  /* 0x00058c0001bf7983 */ /* 0x000e240000100800 */
[----:B0-----:R-:W-:-:S04]  /*16450*/  @!P1 LOP3.LUT R191, R191, R190, RZ, 0x3c, !PT ;  /* 0x000000bebfbf9212 */ /* 0x001fc800078e3cff */
[----:B------:R-:W-:-:S04]  /*16460*/  @!P1 LOP3.LUT R190, R191, R190, RZ, 0x3c, !PT ;  /* 0x000000bebfbe9212 */ /* 0x000fc800078e3cff */
[----:B------:R-:W-:-:S05]  /*16470*/  @!P1 LOP3.LUT R191, R191, R190, RZ, 0x3c, !PT ;  /* 0x000000bebfbf9212 */ /* 0x000fca00078e3cff */
[----:B------:R0:W4:Y:S04]  /*16480*/  @!P1 LDG.E.U8 R198, desc[UR18][R190.64] ;  /* 0x00000012bec69981 */ /* 0x000128000c1e1100 */
[----:B------:R-:W0:Y:S04]  /*16490*/  LDL R190, [R1+0x568] ;  /* 0x0005680001be7983 */ /* 0x000e280000100800 */
[----:B------:R-:W0:Y:S01]  /*164a0*/  LDL R191, [R1+0x56c] ;  /* 0x00056c0001bf7983 */ /* 0x000e220000100800 */
[----:B------:R-:W-:Y:S02]  /*164b0*/  PRMT R196, RZ, 0x7610, R196 ;  /* 0x00007610ffc47816 */ /* 0x000fe400000000c4 */
        /* <DEDUP_REMOVED lines=231> */
[----:B------:R1:W-:Y:S01]  /*17330*/  STL [R1+0x968], R3 ;  /* 0x0009680301007387 */ /* 0x0003e20000100800 */
[----:B0-----:R-:W-:-:S02]  /*17340*/  @!P1 IMAD.MOV.U32 R190, RZ, RZ, R249 ;  /* 0x000000ffffbe9224 */ /* 0x001fc400078e00f9 */
[----:B------:R-:W-:Y:S01]  /*17350*/  @!P1 IMAD.MOV.U32 R191, RZ, RZ, R248 ;  /* 0x000000ffffbf9224 */ /* 0x000fe200078e00f8 */
[----:B-1----:R-:W4:Y:S04]  /*17360*/  LDL R3, [R1+0x8a0] ;  /* 0x0008a00001037983 */ /* 0x002f280000100800 */
[----:B------:R0:W-:Y:S04]  /*17370*/  STL [R1+0x970], R249 ;  /* 0x000970f901007387 */ /* 0x0001e80000100800 */
[----:B------:R1:W2:Y:S04]  /*17380*/  @!P1 LDG.E.U8 R233, desc[UR18][R190.64] ;  /* 0x00000012bee99981 */ /* 0x0002a8000c1e1100 */
[----:B0-----:R-:W2:Y:S04]  /*17390*/  LDL R249, [R1+0x8bc] ;  /* 0x0008bc0001f97983 */ /* 0x001ea80000100800 */
[----:B------:R0:W-:Y:S04]  /*173a0*/  STL [R1+0x96c], R248 ;  /* 0x00096cf801007387 */ /* 0x0001e80000100800 */
[----:B------:R-:W1:Y:S04]  /*173b0*/  LDL R190, [R1+0x3cc] ;  /* 0x0003cc0001be7983 */ /* 0x000e680000100800 */
[----:B------:R-:W1:Y:S04]  /*173c0*/  LDL R191, [R1+0x4d0] ;  /* 0x0004d00001bf7983 */ /* 0x000e680000100800 */
[----:B0-----:R-:W2:Y:S01]  /*173d0*/  LDL R248, [R1+0x4c0] ;  /* 0x0004c00001f87983 */ /* 0x001ea20000100800 */
[----:B------:R-:W-:-:S02]  /*173e0*/  PRMT R231, RZ, 0x7610, R231 ;  /* 0x00007610ffe77816 */ /* 0x000fc400000000e7 */
[----:B------:R-:W-:Y:S01]  /*173f0*/  PRMT R228, RZ, 0x7610, R228 ;  /* 0x00007610ffe47816 */ /* 0x000fe200000000e4 */
[----:B------:R-:W-:Y:S01]  /*17400*/  STS.U8 [R2+UR6+0x10004], R183 ;  /* 0x010004b702007988 */ /* 0x000fe20008000006 */
[----:B------:R-:W-:-:S03]  /*17410*/  PRMT R225, RZ, 0x7610, R225 ;  /* 0x00007610ffe17816 */ /* 0x000fc600000000e1 */
[----:B------:R-:W-:Y:S04]  /*17420*/  STS.U8 [R2+UR6+0x10008], R182 ;  /* 0x010008b602007988 */ /* 0x000fe80008000006 */
[----:B------:R0:W-:Y:S04]  /*17430*/  STS.U8 [R2+UR6+0x10000], R185 ;  /* 0x010000b902007988 */ /* 0x0001e80008000006 */
[----:B------:R-:W-:Y:S04]  /*17440*/  STS.U8 [R2+UR6+0x1000c], R181 ;  /* 0x01000cb502007988 */ /* 0x000fe80008000006 */
[----:B0-----:R-:W2:Y:S01]  /*17450*/  LDL R185, [R1+0x844] ;  /* 0x0008440001b97983 */ /* 0x001ea20000100800 */
[----:B---3--:R-:W-:-:S02]  /*17460*/  @!P1 IMAD.MOV.U32 R182, RZ, RZ, R243 ;  /* 0x000000ffffb69224 */ /* 0x008fc400078e00f3 */
[----:B----4-:R-:W-:-:S05]  /*17470*/  @!P1 IMAD.MOV.U32 R183, RZ, RZ, R3 ;  /* 0x000000ffffb79224 */ /* 0x010fca00078e0003 */
[----:B------:R-:W3:Y:S04]  /*17480*/  @!P1 LDG.E.U8 R225, desc[UR18][R182.64] ;  /* 0x00000012b6e19981 */ /* 0x000ee8000c1e1100 */
[----:B------:R-:W4:Y:S01]  /*17490*/  LDL R183, [R1+0x880] ;  /* 0x0008800001b77983 */ /* 0x000f220000100800 */
[----:B-1----:R-:W-:-:S04]  /*174a0*/  @!P1 LOP3.LUT R191, R191, R190, RZ, 0x3c, !PT ;  /* 0x000000bebfbf9212 */ /* 0x002fc800078e3cff */
[----:B------:R-:W-:-:S04]  /*174b0*/  @!P1 LOP3.LUT R190, R191, R190, RZ, 0x3c, !PT ;  /* 0x000000bebfbe9212 */ /* 0x000fc800078e3cff */
[----:B------:R-:W-:-:S05]  /*174c0*/  @!P1 LOP3.LUT R191, R191, R190, RZ, 0x3c, !PT ;  /* 0x000000bebfbf9212 */ /* 0x000fca00078e3cff */
[----:B------:R2:W3:Y:S02]  /*174d0*/  @!P1 LDG.E.U8 R231, desc[UR18][R190.64] ;  /* 0x00000012bee79981 */ /* 0x0004e4000c1e1100 */
[----:B--2---:R-:W-:Y:S02]  /*174e0*/  @!P1 IMAD.MOV.U32 R190, RZ, RZ, R249 ;  /* 0x000000ffffbe9224 */ /* 0x004fe400078e00f9 */
[----:B------:R-:W-:Y:S01]  /*174f0*/  @!P1 IMAD.MOV.U32 R191, RZ, RZ, R248 ;  /* 0x000000ffffbf9224 */ /* 0x000fe200078e00f8 */
[----:B------:R-:W2:Y:S04]  /*17500*/  LDL R249, [R1+0x860] ;  /* 0x0008600001f97983 */ /* 0x000ea80000100800 */
[----:B------:R-:W3:Y:S04]  /*17510*/  @!P1 LDG.E.U8 R228, desc[UR18][R190.64] ;  /* 0x00000012bee49981 */ /* 0x000ee8000c1e1100 */
[----:B------:R-:W4:Y:S04]  /*17520*/  LDL R248, [R1+0x864] ;  /* 0x0008640001f87983 */ /* 0x000f280000100800 */
[----:B------:R-:W3:Y:S04]  /*17530*/  LDL R191, [R1+0x884] ;  /* 0x0008840001bf7983 */ /* 0x000ee80000100800 */
[----:B------:R-:W3:Y:S04]  /*17540*/  LDL R190, [R1+0x840] ;  /* 0x0008400001be7983 */ /* 0x000ee80000100800 */
[----:B------:R0:W-:Y:S04]  /*17550*/  STL [R1+0x974], R2 ;  /* 0x0009740201007387 */ /* 0x0001e80000100800 */
[----:B0-----:R-:W3:Y:S01]  /*17560*/  LDL R2, [R1+0x824] ;  /* 0x0008240001027983 */ /* 0x001ee20000100800 */
[----:B------:R-:W0:Y:S02]  /*17570*/  S2R R243, SR_TID.X ;  /* 0x0000000000f37919 */ /* 0x000e240000002100 */
[----:B0-----:R-:W-:Y:S01]  /*17580*/  IMAD.SHL.U32 R182, R243, 0x10, RZ ;  /* 0x00000010f3b67824 */ /* 0x001fe200078e00ff */
[----:B------:R-:W-:-:S02]  /*17590*/  SHF.R.U32.HI R3, RZ, 0x6, R243 ;  /* 0x00000006ff037819 */ /* 0x000fc400000116f3 */
[----:B------:R-:W-:Y:S02]  /*175a0*/  LOP3.LUT R243, R243, 0x3f, RZ, 0xc0, !PT ;  /* 0x0000003ff3f37812 */ /* 0x000fe400078ec0ff */
[----:B------:R-:W-:Y:S02]  /*175b0*/  LOP3.LUT R182, R182, 0x70, RZ, 0xc0, !PT ;  /* 0x00000070b6b67812 */ /* 0x000fe400078ec0ff */
[----:B------:R-:W-:-:S03]  /*175c0*/  SGXT.U32 R3, R3, 0x2 ;  /* 0x000000020303781a */ /* 0x000fc60000000000 */
[----:B------:R-:W-:-:S05]  /*175d0*/  IMAD R243, R243, 0x80, R182 ;  /* 0x00000080f3f37824 */ /* 0x000fca00078e02b6 */
[----:B------:R-:W-:Y:S02]  /*175e0*/  LOP3.LUT R243, R243, R3, RZ, 0xfc, !PT ;  /* 0x00000003f3f37212 */ /* 0x000fe400078efcff */
[----:B------:R-:W3:Y:S02]  /*175f0*/  LDL R3, [R1+0x820] ;  /* 0x0008200001037983 */ /* 0x000ee40000100800 */
[----:B------:R-:W-:Y:S02]  /*17600*/  LOP3.LUT R243, R243, 0x10, RZ, 0x3c, !PT ;  /* 0x00000010f3f37812 */ /* 0x000fe400078e3cff */
[----:B------:R-:W-:-:S03]  /*17610*/  PRMT R219, RZ, 0x7610, R219 ;  /* 0x00007610ffdb7816 */ /* 0x000fc600000000db */
[----:B------:R4:W-:Y:S04]  /*17620*/  STS.U8 [R243+UR6+0x10000], R180 ;  /* 0x010000b4f3007988 */ /* 0x0009e80008000006 */
[----:B------:R-:W-:Y:S04]  /*17630*/  STS.U8 [R243+UR6+0x10004], R179 ;  /* 0x010004b3f3007988 */ /* 0x000fe80008000006 */
[----:B------:R0:W-:Y:S01]  /*17640*/  STS.U8 [R243+UR6+0x10008], R178 ;  /* 0x010008b2f3007988 */ /* 0x0001e20008000006 */
[----:B--2---:R-:W-:Y:S02]  /*17650*/  @!P1 IMAD.MOV.U32 R181, RZ, RZ, R249 ;  /* 0x000000ffffb59224 */ /* 0x004fe400078e00f9 */
[----:B----4-:R-:W-:-:S02]  /*17660*/  @!P1 IMAD.MOV.U32 R180, RZ, RZ, R248 ;  /* 0x000000ffffb49224 */ /* 0x010fc400078e00f8 */
[----:B------:R-:W2:Y:S01]  /*17670*/  LDL R248, [R1+0x7e0] ;  /* 0x0007e00001f87983 */ /* 0x000ea20000100800 */
[----:B---3--:R-:W-:-:S03]  /*17680*/  @!P1 IMAD.MOV.U32 R182, RZ, RZ, R191 ;  /* 0x000000ffffb69224 */ /* 0x008fc600078e00bf */
[----:B------:R1:W3:Y:S04]  /*17690*/  @!P1 LDG.E.U8 R219, desc[UR18][R180.64] ;  /* 0x00000012b4db9981 */ /* 0x0002e8000c1e1100 */
[----:B------:R-:W4:Y:S01]  /*176a0*/  LDL R191, [R1+0x7e4] ;  /* 0x0007e40001bf7983 */ /* 0x000f220000100800 */
[----:B-1----:R-:W-:-:S03]  /*176b0*/  @!P1 IMAD.MOV.U32 R180, RZ, RZ, R185 ;  /* 0x000000ffffb49224 */ /* 0x002fc600078e00b9 */
[----:B------:R-:W3:Y:S01]  /*176c0*/  LDL R185, [R1+0x7c0] ;  /* 0x0007c00001b97983 */ /* 0x000ee20000100800 */
[----:B0-----:R-:W-:-:S03]  /*176d0*/  @!P1 IMAD.MOV.U32 R178, RZ, RZ, R2 ;  /* 0x000000ffffb29224 */ /* 0x001fc600078e0002 */
[----:B------:R-:W3:Y:S01]  /*176e0*/  LDL R2, [R1+0x7c4] ;  /* 0x0007c40001027983 */ /* 0x000ee20000100800 */
[----:B------:R-:W-:Y:S01]  /*176f0*/  @!P1 IMAD.MOV.U32 R181, RZ, RZ, R190 ;  /* 0x000000ffffb59224 */ /* 0x000fe200078e00be */
[----:B------:R-:W-:Y:S02]  /*17700*/  PRMT R213, RZ, 0x7610, R213 ;  /* 0x00007610ffd57816 */ /* 0x000fe400000000d5 */
[----:B------:R0:W-:Y:S01]  /*17710*/  STS.U8 [R243+UR6+0x1000c], R177 ;  /* 0x01000cb1f3007988 */ /* 0x0001e20008000006 */
[----:B------:R-:W-:Y:S02]  /*17720*/  @!P1 IMAD.MOV.U32 R179, RZ, RZ, R3 ;  /* 0x000000ffffb39224 */ /* 0x000fe400078e0003 */
[----:B------:R-:W1:Y:S03]  /*17730*/  S2R R3, SR_TID.X ;  /* 0x0000000000037919 */ /* 0x000e660000002100 */
[----:B------:R-:W3:Y:S04]  /*17740*/  @!P1 LDG.E.U8 R213, desc[UR18][R178.64] ;  /* 0x00000012b2d59981 */ /* 0x000ee8000c1e1100 */
[----:B------:R-:W3:Y:S04]  /*17750*/  LDL R178, [R1+0x800] ;  /* 0x0008000001b27983 */ /* 0x000ee80000100800 */
[----:B------:R-:W3:Y:S04]  /*17760*/  LDL R179, [R1+0x804] ;  /* 0x0008040001b37983 */ /* 0x000ee80000100800 */
[----:B0-----:R-:W3:Y:S01]  /*17770*/  LDL.LU R243, [R1+0x9bc] ;  /* 0x0009bc0001f37983 */ /* 0x001ee20000300800 */
[----:B-1----:R-:W-:Y:S01]  /*17780*/  IMAD.SHL.U32 R190, R3, 0x10, RZ ;  /* 0x0000001003be7824 */ /* 0x002fe200078e00ff */
[----:B------:R-:W-:-:S02]  /*17790*/  SHF.R.U32.HI R249, RZ, 0x6, R3 ;  /* 0x00000006fff97819 */ /* 0x000fc40000011603 */
[----:B------:R-:W-:Y:S02]  /*177a0*/  LOP3.LUT R3, R3, 0x3f, RZ, 0xc0, !PT ;  /* 0x0000003f03037812 */ /* 0x000fe400078ec0ff */
[----:B------:R-:W-:Y:S02]  /*177b0*/  LOP3.LUT R190, R190, 0x70, RZ, 0xc0, !PT ;  /* 0x00000070bebe7812 */ /* 0x000fe400078ec0ff */
[----:B------:R-:W-:-:S03]  /*177c0*/  SGXT.U32 R249, R249, 0x2 ;  /* 0x00000002f9f9781a */ /* 0x000fc60000000000 */
[----:B------:R-:W-:Y:S02]  /*177d0*/  IMAD R3, R3, 0x80, R190 ;  /* 0x0000008003037824 */ /* 0x000fe400078e02be */
[----:B------:R-:W3:Y:S03]  /*177e0*/  LDL R190, [R1+0x7a4] ;  /* 0x0007a40001be7983 */ /* 0x000ee60000100800 */
[----:B------:R-:W-:Y:S02]  /*177f0*/  LOP3.LUT R3, R3, R249, RZ, 0xfc, !PT ;  /* 0x000000f903037212 */ /* 0x000fe400078efcff */
[----:B------:R-:W3:Y:S02]  /*17800*/  LDL R249, [R1+0x7a0] ;  /* 0x0007a00001f97983 */ /* 0x000ee40000100800 */
[----:B------:R-:W-:Y:S02]  /*17810*/  LOP3.LUT R3, R3, 0x20, RZ, 0x3c, !PT ;  /* 0x0000002003037812 */ /* 0x000fe400078e3cff */
[----:B------:R-:W-:-:S03]  /*17820*/  PRMT R205, RZ, 0x7610, R205 ;  /* 0x00007610ffcd7816 */ /* 0x000fc600000000cd */
[----:B------:R4:W-:Y:S01]  /*17830*/  STS.U8 [R3+UR6+0x10000], R176 ;  /* 0x010000b003007988 */ /* 0x0009e20008000006 */
[----:B--2---:R-:W-:-:S03]  /*17840*/  @!P1 IMAD.MOV.U32 R177, RZ, RZ, R248 ;  /* 0x000000ffffb19224 */ /* 0x004fc600078e00f8 */
[----:B------:R-:W2:Y:S01]  /*17850*/  LDL R248, [R1+0x780] ;  /* 0x0007800001f87983 */ /* 0x000ea20000100800 */
[----:B----4-:R-:W-:-:S03]  /*17860*/  @!P1 IMAD.MOV.U32 R176, RZ, RZ, R191 ;  /* 0x000000ffffb09224 */ /* 0x010fc600078e00bf */
[----:B------:R-:W4:Y:S04]  /*17870*/  LDL R191, [R1+0x784] ;  /* 0x0007840001bf7983 */ /* 0x000f280000100800 */
[----:B------:R3:W4:Y:S02]  /*17880*/  @!P1 LDG.E.U8 R205, desc[UR18][R176.64] ;  /* 0x00000012b0cd9981 */ /* 0x000724000c1e1100 */
[----:B---3--:R-:W-:Y:S02]  /*17890*/  @!P1 IMAD.MOV.U32 R177, RZ, RZ, R185 ;  /* 0x000000ffffb19224 */ /* 0x008fe400078e00b9 */
[----:B------:R-:W-:Y:S01]  /*178a0*/  @!P1 IMAD.MOV.U32 R176, RZ, RZ, R2 ;  /* 0x000000ffffb09224 */ /* 0x000fe200078e0002 */
[----:B------:R-:W3:Y:S04]  /*178b0*/  LDL R185, [R1+0x760] ;  /* 0x0007600001b97983 */ /* 0x000ee80000100800 */
[----:B------:R-:W3:Y:S01]  /*178c0*/  LDL R2, [R1+0x764] ;  /* 0x0007640001027983 */ /* 0x000ee20000100800 */
[----:B------:R-:W-:-:S03]  /*178d0*/  PRMT R201, RZ, 0x7610, R201 ;  /* 0x00007610ffc97816 */ /* 0x000fc600000000c9 */
[----:B------:R0:W-:Y:S04]  /*178e0*/  STS.U8 [R3+UR6+0x10004], R186 ;  /* 0x010004ba03007988 */ /* 0x0001e80008000006 */
[----:B------:R1:W3:Y:S04]  /*178f0*/  @!P1 LDG.E.U8 R201, desc[UR18][R176.64] ;  /* 0x00000012b0c99981 */ /* 0x0002e8000c1e1100 */
[----:B------:R1:W-:Y:S04]  /*17900*/  STS.U8 [R3+UR6+0x10008], R187 ;  /* 0x010008bb03007988 */ /* 0x0003e80008000006 */
[----:B------:R1:W-:Y:S01]  /*17910*/  STS.U8 [R3+UR6+0x1000c], R188 ;  /* 0x01000cbc03007988 */ /* 0x0003e20008000006 */
[----:B------:R-:W-:-:S02]  /*17920*/  PRMT R199, RZ, 0x7610, R199 ;  /* 0x00007610ffc77816 */ /* 0x000fc400000000c7 */
[----:B------:R-:W-:Y:S01]  /*17930*/  PRMT R197, RZ, 0x7610, R197 ;  /* 0x00007610ffc57816 */ /* 0x000fe200000000c5 */
[----:B0-----:R-:W3:Y:S04]  /*17940*/  LDL R186, [R1+0x720] ;  /* 0x0007200001ba7983 */ /* 0x001ee80000100800 */
[----:B-1----:R-:W3:Y:S01]  /*17950*/  LDL R187, [R1+0x744] ;  /* 0x0007440001bb7983 */ /* 0x002ee20000100800 */
[----:B------:R-:W-:-:S04]  /*17960*/  SHF.R.U32.HI R3, RZ, 0x6, R242 ;  /* 0x00000006ff037819 */ /* 0x000fc800000116f2 */
[----:B------:R-:W-:Y:S01]  /*17970*/  SGXT.U32 R3, R3, 0x2 ;  /* 0x000000020303781a */ /* 0x000fe20000000000 */
[----:B------:R-:W-:Y:S02]  /*17980*/  @!P1 IMAD.MOV.U32 R177, RZ, RZ, R249 ;  /* 0x000000ffffb19224 */ /* 0x000fe400078e00f9 */
[C---:B------:R-:W-:Y:S01]  /*17990*/  IMAD.SHL.U32 R249, R242.reuse, 0x10, RZ ;  /* 0x00000010f2f97824 */ /* 0x040fe200078e00ff */
[----:B------:R-:W-:-:S04]  /*179a0*/  LOP3.LUT R242, R242, 0x3f, RZ, 0xc0, !PT ;  /* 0x0000003ff2f27812 */ /* 0x000fc800078ec0ff */
[----:B------:R-:W-:-:S05]  /*179b0*/  LOP3.LUT R249, R249, 0x70, RZ, 0xc0, !PT ;  /* 0x00000070f9f97812 */ /* 0x000fca00078ec0ff */
[----:B------:R-:W-:-:S05]  /*179c0*/  IMAD R242, R242, 0x80, R249 ;  /* 0x00000080f2f27824 */ /* 0x000fca00078e02f9 */
[----:B------:R-:W-:Y:S02]  /*179d0*/  LOP3.LUT R242, R242, R3, RZ, 0xfc, !PT ;  /* 0x00000003f2f27212 */ /* 0x000fe400078efcff */
[----:B------:R-:W3:Y:S01]  /*179e0*/  LDL R3, [R1+0x724] ;  /* 0x0007240001037983 */ /* 0x000ee20000100800 */
[----:B------:R-:W-:-:S03]  /*179f0*/  @!P1 IMAD.MOV.U32 R176, RZ, RZ, R190 ;  /* 0x000000ffffb09224 */ /* 0x000fc600078e00be */
[----:B------:R-:W3:Y:S04]  /*17a00*/  LDL R190, [R1+0x740] ;  /* 0x0007400001be7983 */ /* 0x000ee80000100800 */
[----:B------:R2:W3:Y:S02]  /*17a10*/  @!P1 LDG.E.U8 R199, desc[UR18][R176.64] ;  /* 0x00000012b0c79981 */ /* 0x0004e4000c1e1100 */
[----:B--2---:R-:W-:Y:S01]  /*17a20*/  @!P1 IMAD.MOV.U32 R177, RZ, RZ, R248 ;  /* 0x000000ffffb19224 */ /* 0x004fe200078e00f8 */
[----:B------:R-:W-:Y:S01]  /*17a30*/  LOP3.LUT R242, R242, 0x30, RZ, 0x3c, !PT ;  /* 0x00000030f2f27812 */ /* 0x000fe200078e3cff */
[----:B------:R-:W2:Y:S01]  /*17a40*/  LDL R248, [R1+0x684] ;  /* 0x0006840001f87983 */ /* 0x000ea20000100800 */
[----:B----4-:R-:W-:-:S03]  /*17a50*/  @!P1 IMAD.MOV.U32 R176, RZ, RZ, R191 ;  /* 0x000000ffffb09224 */ /* 0x010fc600078e00bf */
[----:B------:R-:W-:Y:S04]  /*17a60*/  STS.U8 [R242+UR6+0x10000], R189 ;  /* 0x010000bdf2007988 */ /* 0x000fe80008000006 */
[----:B------:R3:W4:Y:S01]  /*17a70*/  @!P1 LDG.E.U8 R197, desc[UR18][R176.64] ;  /* 0x00000012b0c59981 */ /* 0x000722000c1e1100 */
[----:B------:R-:W-:-:S03]  /*17a80*/  PRMT R216, RZ, 0x7610, R216 ;  /* 0x00007610ffd87816 */ /* 0x000fc600000000d8 */
[----:B------:R0:W-:Y:S01]  /*17a90*/  STS.U8 [R242+UR6+0x10004], R175 ;  /* 0x010004aff2007988 */ /* 0x0001e20008000006 */
[----:B------:R-:W-:-:S03]  /*17aa0*/  PRMT R222, RZ, 0x7610, R222 ;  /* 0x00007610ffde7816 */ /* 0x000fc600000000de */
[----:B------:R-:W2:Y:S01]  /*17ab0*/  LDL R191, [R1+0x6e0] ;  /* 0x0006e00001bf7983 */ /* 0x000ea20000100800 */
[----:B---3--:R-:W-:Y:S02]  /*17ac0*/  @!P1 IMAD.MOV.U32 R177, RZ, RZ, R185 ;  /* 0x000000ffffb19224 */ /* 0x008fe400078e00b9 */
[----:B------:R-:W-:Y:S01]  /*17ad0*/  @!P1 IMAD.MOV.U32 R176, RZ, RZ, R2 ;  /* 0x000000ffffb09224 */ /* 0x000fe200078e0002 */
[----:B------:R-:W3:Y:S04]  /*17ae0*/  LDL R185, [R1+0x700] ;  /* 0x0007000001b97983 */ /* 0x000ee80000100800 */
[----:B------:R-:W4:Y:S04]  /*17af0*/  LDL R2, [R1+0x704] ;  /* 0x0007040001027983 */ /* 0x000f280000100800 */
[----:B------:R1:W-:Y:S04]  /*17b00*/  STS.U8 [R242+UR6+0x10008], R174 ;  /* 0x010008aef2007988 */ /* 0x0003e80008000006 */
[----:B------:R1:W2:Y:S04]  /*17b10*/  @!P1 LDG.E.U8 R216, desc[UR18][R180.64] ;  /* 0x00000012b4d89981 */ /* 0x0002a8000c1e1100 */
[----:B------:R1:W-:Y:S01]  /*17b20*/  STS.U8 [R242+UR6+0x1000c], R173 ;  /* 0x01000cadf2007988 */ /* 0x0003e20008000006 */
[----:B0-----:R-:W-:-:S03]  /*17b30*/  @!P1 IMAD.MOV.U32 R175, RZ, RZ, R186 ;  /* 0x000000ffffaf9224 */ /* 0x001fc600078e00ba */
[----:B------:R0:W2:Y:S01]  /*17b40*/  @!P1 LDG.E.U8 R222, desc[UR18][R182.64] ;  /* 0x00000012b6de9981 */ /* 0x0000a2000c1e1100 */
[----:B-1----:R-:W-:-:S03]  /*17b50*/  PRMT R181, RZ, 0x7610, R181 ;  /* 0x00007610ffb57816 */ /* 0x002fc600000000b5 */
[----:B------:R-:W2:Y:S01]  /*17b60*/  LDL R186, [R1+0x6c4] ;  /* 0x0006c40001ba7983 */ /* 0x000ea20000100800 */
[----:B0-----:R-:W-:-:S06]  /*17b70*/  PRMT R183, RZ, 0x7610, R183 ;  /* 0x00007610ffb77816 */ /* 0x001fcc00000000b7 */
[----:B------:R0:W2:Y:S01]  /*17b80*/  @!P1 LDG.E.U8 R183, desc[UR18][R176.64] ;  /* 0x00000012b0b79981 */ /* 0x0000a2000c1e1100 */
[----:B------:R-:W-:Y:S02]  /*17b90*/  @!P1 IMAD.MOV.U32 R174, RZ, RZ, R3 ;  /* 0x000000ffffae9224 */ /* 0x000fe400078e0003 */
[----:B------:R-:W1:Y:S03]  /*17ba0*/  S2R R3, SR_TID.X ;  /* 0x0000000000037919 */ /* 0x000e660000002100 */
[----:B------:R3:W2:Y:S01]  /*17bb0*/  @!P1 LDG.E.U8 R181, desc[UR18][R174.64] ;  /* 0x00000012aeb59981 */ /* 0x0006a2000c1e1100 */
[C---:B-1----:R-:W-:Y:S01]  /*17bc0*/  IMAD.SHL.U32 R249, R3.reuse, 0x10, RZ ;  /* 0x0000001003f97824 */ /* 0x042fe200078e00ff */
[----:B------:R-:W-:Y:S02]  /*17bd0*/  SHF.R.U32.HI R242, RZ, 0x6, R3 ;  /* 0x00000006fff27819 */ /* 0x000fe40000011603 */
[----:B------:R-:W-:-:S02]  /*17be0*/  LOP3.LUT R3, R3, 0x3f, RZ, 0xc0, !PT ;  /* 0x0000003f03037812 */ /* 0x000fc400078ec0ff */
[----:B------:R-:W-:Y:S01]  /*17bf0*/  LOP3.LUT R249, R249, 0x70, RZ, 0xc0, !PT ;  /* 0x00000070f9f97812 */ /* 0x000fe200078ec0ff */
[----:B0-----:R-:W-:Y:S02]  /*17c00*/  @!P1 IMAD.MOV.U32 R177, RZ, RZ, R190 ;  /* 0x000000ffffb19224 */ /* 0x001fe400078e00be */
[----:B------:R-:W2:Y:S01]  /*17c10*/  LDL R190, [R1+0x6e4] ;  /* 0x0006e40001be7983 */ /* 0x000ea20000100800 */
[----:B------:R-:W-:-:S03]  /*17c20*/  @!P1 IMAD.MOV.U32 R176, RZ, RZ, R187 ;  /* 0x000000ffffb09224 */ /* 0x000fc600078e00bb */
[----:B------:R-:W2:Y:S01]  /*17c30*/  LDL R187, [R1+0x6c0] ;  /* 0x0006c00001bb7983 */ /* 0x000ea20000100800 */
[----:B---3--:R-:W-:Y:S02]  /*17c40*/  @!P1 IMAD.MOV.U32 R175, RZ, RZ, R185 ;  /* 0x000000ffffaf9224 */ /* 0x008fe400078e00b9 */
[----:B------:R-:W-:Y:S02]  /*17c50*/  IMAD R185, R3, 0x80, R249 ;  /* 0x0000008003b97824 */ /* 0x000fe400078e02f9 */
[----:B----4-:R-:W-:Y:S01]  /*17c60*/  @!P1 IMAD.MOV.U32 R174, RZ, RZ, R2 ;  /* 0x000000ffffae9224 */ /* 0x010fe200078e0002 */
[----:B------:R-:W3:Y:S04]  /*17c70*/  LDL R3, [R1+0x6a0] ;  /* 0x0006a00001037983 */ /* 0x000ee80000100800 */
[----:B------:R-:W4:Y:S01]  /*17c80*/  LDL R2, [R1+0x6a4] ;  /* 0x0006a40001027983 */ /* 0x000f220000100800 */
[----:B------:R-:W-:-:S02]  /*17c90*/  SGXT.U32 R242, R242, 0x2 ;  /* 0x00000002f2f2781a */ /* 0x000fc40000000000 */
[----:B------:R-:W-:Y:S02]  /*17ca0*/  PRMT R182, RZ, 0x7610, R182 ;  /* 0x00007610ffb67816 */ /* 0x000fe400000000b6 */
[----:B------:R-:W-:Y:S02]  /*17cb0*/  @!P1 LOP3.LUT R179, R179, R178, RZ, 0x3c, !PT ;  /* 0x000000b2b3b39212 */ /* 0x000fe400078e3cff */
[----:B------:R-:W-:Y:S01]  /*17cc0*/  PRMT R210, RZ, 0x7610, R210 ;  /* 0x00007610ffd27816 */ /* 0x000fe200000000d2 */
[----:B--2---:R-:W-:Y:S01]  /*17cd0*/  @!P1 IMAD.MOV.U32 R173, RZ, RZ, R191 ;  /* 0x000000ffffad9224 */ /* 0x004fe200078e00bf */
[----:B------:R-:W-:Y:S01]  /*17ce0*/  LOP3.LUT R185, R185, R242, RZ, 0xfc, !PT ;  /* 0x000000f2b9b97212 */ /* 0x000fe200078efcff */
[----:B------:R0:W2:Y:S03]  /*17cf0*/  @!P1 LDG.E.U8 R182, desc[UR18][R176.64] ;  /* 0x00000012b0b69981 */ /* 0x0000a6000c1e1100 */
[----:B------:R-:W-:Y:S01]  /*17d00*/  LOP3.LUT R185, R185, 0x40, RZ, 0x3c, !PT ;  /* 0x00000040b9b97812 */ /* 0x000fe200078e3cff */
[----:B------:R-:W2:Y:S04]  /*17d10*/  LDL R249, [R1+0x680] ;  /* 0x0006800001f97983 */ /* 0x000ea80000100800 */
[----:B------:R-:W-:Y:S01]  /*17d20*/  STS.U8 [R185+UR6+0x10000], R172 ;  /* 0x010000acb9007988 */ /* 0x000fe20008000006 */
[----:B0-----:R-:W-:-:S03]  /*17d30*/  PRMT R177, RZ, 0x7610, R177 ;  /* 0x00007610ffb17816 */ /* 0x001fc600000000b1 */
[----:B------:R-:W-:Y:S04]  /*17d40*/  STS.U8 [R185+UR6+0x10004], R171 ;  /* 0x010004abb9007988 */ /* 0x000fe80008000006 */
[----:B------:R0:W-:Y:S01]  /*17d50*/  STS.U8 [R185+UR6+0x10008], R170 ;  /* 0x010008aab9007988 */ /* 0x0001e20008000006 */
[----:B------:R-:W-:-:S03]  /*17d60*/  @!P1 LOP3.LUT R178, R179, R178, RZ, 0x3c, !PT ;  /* 0x000000b2b3b29212 */ /* 0x000fc600078e3cff */
[----:B------:R-:W2:Y:S01]  /*17d70*/  LDL R191, [R1+0x660] ;  /* 0x0006600001bf7983 */ /* 0x000ea20000100800 */
[----:B0-----:R-:W0:Y:S01]  /*17d80*/  S2R R185, SR_TID.X ;  /* 0x0000000000b97919 */ /* 0x001e220000002100 */
[----:B------:R-:W-:-:S05]  /*17d90*/  @!P1 LOP3.LUT R179, R179, R178, RZ, 0x3c, !PT ;  /* 0x000000b2b3b39212 */ /* 0x000fca00078e3cff */
[----:B------:R1:W2:Y:S02]  /*17da0*/  @!P1 LDG.E.U8 R210, desc[UR18][R178.64] ;  /* 0x00000012b2d29981 */ /* 0x0002a4000c1e1100 */
[----:B-1----:R-:W-:Y:S01]  /*17db0*/  PRMT R179, RZ, 0x7610, R179 ;  /* 0x00007610ffb37816 */ /* 0x002fe200000000b3 */
[----:B0-----:R-:W-:Y:S02]  /*17dc0*/  IMAD.SHL.U32 R242, R185, 0x10, RZ ;  /* 0x00000010b9f27824 */ /* 0x001fe400078e00ff */
[----:B------:R-:W-:Y:S02]  /*17dd0*/  @!P1 IMAD.MOV.U32 R172, RZ, RZ, R190 ;  /* 0x000000ffffac9224 */ /* 0x000fe400078e00be */
[----:B------:R-:W2:Y:S04]  /*17de0*/  LDL R190, [R1+0x664] ;  /* 0x0006640001be7983 */ /* 0x000ea80000100800 */
[----:B------:R0:W2:Y:S02]  /*17df0*/  @!P1 LDG.E.U8 R179, desc[UR18][R172.64] ;  /* 0x00000012acb39981 */ /* 0x0000a4000c1e1100 */
[----:B0-----:R-:W-:-:S02]  /*17e00*/  @!P1 IMAD.MOV.U32 R172, RZ, RZ, R186 ;  /* 0x000000ffffac9224 */ /* 0x001fc400078e00ba */
[----:B------:R-:W-:Y:S01]  /*17e10*/  @!P1 IMAD.MOV.U32 R173, RZ, RZ, R187 ;  /* 0x000000ffffad9224 */ /* 0x000fe200078e00bb */
[----:B------:R-:W2:Y:S04]  /*17e20*/  LDL R186, [R1+0x644] ;  /* 0x0006440001ba7983 */ /* 0x000ea80000100800 */
[----:B------:R-:W2:Y:S01]  /*17e30*/  LDL R187, [R1+0x640] ;  /* 0x0006400001bb7983 */ /* 0x000ea20000100800 */
[----:B---3--:R-:W-:Y:S02]  /*17e40*/  @!P1 IMAD.MOV.U32 R171, RZ, RZ, R3 ;  /* 0x000000ffffab9224 */ /* 0x008fe400078e0003 */
[----:B----4-:R-:W-:-:S05]  /*17e50*/  @!P1 IMAD.MOV.U32 R170, RZ, RZ, R2 ;  /* 0x000000ffffaa9224 */ /* 0x010fca00078e0002 */
[----:B------:R0:W3:Y:S02]  /*17e60*/  @!P1 LDG.E.U8 R177, desc[UR18][R170.64] ;  /* 0x00000012aab19981 */ /* 0x0000e4000c1e1100 */
[----:B0-----:R-:W0:Y:S01]  /*17e70*/  S2R R170, SR_TID.X ;  /* 0x0000000000aa7919 */ /* 0x001e220000002100 */
[C---:B------:R-:W-:Y:S02]  /*17e80*/  LOP3.LUT R2, R242.reuse, 0x70, RZ, 0xc0, !PT ;  /* 0x00000070f2027812 */ /* 0x040fe400078ec0ff */
[----:B------:R-:W-:Y:S02]  /*17e90*/  SHF.R.U32.HI R3, RZ, 0x6, R185 ;  /* 0x00000006ff037819 */ /* 0x000fe400000116b9 */
[----:B------:R-:W-:Y:S02]  /*17ea0*/  LOP3.LUT R242, R242, 0x70, RZ, 0xc0, !PT ;  /* 0x00000070f2f27812 */ /* 0x000fe400078ec0ff */
[----:B------:R-:W-:-:S05]  /*17eb0*/  LOP3.LUT R185, R185, 0x3f, RZ, 0xc0, !PT ;  /* 0x0000003fb9b97812 */ /* 0x000fca00078ec0ff */
[----:B------:R-:W-:Y:S01]  /*17ec0*/  IMAD R2, R185, 0x80, R2 ;  /* 0x00000080b9027824 */ /* 0x000fe200078e0202 */
[----:B0-----:R-:W-:-:S05]  /*17ed0*/  LOP3.LUT R171, R170, 0x3f, RZ, 0xc0, !PT ;  /* 0x0000003faaab7812 */ /* 0x001fca00078ec0ff */
[----:B------:R-:W-:Y:S02]  /*17ee0*/  IMAD R171, R171, 0x80, R242 ;  /* 0x00000080abab7824 */ /* 0x000fe400078e02f2 */
[----:B------:R-:W4:Y:S04]  /*17ef0*/  LDL.LU R242, [R1+0x9b8] ;  /* 0x0009b80001f27983 */ /* 0x000f280000300800 */
[----:B------:R-:W3:Y:S01]  /*17f00*/  LDL R185, [R1+0x620] ;  /* 0x0006200001b97983 */ /* 0x000ee20000100800 */
[----:B------:R-:W-:-:S04]  /*17f10*/  SGXT.U32 R3, R3, 0x2 ;  /* 0x000000020303781a */ /* 0x000fc80000000000 */
[----:B------:R-:W-:Y:S02]  /*17f20*/  LOP3.LUT R2, R2, R3, RZ, 0xfc, !PT ;  /* 0x0000000302027212 */ /* 0x000fe400078efcff */
[----:B------:R-:W4:Y:S01]  /*17f30*/  LDL R3, [R1+0x624] ;  /* 0x0006240001037983 */ /* 0x000f220000100800 */
[----:B------:R-:W-:-:S04]  /*17f40*/  SHF.R.U32.HI R170, RZ, 0x6, R170 ;  /* 0x00000006ffaa7819 */ /* 0x000fc800000116aa */
[----:B------:R-:W-:-:S04]  /*17f50*/  SGXT.U32 R170, R170, 0x2 ;  /* 0x00000002aaaa781a */ /* 0x000fc80000000000 */
[----:B------:R-:W-:Y:S02]  /*17f60*/  LOP3.LUT R171, R171, R170, RZ, 0xfc, !PT ;  /* 0x000000aaabab7212 */ /* 0x000fe400078efcff */
[----:B------:R-:W-:Y:S02]  /*17f70*/  LOP3.LUT R2, R2, 0x50, RZ, 0x3c, !PT ;  /* 0x0000005002027812 */ /* 0x000fe400078e3cff */
[----:B------:R-:W-:-:S05]  /*17f80*/  LOP3.LUT R171, R171, 0x40, RZ, 0x3c, !PT ;  /* 0x00000040abab7812 */ /* 0x000fca00078e3cff */
[----:B------:R-:W-:Y:S04]  /*17f90*/  STS.U8 [R171+UR6+0x1000c], R169 ;  /* 0x01000ca9ab007988 */ /* 0x000fe80008000006 */
[----:B------:R-:W-:Y:S04]  /*17fa0*/  STS.U8 [R2+UR6+0x10000], R168 ;  /* 0x010000a802007988 */ /* 0x000fe80008000006 */
[----:B------:R-:W-:Y:S01]  /*17fb0*/  STS.U8 [R2+UR6+0x10004], R167 ;  /* 0x010004a702007988 */ /* 0x000fe20008000006 */
[----:B------:R-:W-:-:S03]  /*17fc0*/  PRMT R178, RZ, 0x7610, R178 ;  /* 0x00007610ffb27816 */ /* 0x000fc600000000b2 */
[----:B------:R-:W-:Y:S04]  /*17fd0*/  STS.U8 [R2+UR6+0x10008], R166 ;  /* 0x010008a602007988 */ /* 0x000fe80008000006 */
[----:B------:R0:W4:Y:S02]  /*17fe0*/  @!P1 LDG.E.U8 R178, desc[UR18][R172.64] ;  /* 0x00000012acb29981 */ /* 0x000124000c1e1100 */
[----:B0-----:R-:W-:Y:S02]  /*17ff0*/  PRMT R173, RZ, 0x7610, R173 ;  /* 0x00007610ffad7816 */ /* 0x001fe400000000ad */
[----:B------:R0:W-:Y:S04]  /*18000*/  STS.U8 [R2+UR6+0x1000c], R165 ;  /* 0x01000ca502007988 */ /* 0x0001e80008000006 */
[----:B0-----:R-:W4:Y:S01]  /*18010*/  LDL R2, [R1+0x5a4] ;  /* 0x0005a40001027983 */ /* 0x001f220000100800 */
[----:B------:R-:W-:Y:S01]  /*18020*/  PRMT R180, RZ, 0x7610, R180 ;  /* 0x00007610ffb47816 */ /* 0x000fe200000000b4 */
[----:B--2---:R-:W-:-:S02]  /*18030*/  @!P1 IMAD.MOV.U32 R169, RZ, RZ, R191 ;  /* 0x000000ffffa99224 */ /* 0x004fc400078e00bf */
[----:B------:R-:W2:Y:S04]  /*18040*/  LDL R191, [R1+0x5e0] ;  /* 0x0005e00001bf7983 */ /* 0x000ea80000100800 */
[----:B------:R0:W2:Y:S02]  /*18050*/  @!P1 LDG.E.U8 R180, desc[UR18][R174.64] ;  /* 0x00000012aeb49981 */ /* 0x0000a4000c1e1100 */
[----:B0-----:R-:W-:Y:S01]  /*18060*/  PRMT R175, RZ, 0x7610, R175 ;  /* 0x00007610ffaf7816 */ /* 0x001fe200000000af */
[----:B------:R-:W-:Y:S02]  /*18070*/  @!P1 IMAD.MOV.U32 R168, RZ, RZ, R190 ;  /* 0x000000ffffa89224 */ /* 0x000fe400078e00be */
[----:B------:R-:W2:Y:S04]  /*18080*/  LDL R190, [R1+0x5e4] ;  /* 0x0005e40001be7983 */ /* 0x000ea80000100800 */
[----:B------:R0:W2:Y:S02]  /*18090*/  @!P1 LDG.E.U8 R175, desc[UR18][R168.64] ;  /* 0x00000012a8af9981 */ /* 0x0000a4000c1e1100 */
[----:B0-----:R-:W-:-:S02]  /*180a0*/  @!P1 IMAD.MOV.U32 R168, RZ, RZ, R186 ;  /* 0x000000ffffa89224 */ /* 0x001fc400078e00ba */
[----:B------:R-:W2:Y:S01]  /*180b0*/  LDL R186, [R1+0x5c4] ;  /* 0x0005c40001ba7983 */ /* 0x000ea20000100800 */
[----:B------:R-:W-:-:S03]  /*180c0*/  @!P1 IMAD.MOV.U32 R169, RZ, RZ, R187 ;  /* 0x000000ffffa99224 */ /* 0x000fc600078e00bb */
[----:B------:R-:W2:Y:S01]  /*180d0*/  LDL R187, [R1+0x5c0] ;  /* 0x0005c00001bb7983 */ /* 0x000ea20000100800 */
[----:B---3--:R-:W-:Y:S02]  /*180e0*/  @!P1 IMAD.MOV.U32 R167, RZ, RZ, R185 ;  /* 0x000000ffffa79224 */ /* 0x008fe400078e00b9 */
[----:B------:R-:W0:Y:S01]  /*180f0*/  S2R R185, SR_TID.X ;  /* 0x0000000000b97919 */ /* 0x000e220000002100 */
[----:B----4-:R-:W-:-:S05]  /*18100*/  @!P1 IMAD.MOV.U32 R166, RZ, RZ, R3 ;  /* 0x000000ffffa69224 */ /* 0x010fca00078e0003 */
[----:B------:R1:W3:Y:S01]  /*18110*/  @!P1 LDG.E.U8 R173, desc[UR18][R166.64] ;  /* 0x00000012a6ad9981 */ /* 0x0002e2000c1e1100 */
[----:B0-----:R-:W-:-:S05]  /*18120*/  IMAD.SHL.U32 R3, R185, 0x10, RZ ;  /* 0x00000010b9037824 */ /* 0x001fca00078e00ff */
[----:B-1----:R-:W-:Y:S02]  /*18130*/  LOP3.LUT R166, R3, 0x70, RZ, 0xc0, !PT ;  /* 0x0000007003a67812 */ /* 0x002fe400078ec0ff */
[----:B------:R-:W4:Y:S01]  /*18140*/  LDL R3, [R1+0x5a0] ;  /* 0x0005a00001037983 */ /* 0x000f220000100800 */
[----:B------:R-:W-:Y:S02]  /*18150*/  SHF.R.U32.HI R167, RZ, 0x6, R185 ;  /* 0x00000006ffa77819 */ /* 0x000fe400000116b9 */
[----:B------:R-:W-:Y:S02]  /*18160*/  LOP3.LUT R185, R185, 0x3f, RZ, 0xc0, !PT ;  /* 0x0000003fb9b97812 */ /* 0x000fe400078ec0ff */
[----:B------:R-:W-:-:S03]  /*18170*/  SGXT.U32 R167, R167, 0x2 ;  /* 0x00000002a7a7781a */ /* 0x000fc60000000000 */
[----:B------:R-:W-:Y:S01]  /*18180*/  IMAD R185, R185, 0x80, R166 ;  /* 0x00000080b9b97824 */ /* 0x000fe200078e02a6 */
[----:B------:R-:W-:-:S04]  /*18190*/  PRMT R174, RZ, 0x7610, R174 ;  /* 0x00007610ffae7816 */ /* 0x000fc800000000ae */
[----:B------:R-:W-:Y:S02]  /*181a0*/  LOP3.LUT R185, R185, R167, RZ, 0xfc, !PT ;  /* 0x000000a7b9b97212 */ /* 0x000fe400078efcff */
[----:B------:R0:W3:Y:S02]  /*181b0*/  @!P1 LDG.E.U8 R174, desc[UR18][R168.64] ;  /* 0x00000012a8ae9981 */ /* 0x0000e4000c1e1100 */
[----:B------:R-:W-:-:S05]  /*181c0*/  LOP3.LUT R185, R185, 0x60, RZ, 0x3c, !PT ;  /* 0x00000060b9b97812 */ /* 0x000fca00078e3cff */
[----:B------:R-:W-:Y:S01]  /*181d0*/  STS.U8 [R185+UR6+0x10000], R164 ;  /* 0x010000a4b9007988 */ /* 0x000fe20008000006 */
[----:B0-----:R-:W-:-:S03]  /*181e0*/  PRMT R169, RZ, 0x7610, R169 ;  /* 0x00007610ffa97816 */ /* 0x001fc600000000a9 */
[----:B------:R-:W-:Y:S04]  /*181f0*/  STS.U8 [R185+UR6+0x10004], R163 ;  /* 0x010004a3b9007988 */ /* 0x000fe80008000006 */
[----:B------:R0:W-:Y:S02]  /*18200*/  STS.U8 [R185+UR6+0x10008], R162 ;  /* 0x010008a2b9007988 */ /* 0x0001e40008000006 */
[----:B0-----:R-:W-:Y:S01]  /*18210*/  @!P1 IMAD.MOV.U32 R162, RZ, RZ, R2 ;  /* 0x000000ffffa29224 */ /* 0x001fe200078e0002 */
[----:B------:R-:W0:Y:S01]  /*18220*/  S2R R185, SR_TID.X ;  /* 0x0000000000b97919 */ /* 0x000e220000002100 */
[----:B------:R-:W1:Y:S01]  /*18230*/  S2R R2, SR_TID.X ;  /* 0x0000000000027919 */ /* 0x000e620000002100 */
[----:B------:R-:W-:Y:S02]  /*18240*/  @!P1 IMAD.MOV.U32 R170, RZ, RZ, R248 ;  /* 0x000000ffffaa9224 */ /* 0x000fe400078e00f8 */
[----:B------:R-:W-:Y:S01]  /*18250*/  @!P1 IMAD.MOV.U32 R171, RZ, RZ, R249 ;  /* 0x000000ffffab9224 */ /* 0x000fe200078e00f9 */
[----:B------:R-:W3:Y:S04]  /*18260*/  LDL R248, [R1+0x604] ;  /* 0x0006040001f87983 */ /* 0x000ee80000100800 */
[----:B------:R-:W3:Y:S01]  /*18270*/  LDL R249, [R1+0x600] ;  /* 0x0006000001f97983 */ /* 0x000ee20000100800 */
[----:B------:R-:W-:Y:S01]  /*18280*/  PRMT R176, RZ, 0x7610, R176 ;  /* 0x00007610ffb07816 */ /* 0x000fe200000000b0 */
[----:B--2---:R-:W-:-:S02]  /*18290*/  @!P1 IMAD.MOV.U32 R165, RZ, RZ, R191 ;  /* 0x000000ffffa59224 */ /* 0x004fc400078e00bf */
[----:B------:R-:W2:Y:S01]  /*182a0*/  LDL R191, [R1+0x560] ;  /* 0x0005600001bf7983 */ /* 0x000ea20000100800 */
[----:B------:R-:W-:-:S03]  /*182b0*/  @!P1 IMAD.MOV.U32 R164, RZ, RZ, R190 ;  /* 0x000000ffffa49224 */ /* 0x000fc600078e00be */
[----:B------:R0:W2:Y:S04]  /*182c0*/  @!P1 LDG.E.U8 R176, desc[UR18][R170.64] ;  /* 0x00000012aab09981 */ /* 0x0000a8000c1e1100 */
[----:B------:R-:W2:Y:S01]  /*182d0*/  LDL R190, [R1+0x564] ;  /* 0x0005640001be7983 */ /* 0x000ea20000100800 */
[----:B0-----:R-:W-:-:S06]  /*182e0*/  PRMT R171, RZ, 0x7610, R171 ;  /* 0x00007610ffab7816 */ /* 0x001fcc00000000ab */
[----:B------:R0:W2:Y:S02]  /*182f0*/  @!P1 LDG.E.U8 R171, desc[UR18][R164.64] ;  /* 0x00000012a4ab9981 */ /* 0x0000a4000c1e1100 */
[----:B0-----:R-:W-:Y:S02]  /*18300*/  @!P1 IMAD.MOV.U32 R164, RZ, RZ, R186 ;  /* 0x000000ffffa49224 */ /* 0x001fe400078e00ba */
[----:B------:R-:W-:Y:S01]  /*18310*/  @!P1 IMAD.MOV.U32 R165, RZ, RZ, R187 ;  /* 0x000000ffffa59224 */ /* 0x000fe200078e00bb */
[----:B------:R-:W2:Y:S04]  /*18320*/  LDL R186, [R1+0x544] ;  /* 0x0005440001ba7983 */ /* 0x000ea80000100800 */
[----:B------:R-:W2:Y:S01]  /*18330*/  LDL R187, [R1+0x540] ;  /* 0x0005400001bb7983 */ /* 0x000ea20000100800 */
[----:B----4-:R-:W-:-:S05]  /*18340*/  @!P1 IMAD.MOV.U32 R163, RZ, RZ, R3 ;  /* 0x000000ffffa39224 */ /* 0x010fca00078e0003 */
[----:B------:R0:W4:Y:S02]  /*18350*/  @!P1 LDG.E.U8 R169, desc[UR18][R162.64] ;  /* 0x00000012a2a99981 */ /* 0x000124000c1e1100 */
[----:B0-----:R-:W0:Y:S01]  /*18360*/  S2R R163, SR_TID.X ;  /* 0x0000000000a37919 */ /* 0x001e220000002100 */
[----:B------:R-:W-:-:S04]  /*18370*/  SHF.R.U32.HI R3, RZ, 0x6, R185 ;  /* 0x00000006ff037819 */ /* 0x000fc800000116b9 */
[----:B------:R-:W-:Y:S01]  /*18380*/  SGXT.U32 R3, R3, 0x2 ;  /* 0x000000020303781a */ /* 0x000fe20000000000 */
[----:B------:R-:W-:-:S05]  /*18390*/  IMAD.SHL.U32 R185, R185, 0x10, RZ ;  /* 0x00000010b9b97824 */ /* 0x000fca00078e00ff */
[----:B------:R-:W-:Y:S01]  /*183a0*/  LOP3.LUT R185, R185, 0x70, RZ, 0xc0, !PT ;  /* 0x00000070b9b97812 */ /* 0x000fe200078ec0ff */
[C---:B0-----:R-:W-:Y:S01]  /*183b0*/  IMAD.SHL.U32 R162, R163.reuse, 0x10, RZ ;  /* 0x00000010a3a27824 */ /* 0x041fe200078e00ff */
[----:B------:R-:W-:-:S04]  /*183c0*/  LOP3.LUT R163, R163, 0x3f, RZ, 0xc0, !PT ;  /* 0x0000003fa3a37812 */ /* 0x000fc800078ec0ff */
[----:B------:R-:W-:-:S05]  /*183d0*/  LOP3.LUT R162, R162, 0x70, RZ, 0xc0, !PT ;  /* 0x00000070a2a27812 */ /* 0x000fca00078ec0ff */
[----:B------:R-:W-:-:S05]  /*183e0*/  IMAD R163, R163, 0x80, R162 ;  /* 0x00000080a3a37824 */ /* 0x000fca00078e02a2 */
[----:B------:R-:W-:Y:S02]  /*183f0*/  LOP3.LUT R163, R163, R3, RZ, 0xfc, !PT ;  /* 0x00000003a3a37212 */ /* 0x000fe400078efcff */
[----:B-1----:R-:W-:Y:S02]  /*18400*/  LOP3.LUT R3, R2, 0x3f, RZ, 0xc0, !PT ;  /* 0x0000003f02037812 */ /* 0x002fe400078ec0ff */
[----:B------:R-:W-:-:S05]  /*18410*/  LOP3.LUT R163, R163, 0x60, RZ, 0x3c, !PT ;  /* 0x00000060a3a37812 */ /* 0x000fca00078e3cff */
[----:B------:R0:W-:Y:S02]  /*18420*/  STS.U8 [R163+UR6+0x1000c], R161 ;  /* 0x01000ca1a3007988 */ /* 0x0001e40008000006 */
[----:B0-----:R-:W-:Y:S01]  /*18430*/  SHF.R.U32.HI R163, RZ, 0x6, R2 ;  /* 0x00000006ffa37819 */ /* 0x001fe20000011602 */
[----:B------:R-:W-:Y:S02]  /*18440*/  IMAD R2, R3, 0x80, R185 ;  /* 0x0000008003027824 */ /* 0x000fe400078e02b9 */
[----:B------:R-:W4:Y:S04]  /*18450*/  LDL R185, [R1+0x520] ;  /* 0x0005200001b97983 */ /* 0x000f280000100800 */
[----:B------:R-:W4:Y:S01]  /*18460*/  LDL R3, [R1+0x524] ;  /* 0x0005240001037983 */ /* 0x000f220000100800 */
[----:B------:R-:W-:Y:S01]  /*18470*/  SGXT.U32 R163, R163, 0x2 ;  /* 0x00000002a3a3781a */ /* 0x000fe20000000000 */
[----:B---3--:R-:W-:-:S02]  /*18480*/  @!P1 IMAD.MOV.U32 R166, RZ, RZ, R248 ;  /* 0x000000ffffa69224 */ /* 0x008fc400078e00f8 */
[----:B------:R-:W-:Y:S01]  /*18490*/  @!P1 IMAD.MOV.U32 R167, RZ, RZ, R249 ;  /* 0x000000ffffa79224 */ /* 0x000fe200078e00f9 */
[----:B------:R-:W-:Y:S01]  /*184a0*/  LOP3.LUT R2, R2, R163, RZ, 0xfc, !PT ;  /* 0x000000a302027212 */ /* 0x000fe200078efcff */
[----:B------:R-:W3:Y:S04]  /*184b0*/  LDL R249, [R1+0x580] ;  /* 0x0005800001f97983 */ /* 0x000ee80000100800 */
[----:B------:R-:W3:Y:S01]  /*184c0*/  LDL R248, [R1+0x584] ;  /* 0x0005840001f87983 */ /* 0x000ee20000100800 */
[----:B------:R-:W-:Y:S02]  /*184d0*/  LOP3.LUT R2, R2, 0x70, RZ, 0x3c, !PT ;  /* 0x0000007002027812 */ /* 0x000fe400078e3cff */
[----:B------:R-:W-:Y:S01]  /*184e0*/  PRMT R172, RZ, 0x7610, R172 ;  /* 0x00007610ffac7816 */ /* 0x000fe200000000ac */
[----:B--2---:R-:W-:-:S02]  /*184f0*/  @!P1 IMAD.MOV.U32 R161, RZ, RZ, R191 ;  /* 0x000000ffffa19224 */ /* 0x004fc400078e00bf */
[----:B------:R-:W2:Y:S04]  /*18500*/  LDL R191, [R1+0x4e4] ;  /* 0x0004e40001bf7983 */ /* 0x000ea80000100800 */
[----:B------:R0:W-:Y:S04]  /*18510*/  STS.U8 [R2+UR6+0x10000], R160 ;  /* 0x010000a002007988 */ /* 0x0001e80008000006 */
[----:B------:R-:W-:Y:S04]  /*18520*/  STS.U8 [R2+UR6+0x10004], R159 ;  /* 0x0100049f02007988 */ /* 0x000fe80008000006 */
[----:B------:R1:W2:Y:S01]  /*18530*/  @!P1 LDG.E.U8 R172, desc[UR18][R166.64] ;  /* 0x00000012a6ac9981 */ /* 0x0002a2000c1e1100 */
[----:B0-----:R-:W-:-:S03]  /*18540*/  @!P1 IMAD.MOV.U32 R160, RZ, RZ, R190 ;  /* 0x000000ffffa09224 */ /* 0x001fc600078e00be */
[----:B------:R-:W-:Y:S04]  /*18550*/  STS.U8 [R2+UR6+0x10008], R158 ;  /* 0x0100089e02007988 */ /* 0x000fe80008000006 */
[----:B------:R0:W-:Y:S01]  /*18560*/  STS.U8 [R2+UR6+0x1000c], R157 ;  /* 0x01000c9d02007988 */ /* 0x0001e20008000006 */
[----:B-1----:R-:W-:-:S03]  /*18570*/  PRMT R167, RZ, 0x7610, R167 ;  /* 0x00007610ffa77816 */ /* 0x002fc600000000a7 */
[----:B------:R-:W2:Y:S04]  /*18580*/  LDL R190, [R1+0x3a4] ;  /* 0x0003a40001be7983 */ /* 0x000ea80000100800 */
[----:B------:R1:W2:Y:S04]  /*18590*/  @!P1 LDG.E.U8 R167, desc[UR18][R160.64] ;  /* 0x00000012a0a79981 */ /* 0x0002a8000c1e1100 */
[----:B0-----:R-:W2:Y:S01]  /*185a0*/  LDL R157, [R1+0x4e0] ;  /* 0x0004e000019d7983 */ /* 0x001ea20000100800 */
[----:B-1----:R-:W-:Y:S02]  /*185b0*/  @!P1 IMAD.MOV.U32 R160, RZ, RZ, R186 ;  /* 0x000000ffffa09224 */ /* 0x002fe400078e00ba */
[----:B------:R-:W-:Y:S01]  /*185c0*/  @!P1 IMAD.MOV.U32 R161, RZ, RZ, R187 ;  /* 0x000000ffffa19224 */ /* 0x000fe200078e00bb */
[----:B------:R-:W2:Y:S04]  /*185d0*/  LDL R186, [R1+0x384] ;  /* 0x0003840001ba7983 */ /* 0x000ea80000100800 */
[----:B------:R-:W2:Y:S01]  /*185e0*/  LDL R187, [R1+0x3a8] ;  /* 0x0003a80001bb7983 */ /* 0x000ea20000100800 */
[----:B----4-:R-:W-:-:S03]  /*185f0*/  @!P1 IMAD.MOV.U32 R159, RZ, RZ, R185 ;  /* 0x000000ffff9f9224 */ /* 0x010fc600078e00b9 */
[----:B------:R-:W4:Y:S01]  /*18600*/  LDL R185, [R1+0x388] ;  /* 0x0003880001b97983 */ /* 0x000f220000100800 */
[----:B------:R-:W-:Y:S01]  /*18610*/  PRMT R170, RZ, 0x7610, R170 ;  /* 0x00007610ffaa7816 */ /* 0x000fe200000000aa */
[----:B------:R-:W-:-:S05]  /*18620*/  @!P1 IMAD.MOV.U32 R158, RZ, RZ, R3 ;  /* 0x000000ffff9e9224 */ /* 0x000fca00078e0003 */
[----:B------:R0:W4:Y:S02]  /*18630*/  @!P1 LDG.E.U8 R170, desc[UR18][R164.64] ;  /* 0x00000012a4aa9981 */ /* 0x000124000c1e1100 */
[----:B0-----:R-:W-:-:S06]  /*18640*/  PRMT R165, RZ, 0x7610, R165 ;  /* 0x00007610ffa57816 */ /* 0x001fcc00000000a5 */
[----:B------:R-:W4:Y:S01]  /*18650*/  @!P1 LDG.E.U8 R165, desc[UR18][R158.64] ;  /* 0x000000129ea59981 */ /* 0x000f22000c1e1100 */
[----:B------:R-:W-:Y:S01]  /*18660*/  PRMT R168, RZ, 0x7610, R168 ;  /* 0x00007610ffa87816 */ /* 0x000fe200000000a8 */
[----:B---3--:R-:W-:Y:S02]  /*18670*/  @!P1 IMAD.MOV.U32 R162, RZ, RZ, R248 ;  /* 0x000000ffffa29224 */ /* 0x008fe400078e00f8 */
[----:B------:R-:W3:Y:S04]  /*18680*/  LDL R158, [R1+0x500] ;  /* 0x00050000019e7983 */ /* 0x000ee80000100800 */
[----:B------:R-:W3:Y:S01]  /*18690*/  LDL R159, [R1+0x504] ;  /* 0x00050400019f7983 */ /* 0x000ee20000100800 */
[----:B------:R-:W-:-:S03]  /*186a0*/  @!P1 IMAD.MOV.U32 R163, RZ, RZ, R249 ;  /* 0x000000ffffa39224 */ /* 0x000fc600078e00f9 */
[----:B------:R-:W3:Y:S04]  /*186b0*/  LDL.LU R2, [R1+0x48] ;  /* 0x0000480001027983 */ /* 0x000ee80000300800 */
[----:B------:R0:W3:Y:S04]  /*186c0*/  @!P1 LDG.E.U8 R168, desc[UR18][R162.64] ;  /* 0x00000012a2a89981 */ /* 0x0000e8000c1e1100 */
[----:B------:R-:W3:Y:S04]  /*186d0*/  LDL.LU R249, [R1+0x64] ;  /* 0x0000640001f97983 */ /* 0x000ee80000300800 */
[----:B------:R-:W3:Y:S01]  /*186e0*/  LDL.LU R248, [R1+0x28] ;  /* 0x0000280001f87983 */ /* 0x000ee20000300800 */
[----:B0-----:R-:W-:-:S03]  /*186f0*/  PRMT R163, RZ, 0x7610, R163 ;  /* 0x00007610ffa37816 */ /* 0x001fc600000000a3 */
[----:B------:R2:W-:Y:S04]  /*18700*/  STS.U8 [R0+UR6], R156 ;  /* 0x0000009c00007988 */ /* 0x0005e80008000006 */
[----:B------:R-:W3:Y:S01]  /*18710*/  LDL.LU R3, [R1+0x44] ;  /* 0x0000440001037983 */ /* 0x000ee20000300800 */
[----:B--2---:R-:W-:-:S03]  /*18720*/  @!P1 IMAD.MOV.U32 R156, RZ, RZ, R191 ;  /* 0x000000ffff9c9224 */ /* 0x004fc600078e00bf */
[----:B------:R-:W2:Y:S04]  /*18730*/  LDL R191, [R1+0x348] ;  /* 0x0003480001bf7983 */ /* 0x000ea80000100800 */
[----:B------:R0:W2:Y:S04]  /*18740*/  @!P1 LDG.E.U8 R163, desc[UR18][R156.64] ;  /* 0x000000129ca39981 */ /* 0x0000a8000c1e1100 */
[----:B------:R1:W-:Y:S01]  /*18750*/  STS.U8 [R0+UR6+0xc00], R153 ;  /* 0x000c009900007988 */ /* 0x0003e20008000006 */
[----:B0-----:R-:W-:-:S03]  /*18760*/  @!P1 IMAD.MOV.U32 R157, RZ, RZ, R190 ;  /* 0x000000ffff9d9224 */ /* 0x001fc600078e00be */
[----:B------:R-:W2:Y:S04]  /*18770*/  LDL R190, [R1+0x324] ;  /* 0x0003240001be7983 */ /* 0x000ea80000100800 */
[----:B-1----:R-:W2:Y:S01]  /*18780*/  LDL R153, [R1+0x344] ;  /* 0x0003440001997983 */ /* 0x002ea20000100800 */
[----:B------:R-:W-:-:S03]  /*18790*/  @!P1 IMAD.MOV.U32 R156, RZ, RZ, R187 ;  /* 0x000000ffff9c9224 */ /* 0x000fc600078e00bb */
[----:B------:R0:W-:Y:S04]  /*187a0*/  STS.U8 [R0+UR6+0x400], R155 ;  /* 0x0004009b00007988 */ /* 0x0001e80008000006 */
[----:B------:R-:W2:Y:S01]  /*187b0*/  LDL R187, [R1+0x328] ;  /* 0x0003280001bb7983 */ /* 0x000ea20000100800 */
[----:B0-----:R-:W-:-:S03]  /*187c0*/  @!P1 IMAD.MOV.U32 R155, RZ, RZ, R186 ;  /* 0x000000ffff9b9224 */ /* 0x001fc600078e00ba */
[----:B------:R-:W2:Y:S04]  /*187d0*/  LDL R186, [R1+0x304] ;  /* 0x0003040001ba7983 */ /* 0x000ea80000100800 */
[----:B------:R4:W-:Y:S02]  /*187e0*/  STS.U8 [R0+UR6+0x800], R154 ;  /* 0x0008009a00007988 */ /* 0x0009e40008000006 */
[----:B----4-:R-:W-:Y:S02]  /*187f0*/  @!P1 IMAD.MOV.U32 R154, RZ, RZ, R185 ;  /* 0x000000ffff9a9224 */ /* 0x010fe400078e00b9 */
[----:B------:R-:W4:Y:S01]  /*18800*/  LDL R185, [R1+0x308] ;  /* 0x0003080001b97983 */ /* 0x000f220000100800 */
[----:B------:R-:W-:-:S06]  /*18810*/  PRMT R166, RZ, 0x7610, R166 ;  /* 0x00007610ffa67816 */ /* 0x000fcc00000000a6 */
[----:B------:R0:W4:Y:S02]  /*18820*/  @!P1 LDG.E.U8 R166, desc[UR18][R160.64] ;  /* 0x00000012a0a69981 */ /* 0x000124000c1e1100 */
[----:B0-----:R-:W-:-:S06]  /*18830*/  PRMT R161, RZ, 0x7610, R161 ;  /* 0x00007610ffa17816 */ /* 0x001fcc00000000a1 */
[----:B------:R-:W4:Y:S01]  /*18840*/  @!P1 LDG.E.U8 R161, desc[UR18][R154.64] ;  /* 0x000000129aa19981 */ /* 0x000f22000c1e1100 */
[----:B------:R-:W-:-:S03]  /*18850*/  PRMT R164, RZ, 0x7610, R164 ;  /* 0x00007610ffa47816 */ /* 0x000fc600000000a4 */
[----:B------:R-:W4:Y:S01]  /*18860*/  LDL R154, [R1+0x364] ;  /* 0x00036400019a7983 */ /* 0x000f220000100800 */
[----:B---3--:R-:W-:-:S03]  /*18870*/  @!P1 LOP3.LUT R159, R159, R158, RZ, 0x3c, !PT ;  /* 0x0000009e9f9f9212 */ /* 0x008fc600078e3cff */
[----:B------:R-:W3:Y:S01]  /*18880*/  LDL R155, [R1+0x368] ;  /* 0x00036800019b7983 */ /* 0x000ee20000100800 */
[----:B------:R-:W-:-:S04]  /*18890*/  @!P1 LOP3.LUT R158, R159, R158, RZ, 0x3c, !PT ;  /* 0x0000009e9f9e9212 */ /* 0x000fc800078e3cff */
[----:B------:R-:W-:Y:S01]  /*188a0*/  @!P1 LOP3.LUT R159, R159, R158, RZ, 0x3c, !PT ;  /* 0x0000009e9f9f9212 */ /* 0x000fe200078e3cff */
[----:B------:R-:W-:Y:S04]  /*188b0*/  STS.U8 [R0+UR6+0x1000], R152 ;  /* 0x0010009800007988 */ /* 0x000fe80008000006 */
[----:B------:R0:W3:Y:S04]  /*188c0*/  @!P1 LDG.E.U8 R164, desc[UR18][R158.64] ;  /* 0x000000129ea49981 */ /* 0x0000e8000c1e1100 */
[----:B------:R1:W-:Y:S01]  /*188d0*/  STS.U8 [R0+UR6+0x1c00], R21 ;  /* 0x001c001500007988 */ /* 0x0003e20008000006 */
[----:B0-----:R-:W-:-:S03]  /*188e0*/  PRMT R159, RZ, 0x7610, R159 ;  /* 0x00007610ff9f7816 */ /* 0x001fc6000000009f */
[----:B-1----:R-:W3:Y:S01]  /*188f0*/  LDL R21, [R1+0x2c4] ;  /* 0x0002c40001157983 */ /* 0x002ee20000100800 */
[----:B--2---:R-:W-:-:S03]  /*18900*/  @!P1 IMAD.MOV.U32 R152, RZ, RZ, R191 ;  /* 0x000000ffff989224 */ /* 0x004fc600078e00bf */
[----:B------:R-:W2:Y:S04]  /*18910*/  LDL R191, [R1+0x2c8] ;  /* 0x0002c80001bf7983 */ /* 0x000ea80000100800 */
[----:B------:R0:W-:Y:S04]  /*18920*/  STS.U8 [R0+UR6+0x1400], R23 ;  /* 0x0014001700007988 */ /* 0x0001e80008000006 */
[----:B------:R1:W2:Y:S02]  /*18930*/  @!P1 LDG.E.U8 R159, desc[UR18][R152.64] ;  /* 0x00000012989f9981 */ /* 0x0002a4000c1e1100 */
[----:B-1----:R-:W-:-:S02]  /*18940*/  @!P1 IMAD.MOV.U32 R153, RZ, RZ, R190 ;  /* 0x000000ffff999224 */ /* 0x002fc400078e00be */
[----:B------:R-:W2:Y:S01]  /*18950*/  LDL R190, [R1+0x2a4] ;  /* 0x0002a40001be7983 */ /* 0x000ea20000100800 */
[----:B------:R-:W-:Y:S02]  /*18960*/  @!P1 IMAD.MOV.U32 R152, RZ, RZ, R187 ;  /* 0x000000ffff989224 */ /* 0x000fe400078e00bb */
[----:B0-----:R-:W-:Y:S01]  /*18970*/  @!P1 IMAD.MOV.U32 R23, RZ, RZ, R186 ;  /* 0x000000ffff179224 */ /* 0x001fe200078e00ba */
[----:B------:R-:W2:Y:S04]  /*18980*/  LDL R187, [R1+0x2a8] ;  /* 0x0002a80001bb7983 */ /* 0x000ea80000100800 */
[----:B------:R-:W2:Y:S04]  /*18990*/  LDL R186, [R1+0x284] ;  /* 0x0002840001ba7983 */ /* 0x000ea80000100800 */
[----:B------:R4:W-:Y:S02]  /*189a0*/  STS.U8 [R0+UR6+0x1800], R22 ;  /* 0x0018001600007988 */ /* 0x0009e40008000006 */
[----:B----4-:R-:W-:-:S02]  /*189b0*/  @!P1 IMAD.MOV.U32 R22, RZ, RZ, R185 ;  /* 0x000000ffff169224 */ /* 0x010fc400078e00b9 */
        /* <DEDUP_REMOVED lines=18> */
[----:B------:R0:W2:Y:S04]  /*18ae0*/  @!P1 LDG.E.U8 R155, desc[UR18][R20.64] ;  /* 0x00000012149b9981 */ /* 0x0000a8000c1e1100 */
[----:B------:R1:W-:Y:S04]  /*18af0*/  STS.U8 [R0+UR6+0x2400], R19 ;  /* 0x0024001300007988 */ /* 0x0003e80008000006 */
[----:B------:R4:W-:Y:S01]  /*18b00*/  STS.U8 [R0+UR6+0x2800], R18 ;  /* 0x0028001200007988 */ /* 0x0009e20008000006 */
[----:B0-----:R-:W-:-:S03]  /*18b10*/  @!P1 IMAD.MOV.U32 R21, RZ, RZ, R190 ;  /* 0x000000ffff159224 */ /* 0x001fc600078e00be */
[----:B------:R-:W2:Y:S01]  /*18b20*/  LDL R190, [R1+0x224] ;  /* 0x0002240001be7983 */ /* 0x000ea20000100800 */
[----:B------:R-:W-:-:S03]  /*18b30*/  @!P1 IMAD.MOV.U32 R20, RZ, RZ, R187 ;  /* 0x000000ffff149224 */ /* 0x000fc600078e00bb */
[----:B------:R-:W2:Y:S01]  /*18b40*/  LDL R187, [R1+0x228] ;  /* 0x0002280001bb7983 */ /* 0x000ea20000100800 */
[----:B-1----:R-:W-:-:S03]  /*18b50*/  @!P1 IMAD.MOV.U32 R19, RZ, RZ, R186 ;  /* 0x000000ffff139224 */ /* 0x002fc600078e00ba */
[----:B------:R-:W2:Y:S01]  /*18b60*/  LDL R186, [R1+0x204] ;  /* 0x0002040001ba7983 */ /* 0x000ea20000100800 */
[----:B----4-:R-:W-:-:S03]  /*18b70*/  @!P1 IMAD.MOV.U32 R18, RZ, RZ, R185 ;  /* 0x000000ffff129224 */ /* 0x010fc600078e00b9 */
        /* <DEDUP_REMOVED lines=62> */
[----:B------:R0:W-:Y:S04]  /*18f60*/  STS.U8 [R0+UR6+0x5c00], R5 ;  /* 0x005c000500007988 */ /* 0x0001e80008000006 */
[----:B------:R-:W4:Y:S01]  /*18f70*/  LDL R10, [R1+0x164] ;  /* 0x00016400010a7983 */ /* 0x000f220000100800 */
[----:B---3--:R-:W-:-:S03]  /*18f80*/  @!P1 LOP3.LUT R15, R15, R14, RZ, 0x3c, !PT ;  /* 0x0000000e0f0f9212 */ /* 0x008fc600078e3cff */
[----:B------:R-:W3:Y:S01]  /*18f90*/  LDL R11, [R1+0x168] ;  /* 0x00016800010b7983 */ /* 0x000ee20000100800 */
[----:B------:R-:W-:-:S03]  /*18fa0*/  @!P1 LOP3.LUT R14, R15, R14, RZ, 0x3c, !PT ;  /* 0x0000000e0f0e9212 */ /* 0x000fc600078e3cff */
[----:B------:R1:W-:Y:S01]  /*18fb0*/  STS.U8 [R0+UR6+0x6000], R4 ;  /* 0x0060000400007988 */ /* 0x0003e20008000006 */
[----:B------:R-:W-:-:S03]  /*18fc0*/  @!P1 LOP3.LUT R15, R15, R14, RZ, 0x3c, !PT ;  /* 0x0000000e0f0f9212 */ /* 0x000fc600078e3cff */
[----:B0-----:R-:W3:Y:S04]  /*18fd0*/  LDL R5, [R1+0xc8] ;  /* 0x0000c80001057983 */ /* 0x001ee80000100800 */
[----:B------:R0:W3:Y:S04]  /*18fe0*/  @!P1 LDG.E.U8 R20, desc[UR18][R14.64] ;  /* 0x000000120e149981 */ /* 0x0000e8000c1e1100 */
[----:B-1----:R-:W3:Y:S04]  /*18ff0*/  LDL R4, [R1+0xc4] ;  /* 0x0000c40001047983 */ /* 0x002ee80000100800 */
[----:B------:R2:W-:Y:S01]  /*19000*/  STS.U8 [R0+UR6+0x5000], R8 ;  /* 0x0050000800007988 */ /* 0x0005e20008000006 */
[----:B0-----:R-:W-:Y:S01]  /*19010*/  PRMT R15, RZ, 0x7610, R15 ;  /* 0x00007610ff0f7816 */ /* 0x001fe2000000000f */
[----:B--2---:R-:W-:-:S02]  /*19020*/  @!P1 IMAD.MOV.U32 R8, RZ, RZ, R191 ;  /* 0x000000ffff089224 */ /* 0x004fc400078e00bf */
        /* <DEDUP_REMOVED lines=12> */
[----:B------:R-:W-:Y:S02]  /*190f0*/  PRMT R18, RZ, 0x7610, R18 ;  /* 0x00007610ff127816 */ /* 0x000fe40000000012 */
[----:B------:R-:W-:-:S04]  /*19100*/  PRMT R16, RZ, 0x7610, R16 ;  /* 0x00007610ff107816 */ /* 0x000fc80000000010 */
[----:B------:R0:W4:Y:S01]  /*19110*/  @!P1 LDG.E.U8 R18, desc[UR18][R12.64] ;  /* 0x000000120c129981 */ /* 0x000122000c1e1100 */
[----:B------:R-:W-:-:S06]  /*19120*/  PRMT R14, RZ, 0x7610, R14 ;  /* 0x00007610ff0e7816 */ /* 0x000fcc000000000e */
[----:B------:R-:W4:Y:S01]  /*19130*/  @!P1 LDG.E.U8 R14, desc[UR18][R8.64] ;  /* 0x00000012080e9981 */ /* 0x000f22000c1e1100 */
[----:B0-----:R-:W-:-:S06]  /*19140*/  PRMT R13, RZ, 0x7610, R13 ;  /* 0x00007610ff0d7816 */ /* 0x001fcc000000000d */
[----:B------:R-:W4:Y:S01]  /*19150*/  @!P1 LDG.E.U8 R13, desc[UR18][R6.64] ;  /* 0x00000012060d9981 */ /* 0x000f22000c1e1100 */
[----:B---3--:R-:W-:-:S03]  /*19160*/  @!P1 LOP3.LUT R11, R11, R10, RZ, 0x3c, !PT ;  /* 0x0000000a0b0b9212 */ /* 0x008fc600078e3cff */
[----:B------:R-:W3:Y:S01]  /*19170*/  LDL R6, [R1+0xe4] ;  /* 0x0000e40001067983 */ /* 0x000ee20000100800 */
[----:B------:R-:W-:-:S03]  /*19180*/  @!P1 LOP3.LUT R10, R11, R10, RZ, 0x3c, !PT ;  /* 0x0000000a0b0a9212 */ /* 0x000fc600078e3cff */
[----:B------:R-:W3:Y:S01]  /*19190*/  LDL R7, [R1+0xe8] ;  /* 0x0000e80001077983 */ /* 0x000ee20000100800 */
[----:B------:R-:W-:-:S05]  /*191a0*/  @!P1 LOP3.LUT R11, R11, R10, RZ, 0x3c, !PT ;  /* 0x0000000a0b0b9212 */ /* 0x000fca00078e3cff */
[----:B------:R0:W3:Y:S01]  /*191b0*/  @!P1 LDG.E.U8 R16, desc[UR18][R10.64] ;  /* 0x000000120a109981 */ /* 0x0000e2000c1e1100 */
[----:B------:R-:W-:-:S04]  /*191c0*/  @!P1 LOP3.LUT R5, R5, R4, RZ, 0x3c, !PT ;  /* 0x0000000405059212 */ /* 0x000fc800078e3cff */
[C---:B------:R-:W-:Y:S02]  /*191d0*/  @!P1 LOP3.LUT R4, R5.reuse, R4, RZ, 0x3c, !PT ;  /* 0x0000000405049212 */ /* 0x040fe400078e3cff */
[----:B0-----:R-:W-:Y:S02]  /*191e0*/  PRMT R11, RZ, 0x7610, R11 ;  /* 0x00007610ff0b7816 */ /* 0x001fe4000000000b */
[----:B------:R-:W-:Y:S02]  /*191f0*/  @!P1 LOP3.LUT R5, R5, R4, RZ, 0x3c, !PT ;  /* 0x0000000405059212 */ /* 0x000fe400078e3cff */
[----:B------:R-:W-:-:S03]  /*19200*/  PRMT R10, RZ, 0x7610, R10 ;  /* 0x00007610ff0a7816 */ /* 0x000fc6000000000a */
[----:B------:R2:W3:Y:S01]  /*19210*/  @!P1 LDG.E.U8 R11, desc[UR18][R4.64] ;  /* 0x00000012040b9981 */ /* 0x0004e2000c1e1100 */
[----:B------:R-:W-:Y:S01]  /*19220*/  PRMT R9, RZ, 0x7610, R9 ;  /* 0x00007610ff097816 */ /* 0x000fe20000000009 */
[----:B--2---:R-:W-:Y:S01]  /*19230*/  @!P1 IMAD.MOV.U32 R5, RZ, RZ, R191 ;  /* 0x000000ffff059224 */ /* 0x004fe200078e00bf */
[----:B------:R-:W-:Y:S01]  /*19240*/  PRMT R8, RZ, 0x7610, R8 ;  /* 0x00007610ff087816 */ /* 0x000fe20000000008 */
[----:B------:R-:W2:Y:S01]  /*19250*/  LDL R191, [R1+0x8c8] ;  /* 0x0008c80001bf7983 */ /* 0x000ea20000100800 */
[----:B------:R-:W-:-:S03]  /*19260*/  @!P1 IMAD.MOV.U32 R4, RZ, RZ, R190 ;  /* 0x000000ffff049224 */ /* 0x000fc600078e00be */
[----:B------:R-:W2:Y:S04]  /*19270*/  LDL R190, [R1+0x4bc] ;  /* 0x0004bc0001be7983 */ /* 0x000ea80000100800 */
[----:B------:R0:W2:Y:S02]  /*19280*/  @!P1 LDG.E.U8 R10, desc[UR18][R4.64] ;  /* 0x00000012040a9981 */ /* 0x0000a4000c1e1100 */
[----:B0-----:R-:W-:Y:S02]  /*19290*/  @!P1 IMAD.MOV.U32 R4, RZ, RZ, R186 ;  /* 0x000000ffff049224 */ /* 0x001fe400078e00ba */
[----:B------:R-:W-:-:S05]  /*192a0*/  @!P1 IMAD.MOV.U32 R5, RZ, RZ, R187 ;  /* 0x000000ffff059224 */ /* 0x000fca00078e00bb */
[----:B------:R0:W2:Y:S02]  /*192b0*/  @!P1 LDG.E.U8 R9, desc[UR18][R4.64] ;  /* 0x0000001204099981 */ /* 0x0000a4000c1e1100 */
[----:B0-----:R-:W-:Y:S02]  /*192c0*/  @!P1 IMAD.MOV.U32 R5, RZ, RZ, R249 ;  /* 0x000000ffff059224 */ /* 0x001fe400078e00f9 */
[----:B----4-:R-:W-:Y:S02]  /*192d0*/  @!P1 IMAD.MOV.U32 R4, RZ, RZ, R185 ;  /* 0x000000ffff049224 */ /* 0x010fe400078e00b9 */
[----:B------:R-:W4:Y:S04]  /*192e0*/  LDL R185, [R1+0x8b8] ;  /* 0x0008b80001b97983 */ /* 0x000f280000100800 */
[----:B------:R0:W-:Y:S04]  /*192f0*/  STL [R1+0x978], R249 ;  /* 0x000978f901007387 */ /* 0x0001e80000100800 */
[----:B------:R1:W4:Y:S04]  /*19300*/  @!P1 LDG.E.U8 R8, desc[UR18][R4.64] ;  /* 0x0000001204089981 */ /* 0x000328000c1e1100 */
[----:B0-----:R-:W2:Y:S01]  /*19310*/  LDL.LU R249, [R1+0x4] ;  /* 0x0000040001f97983 */ /* 0x001ea20000300800 */
[----:B-1----:R-:W-:-:S03]  /*19320*/  @!P1 IMAD.MOV.U32 R4, RZ, RZ, R2 ;  /* 0x000000ffff049224 */ /* 0x002fc600078e0002 */
[----:B------:R0:W-:Y:S01]  /*19330*/  STL [R1+0x980], R2 ;  /* 0x0009800201007387 */ /* 0x0001e20000100800 */
[----:B------:R-:W-:-:S03]  /*19340*/  @!P1 IMAD.MOV.U32 R5, RZ, RZ, R3 ;  /* 0x000000ffff059224 */ /* 0x000fc600078e0003 */
[----:B0-----:R-:W4:Y:S04]  /*19350*/  LDL.LU R2, [R1+0x8] ;  /* 0x0000080001027983 */ /* 0x001f280000300800 */
[----:B------:R0:W-:Y:S04]  /*19360*/  STL [R1+0x97c], R3 ;  /* 0x00097c0301007387 */ /* 0x0001e80000100800 */
[----:B0-----:R-:W4:Y:S01]  /*19370*/  LDL.LU R3, [R1+0x24] ;  /* 0x0000240001037983 */ /* 0x001f220000300800 */
[----:B---3--:R-:W-:-:S04]  /*19380*/  @!P1 LOP3.LUT R7, R7, R6, RZ, 0x3c, !PT ;  /* 0x0000000607079212 */ /* 0x008fc800078e3cff */
[C---:B------:R-:W-:Y:S02]  /*19390*/  @!P1 LOP3.LUT R6, R7.reuse, R6, RZ, 0x3c, !PT ;  /* 0x0000000607069212 */ /* 0x040fe400078e3cff */
[----:B------:R-:W-:Y:S02]  /*193a0*/  PRMT R12, RZ, 0x7610, R12 ;  /* 0x00007610ff0c7816 */ /* 0x000fe4000000000c */
[----:B------:R-:W-:-:S05]  /*193b0*/  @!P1 LOP3.LUT R7, R7, R6, RZ, 0x3c, !PT ;  /* 0x0000000607079212 */ /* 0x000fca00078e3cff */
[----:B------:R0:W3:Y:S02]  /*193c0*/  @!P1 LDG.E.U8 R12, desc[UR18][R6.64] ;  /* 0x00000012060c9981 */ /* 0x0000e4000c1e1100 */
[----:B0-----:R-:W-:Y:S02]  /*193d0*/  PRMT R7, RZ, 0x7610, R7 ;  /* 0x00007610ff077816 */ /* 0x001fe40000000007 */
[----:B------:R-:W-:-:S04]  /*193e0*/  PRMT R6, RZ, 0x7610, R6 ;  /* 0x00007610ff067816 */ /* 0x000fc80000000006 */
[----:B------:R0:W3:Y:S02]  /*193f0*/  @!P1 LDG.E.U8 R7, desc[UR18][R4.64] ;  /* 0x0000001204079981 */ /* 0x0000e4000c1e1100 */
[----:B0-----:R-:W-:Y:S02]  /*19400*/  @!P1 IMAD.MOV.U32 R4, RZ, RZ, R248 ;  /* 0x000000ffff049224 */ /* 0x001fe400078e00f8 */
[----:B------:R0:W-:Y:S04]  /*19410*/  STL [R1+0x984], R248 ;  /* 0x000984f801007387 */ /* 0x0001e80000100800 */
[----:B0-----:R-:W3:Y:S04]  /*19420*/  LDL R248, [R1+0x89c] ;  /* 0x00089c0001f87983 */ /* 0x001ee80000100800 */
[----:B------:R0:W-:Y:S01]  /*19430*/  STL [R1+0x98c], R247 ;  /* 0x00098cf701007387 */ /* 0x0001e20000100800 */
[----:B--2---:R-:W-:-:S02]  /*19440*/  @!P1 IMAD.MOV.U32 R187, RZ, RZ, R249 ;  /* 0x000000ffffbb9224 */ /* 0x004fc400078e00f9 */
[----:B----4-:R-:W-:Y:S02]  /*19450*/  @!P1 IMAD.MOV.U32 R186, RZ, RZ, R2 ;  /* 0x000000ffffba9224 */ /* 0x010fe400078e0002 */
[----:B------:R-:W-:-:S05]  /*19460*/  @!P1 IMAD.MOV.U32 R5, RZ, RZ, R3 ;  /* 0x000000ffff059224 */ /* 0x000fca00078e0003 */
[----:B------:R1:W2:Y:S02]  /*19470*/  @!P1 LDG.E.U8 R6, desc[UR18][R4.64] ;  /* 0x0000001204069981 */ /* 0x0002a4000c1e1100 */
[----:B-1----:R-:W-:-:S06]  /*19480*/  PRMT R5, RZ, 0x7610, R5 ;  /* 0x00007610ff057816 */ /* 0x002fcc0000000005 */
[----:B------:R1:W4:Y:S02]  /*19490*/  @!P1 LDG.E.U8 R5, desc[UR18][R186.64] ;  /* 0x00000012ba059981 */ /* 0x000324000c1e1100 */
[----:B-1----:R-:W-:Y:S02]  /*194a0*/  @!P1 IMAD.MOV.U32 R186, RZ, RZ, R247 ;  /* 0x000000ffffba9224 */ /* 0x002fe400078e00f7 */
[----:B0-----:R-:W2:Y:S01]  /*194b0*/  LDL R247, [R1+0x898] ;  /* 0x0008980001f77983 */ /* 0x001ea20000100800 */
[----:B------:R-:W-:-:S03]  /*194c0*/  @!P1 IMAD.MOV.U32 R187, RZ, RZ, R246 ;  /* 0x000000ffffbb9224 */ /* 0x000fc600078e00f6 */
[----:B------:R0:W-:Y:S04]  /*194d0*/  STL [R1+0x988], R246 ;  /* 0x000988f601007387 */ /* 0x0001e80000100800 */
[----:B0-----:R-:W3:Y:S01]  /*194e0*/  LDL R246, [R1+0x4cc] ;  /* 0x0004cc0001f67983 */ /* 0x001ee20000100800 */
[----:B------:R-:W-:-:S03]  /*194f0*/  PRMT R4, RZ, 0x7610, R4 ;  /* 0x00007610ff047816 */ /* 0x000fc60000000004 */
[----:B------:R0:W-:Y:S04]  /*19500*/  STS.U8 [R0+UR6+0x7400], R195 ;  /* 0x007400c300007988 */ /* 0x0001e80008000006 */
[----:B------:R1:W4:Y:S01]  /*19510*/  @!P1 LDG.E.U8 R4, desc[UR18][R186.64] ;  /* 0x00000012ba049981 */ /* 0x000322000c1e1100 */
[----:B0-----:R-:W-:Y:S01]  /*19520*/  PRMT R195, RZ, 0x7610, R195 ;  /* 0x00007610ffc37816 */ /* 0x001fe200000000c3 */
[----:B-1----:R-:W-:Y:S02]  /*19530*/  @!P1 IMAD.MOV.U32 R186, RZ, RZ, R191 ;  /* 0x000000ffffba9224 */ /* 0x002fe400078e00bf */
[----:B------:R0:W-:Y:S04]  /*19540*/  STS.U8 [R0+UR6+0x7c00], R193 ;  /* 0x007c00c100007988 */ /* 0x0001e80008000006 */
[----:B------:R1:W-:Y:S01]  /*19550*/  STS.U8 [R0+UR6+0x8400], R184 ;  /* 0x008400b800007988 */ /* 0x0003e20008000006 */
[----:B------:R-:W-:-:S03]  /*19560*/  PRMT R189, RZ, 0x7610, R189 ;  /* 0x00007610ffbd7816 */ /* 0x000fc600000000bd */
[----:B------:R-:W4:Y:S01]  /*19570*/  LDL R191, [R1+0x838] ;  /* 0x0008380001bf7983 */ /* 0x000f220000100800 */
[----:B---3--:R-:W-:Y:S01]  /*19580*/  @!P1 IMAD.MOV.U32 R187, RZ, RZ, R246 ;  /* 0x000000ffffbb9224 */ /* 0x008fe200078e00f6 */
[----:B0-----:R-:W-:Y:S01]  /*19590*/  PRMT R193, RZ, 0x7610, R193 ;  /* 0x00007610ffc17816 */ /* 0x001fe200000000c1 */
[----:B-1----:R-:W-:Y:S01]  /*195a0*/  @!P1 IMAD.MOV.U32 R184, RZ, RZ, R185 ;  /* 0x000000ffffb89224 */ /* 0x002fe200078e00b9 */
[----:B------:R-:W3:Y:S04]  /*195b0*/  LDL R246, [R1+0x85c] ;  /* 0x00085c0001f67983 */ /* 0x000ee80000100800 */
[----:B------:R-:W4:Y:S04]  /*195c0*/  @!P1 LDG.E.U8 R195, desc[UR18][R186.64] ;  /* 0x00000012bac39981 */ /* 0x000f28000c1e1100 */
[----:B------:R-:W3:Y:S04]  /*195d0*/  LDL R186, [R1+0x878] ;  /* 0x0008780001ba7983 */ /* 0x000ee80000100800 */
[----:B------:R-:W3:Y:S01]  /*195e0*/  LDL R187, [R1+0x87c] ;  /* 0x00087c0001bb7983 */ /* 0x000ee20000100800 */
[----:B------:R-:W-:-:S03]  /*195f0*/  @!P1 IMAD.MOV.U32 R185, RZ, RZ, R190 ;  /* 0x000000ffffb99224 */ /* 0x000fc600078e00be */
[----:B------:R-:W4:Y:S04]  /*19600*/  LDL R190, [R1+0x83c] ;  /* 0x00083c0001be7983 */ /* 0x000f280000100800 */
[----:B------:R0:W4:Y:S02]  /*19610*/  @!P1 LDG.E.U8 R193, desc[UR18][R184.64] ;  /* 0x00000012b8c19981 */ /* 0x000124000c1e1100 */
[----:B0-----:R-:W-:Y:S02]  /*19620*/  @!P1 IMAD.MOV.U32 R184, RZ, RZ, R248 ;  /* 0x000000ffffb89224 */ /* 0x001fe400078e00f8 */
[----:B--2---:R-:W-:Y:S01]  /*19630*/  @!P1 IMAD.MOV.U32 R185, RZ, RZ, R247 ;  /* 0x000000ffffb99224 */ /* 0x004fe200078e00f7 */
[----:B------:R-:W2:Y:S04]  /*19640*/  LDL R248, [R1+0x818] ;  /* 0x0008180001f87983 */ /* 0x000ea80000100800 */
[----:B------:R0:W2:Y:S04]  /*19650*/  @!P1 LDG.E.U8 R189, desc[UR18][R184.64] ;  /* 0x00000012b8bd9981 */ /* 0x0000a8000c1e1100 */
[----:B------:R-:W2:Y:S01]  /*19660*/  LDL R247, [R1+0x81c] ;  /* 0x00081c0001f77983 */ /* 0x000ea20000100800 */
[----:B0-----:R-:W-:-:S02]  /*19670*/  PRMT R184, RZ, 0x7610, R184 ;  /* 0x00007610ffb87816 */ /* 0x001fc400000000b8 */
[----:B---3--:R-:W-:-:S04]  /*19680*/  @!P1 LOP3.LUT R187, R187, R186, RZ, 0x3c, !PT ;  /* 0x000000babbbb9212 */ /* 0x008fc800078e3cff */
[----:B------:R-:W-:-:S04]  /*19690*/  @!P1 LOP3.LUT R186, R187, R186, RZ, 0x3c, !PT ;  /* 0x000000babbba9212 */ /* 0x000fc800078e3cff */
[----:B------:R-:W-:-:S05]  /*196a0*/  @!P1 LOP3.LUT R187, R187, R186, RZ, 0x3c, !PT ;  /* 0x000000babbbb9212 */ /* 0x000fca00078e3cff */
[----:B------:R0:W3:Y:S04]  /*196b0*/  @!P1 LDG.E.U8 R184, desc[UR18][R186.64] ;  /* 0x00000012bab89981 */ /* 0x0000e8000c1e1100 */
[----:B------:R-:W4:Y:S01]  /*196c0*/  LDL R187, [R1+0x858] ;  /* 0x0008580001bb7983 */ /* 0x000f220000100800 */
[----:B------:R-:W-:Y:S01]  /*196d0*/  PRMT R185, RZ, 0x7610, R185 ;  /* 0x00007610ffb97816 */ /* 0x000fe200000000b9 */
[----:B0-----:R-:W-:Y:S01]  /*196e0*/  @!P1 IMAD.MOV.U32 R186, RZ, RZ, R246 ;  /* 0x000000ffffba9224 */ /* 0x001fe200078e00f6 */
[----:B------:R-:W-:Y:S01]  /*196f0*/  PRMT R188, RZ, 0x7610, R188 ;  /* 0x00007610ffbc7816 */ /* 0x000fe200000000bc */
[----:B------:R0:W-:Y:S04]  /*19700*/  STS.U8 [R0+UR6+0x8000], R192 ;  /* 0x008000c000007988 */ /* 0x0001e80008000006 */
[----:B------:R-:W3:Y:S04]  /*19710*/  LDL R246, [R1+0x7bc] ;  /* 0x0007bc0001f67983 */ /* 0x000ee80000100800 */
[----:B----4-:R1:W4:Y:S02]  /*19720*/  @!P1 LDG.E.U8 R185, desc[UR18][R186.64] ;  /* 0x00000012bab99981 */ /* 0x010324000c1e1100 */
[----:B-1----:R-:W-:-:S02]  /*19730*/  PRMT R186, RZ, 0x7610, R186 ;  /* 0x00007610ffba7816 */ /* 0x002fc400000000ba */
[----:B------:R-:W-:-:S04]  /*19740*/  PRMT R187, RZ, 0x7610, R187 ;  /* 0x00007610ffbb7816 */ /* 0x000fc800000000bb */
[----:B------:R2:W4:Y:S02]  /*19750*/  @!P1 LDG.E.U8 R186, desc[UR18][R190.64] ;  /* 0x00000012beba9981 */ /* 0x000524000c1e1100 */
[----:B--2---:R-:W-:Y:S02]  /*19760*/  @!P1 IMAD.MOV.U32 R190, RZ, RZ, R247 ;  /* 0x000000ffffbe9224 */ /* 0x004fe400078e00f7 */
[----:B------:R-:W-:Y:S01]  /*19770*/  @!P1 IMAD.MOV.U32 R191, RZ, RZ, R248 ;  /* 0x000000ffffbf9224 */ /* 0x000fe200078e00f8 */
[----:B0-----:R-:W-:Y:S01]  /*19780*/  PRMT R192, RZ, 0x7610, R192 ;  /* 0x00007610ffc07816 */ /* 0x001fe200000000c0 */
[----:B------:R-:W2:Y:S04]  /*19790*/  LDL R248, [R1+0x798] ;  /* 0x0007980001f87983 */ /* 0x000ea80000100800 */
[----:B------:R0:W4:Y:S04]  /*197a0*/  @!P1 LDG.E.U8 R187, desc[UR18][R190.64] ;  /* 0x00000012bebb9981 */ /* 0x000128000c1e1100 */
        /* <DEDUP_REMOVED lines=14> */
[----:B---3--:R-:W-:-:S03]  /*19890*/  @!P1 IMAD.MOV.U32 R190, RZ, RZ, R246 ;  /* 0x000000ffffbe9224 */ /* 0x008fc600078e00f6 */
[----:B------:R0:W-:Y:S04]  /*198a0*/  STS.U8 [R0+UR6+0x7800], R194 ;  /* 0x007800c200007988 */ /* 0x0001e80008000006 */
[----:B------:R1:W-:Y:S04]  /*198b0*/  STS.U8 [R0+UR6+0x7000], R196 ;  /* 0x007000c400007988 */ /* 0x0003e80008000006 */
[----:B------:R3:W-:Y:S01]  /*198c0*/  STS.U8 [R0+UR6+0x6c00], R198 ;  /* 0x006c00c600007988 */ /* 0x0007e20008000006 */
[----:B0-----:R-:W-:-:S03]  /*198d0*/  PRMT R194, RZ, 0x7610, R194 ;  /* 0x00007610ffc27816 */ /* 0x001fc600000000c2 */
[----:B------:R0:W-:Y:S01]  /*198e0*/  STS.U8 [R0+UR6+0x6800], R200 ;  /* 0x006800c800007988 */ /* 0x0001e20008000006 */
[----:B-1----:R-:W-:-:S03]  /*198f0*/  PRMT R196, RZ, 0x7610, R196 ;  /* 0x00007610ffc47816 */ /* 0x002fc600000000c4 */
[----:B------:R-:W4:Y:S04]  /*19900*/  LDL R246, [R1+0x73c] ;  /* 0x00073c0001f67983 */ /* 0x000f280000100800 */
[----:B--2---:R1:W2:Y:S02]  /*19910*/  @!P1 LDG.E.U8 R194, desc[UR18][R190.64] ;  /* 0x00000012bec29981 */ /* 0x0042a4000c1e1100 */
[----:B-1----:R-:W-:Y:S02]  /*19920*/  @!P1 IMAD.MOV.U32 R190, RZ, RZ, R247 ;  /* 0x000000ffffbe9224 */ /* 0x002fe400078e00f7 */
[----:B------:R-:W-:Y:S01]  /*19930*/  @!P1 IMAD.MOV.U32 R191, RZ, RZ, R248 ;  /* 0x000000ffffbf9224 */ /* 0x000fe200078e00f8 */
[----:B---3--:R-:W-:Y:S01]  /*19940*/  PRMT R198, RZ, 0x7610, R198 ;  /* 0x00007610ffc67816 */ /* 0x008fe200000000c6 */
[----:B------:R-:W3:Y:S04]  /*19950*/  LDL R248, [R1+0x718] ;  /* 0x0007180001f87983 */ /* 0x000ee80000100800 */
[----:B------:R1:W2:Y:S01]  /*19960*/  @!P1 LDG.E.U8 R196, desc[UR18][R190.64] ;  /* 0x00000012bec49981 */ /* 0x0002a2000c1e1100 */
[----:B0-----:R-:W-:-:S03]  /*19970*/  PRMT R200, RZ, 0x7610, R200 ;  /* 0x00007610ffc87816 */ /* 0x001fc600000000c8 */
[----:B------:R-:W3:Y:S04]  /*19980*/  LDL R247, [R1+0x71c] ;  /* 0x00071c0001f77983 */ /* 0x000ee80000100800 */
[----:B------:R-:W1:Y:S04]  /*19990*/  LDL R190, [R1+0x778] ;  /* 0x0007780001be7983 */ /* 0x000e680000100800 */
[----:B------:R-:W1:Y:S02]  /*199a0*/  LDL R191, [R1+0x77c] ;  /* 0x00077c0001bf7983 */ /* 0x000e640000100800 */
[----:B-1----:R-:W-:-:S04]  /*199b0*/  @!P1 LOP3.LUT R191, R191, R190, RZ, 0x3c, !PT ;  /* 0x000000bebfbf9212 */ /* 0x002fc800078e3cff */
        /* <DEDUP_REMOVED lines=9> */
[----:B------:R-:W3:Y:S01]  /*19a50*/  LDL R191, [R1+0x738] ;  /* 0x0007380001bf7983 */ /* 0x000ee20000100800 */
[----:B----4-:R-:W-:-:S03]  /*19a60*/  @!P1 IMAD.MOV.U32 R190, RZ, RZ, R246 ;  /* 0x000000ffffbe9224 */ /* 0x010fc600078e00f6 */
[----:B------:R0:W-:Y:S04]  /*19a70*/  STS.U8 [R0+UR6+0x6400], R202 ;  /* 0x006400ca00007988 */ /* 0x0001e80008000006 */
[----:B------:R1:W-:Y:S04]  /*19a80*/  STS.U8 [R0+UR6+0x8800], R203 ;  /* 0x008800cb00007988 */ /* 0x0003e80008000006 */
[----:B------:R4:W-:Y:S01]  /*19a90*/  STS.U8 [R0+UR6+0x8c00], R204 ;  /* 0x008c00cc00007988 */ /* 0x0009e20008000006 */
[----:B0-----:R-:W-:-:S03]  /*19aa0*/  PRMT R202, RZ, 0x7610, R202 ;  /* 0x00007610ffca7816 */ /* 0x001fc600000000ca */
[----:B------:R0:W-:Y:S01]  /*19ab0*/  STS.U8 [R0+UR6+0x9000], R206 ;  /* 0x009000ce00007988 */ /* 0x0001e20008000006 */
[----:B-1----:R-:W-:-:S03]  /*19ac0*/  PRMT R203, RZ, 0x7610, R203 ;  /* 0x00007610ffcb7816 */ /* 0x002fc600000000cb */
[----:B------:R-:W2:Y:S04]  /*19ad0*/  LDL R246, [R1+0x6bc] ;  /* 0x0006bc0001f67983 */ /* 0x000ea80000100800 */
[----:B---3--:R1:W3:Y:S02]  /*19ae0*/  @!P1 LDG.E.U8 R202, desc[UR18][R190.64] ;  /* 0x00000012beca9981 */ /* 0x0082e4000c1e1100 */
[----:B-1----:R-:W-:Y:S02]  /*19af0*/  @!P1 IMAD.MOV.U32 R190, RZ, RZ, R247 ;  /* 0x000000ffffbe9224 */ /* 0x002fe400078e00f7 */
[----:B------:R-:W-:Y:S01]  /*19b00*/  @!P1 IMAD.MOV.U32 R191, RZ, RZ, R248 ;  /* 0x000000ffffbf9224 */ /* 0x000fe200078e00f8 */
[----:B----4-:R-:W-:Y:S01]  /*19b10*/  PRMT R204, RZ, 0x7610, R204 ;  /* 0x00007610ffcc7816 */ /* 0x010fe200000000cc */
[----:B------:R-:W4:Y:S04]  /*19b20*/  LDL R248, [R1+0x698] ;  /* 0x0006980001f87983 */ /* 0x000f280000100800 */
[----:B------:R1:W3:Y:S01]  /*19b30*/  @!P1 LDG.E.U8 R203, desc[UR18][R190.64] ;  /* 0x00000012becb9981 */ /* 0x0002e2000c1e1100 */
[----:B0-----:R-:W-:-:S03]  /*19b40*/  PRMT R206, RZ, 0x7610, R206 ;  /* 0x00007610ffce7816 */ /* 0x001fc600000000ce */
[----:B------:R-:W4:Y:S04]  /*19b50*/  LDL R247, [R1+0x69c] ;  /* 0x00069c0001f77983 */ /* 0x000f280000100800 */
[----:B------:R-:W1:Y:S04]  /*19b60*/  LDL R190, [R1+0x6f8] ;  /* 0x0006f80001be7983 */ /* 0x000e680000100800 */
[----:B------:R-:W1:Y:S02]  /*19b70*/  LDL R191, [R1+0x6fc] ;  /* 0x0006fc0001bf7983 */ /* 0x000e640000100800 */
[----:B-1----:R-:W-:-:S04]  /*19b80*/  @!P1 LOP3.LUT R191, R191, R190, RZ, 0x3c, !PT ;  /* 0x000000bebfbf9212 */ /* 0x002fc800078e3cff */
[----:B------:R-:W-:-:S04]  /*19b90*/  @!P1 LOP3.LUT R190, R191, R190, RZ, 0x3c, !PT ;  /* 0x000000bebfbe9212 */ /* 0x000fc800078e3cff */
[----:B------:R-:W-:-:S05]  /*19ba0*/  @!P1 LOP3.LUT R191, R191, R190, RZ, 0x3c, !PT ;  /* 0x000000bebfbf9212 */ /* 0x000fca00078e3cff */
[----:B------:R0:W3:Y:S04]  /*19bb0*/  @!P1 LDG.E.U8 R204, desc[UR18][R190.64] ;  /* 0x00000012becc9981 */ /* 0x0000e8000c1e1100 */
[----:B------:R-:W0:Y:S04]  /*19bc0*/  LDL R190, [R1+0x6d8] ;  /* 0x0006d80001be7983 */ /* 0x000e280000100800 */
[----:B------:R-:W0:Y:S02]  /*19bd0*/  LDL R191, [R1+0x6dc] ;  /* 0x0006dc0001bf7983 */ /* 0x000e240000100800 */
[----:B0-----:R-:W-:-:S04]  /*19be0*/  @!P1 LOP3.LUT R191, R191, R190, RZ, 0x3c, !PT ;  /* 0x000000bebfbf9212 */ /* 0x001fc800078e3cff */
[----:B------:R-:W-:-:S04]  /*19bf0*/  @!P1 LOP3.LUT R190, R191, R190, RZ, 0x3c, !PT ;  /* 0x000000bebfbe9212 */ /* 0x000fc800078e3cff */
[----:B------:R-:W-:-:S05]  /*19c00*/  @!P1 LOP3.LUT R191, R191, R190, RZ, 0x3c, !PT ;  /* 0x000000bebfbf9212 */ /* 0x000fca00078e3cff */
[----:B------:R2:W3:Y:S04]  /*19c10*/  @!P1 LDG.E.U8 R206, desc[UR18][R190.64] ;  /* 0x00000012bece9981 */ /* 0x0004e8000c1e1100 */
[----:B------:R-:W4:Y:S01]  /*19c20*/  LDL R191, [R1+0x6b8] ;  /* 0x0006b80001bf7983 */ /* 0x000f220000100800 */
[----:B--2---:R-:W-:-:S03]  /*19c30*/  @!P1 IMAD.MOV.U32 R190, RZ, RZ, R246 ;  /* 0x000000ffffbe9224 */ /* 0x004fc600078e00f6 */
[----:B------:R0:W-:Y:S04]  /*19c40*/  STS.U8 [R0+UR6+0x9400], R207 ;  /* 0x009400cf00007988 */ /* 0x0001e80008000006 */
[----:B------:R1:W-:Y:S04]  /*19c50*/  STS.U8 [R0+UR6+0x9800], R208 ;  /* 0x009800d000007988 */ /* 0x0003e80008000006 */
[----:B------:R2:W-:Y:S01]  /*19c60*/  STS.U8 [R0+UR6+0x9c00], R209 ;  /* 0x009c00d100007988 */ /* 0x0005e20008000006 */
[----:B0-----:R-:W-:-:S03]  /*19c70*/  PRMT R207, RZ, 0x7610, R207 ;  /* 0x00007610ffcf7816 */ /* 0x001fc600000000cf */
[----:B------:R0:W-:Y:S01]  /*19c80*/  STS.U8 [R0+UR6+0xa000], R211 ;  /* 0x00a000d300007988 */ /* 0x0001e20008000006 */
[----:B-1----:R-:W-:-:S03]  /*19c90*/  PRMT R208, RZ, 0x7610, R208 ;  /* 0x00007610ffd07816 */ /* 0x002fc600000000d0 */
[----:B------:R-:W3:Y:S04]  /*19ca0*/  LDL R246, [R1+0x63c] ;  /* 0x00063c0001f67983 */ /* 0x000ee80000100800 */
[----:B----4-:R1:W4:Y:S02]  /*19cb0*/  @!P1 LDG.E.U8 R207, desc[UR18][R190.64] ;  /* 0x00000012becf9981 */ /* 0x010324000c1e1100 */
[----:B-1----:R-:W-:Y:S02]  /*19cc0*/  @!P1 IMAD.MOV.U32 R190, RZ, RZ, R247 ;  /* 0x000000ffffbe9224 */ /* 0x002fe400078e00f7 */
[----:B------:R-:W-:Y:S01]  /*19cd0*/  @!P1 IMAD.MOV.U32 R191, RZ, RZ, R248 ;  /* 0x000000ffffbf9224 */ /* 0x000fe200078e00f8 */
[----:B--2---:R-:W-:Y:S01]  /*19ce0*/  PRMT R209, RZ, 0x7610, R209 ;  /* 0x00007610ffd17816 */ /* 0x004fe200000000d1 */
[----:B------:R-:W2:Y:S04]  /*19cf0*/  LDL R248, [R1+0x618] ;  /* 0x0006180001f87983 */ /* 0x000ea80000100800 */
[----:B------:R1:W4:Y:S01]  /*19d00*/  @!P1 LDG.E.U8 R208, desc[UR18][R190.64] ;  /* 0x00000012bed09981 */ /* 0x000322000c1e1100 */
[----:B0-----:R-:W-:-:S03]  /*19d10*/  PRMT R211, RZ, 0x7610, R211 ;  /* 0x00007610ffd37816 */ /* 0x001fc600000000d3 */
[----:B------:R-:W2:Y:S04]  /*19d20*/  LDL R247, [R1+0x61c] ;  /* 0x00061c0001f77983 */ /* 0x000ea80000100800 */
[----:B------:R-:W1:Y:S04]  /*19d30*/  LDL R190, [R1+0x678] ;  /* 0x0006780001be7983 */ /* 0x000e680000100800 */
[----:B------:R-:W1:Y:S02]  /*19d40*/  LDL R191, [R1+0x67c] ;  /* 0x00067c0001bf7983 */ /* 0x000e640000100800 */
[----:B-1----:R-:W-:-:S04]  /*19d50*/  @!P1 LOP3.LUT R191, R191, R190, RZ, 0x3c, !PT ;  /* 0x000000bebfbf9212 */ /* 0x002fc800078e3cff */
[----:B------:R-:W-:-:S04]  /*19d60*/  @!P1 LOP3.LUT R190, R191, R190, RZ, 0x3c, !PT ;  /* 0x000000bebfbe9212 */ /* 0x000fc800078e3cff */
[----:B------:R-:W-:-:S05]  /*19d70*/  @!P1 LOP3.LUT R191, R191, R190, RZ, 0x3c, !PT ;  /* 0x000000bebfbf9212 */ /* 0x000fca00078e3cff */
[----:B------:R0:W4:Y:S04]  /*19d80*/  @!P1 LDG.E.U8 R209, desc[UR18][R190.64] ;  /* 0x00000012bed19981 */ /* 0x000128000c1e1100 */
[----:B------:R-:W0:Y:S04]  /*19d90*/  LDL R190, [R1+0x658] ;  /* 0x0006580001be7983 */ /* 0x000e280000100800 */
[----:B------:R-:W0:Y:S04]  /*19da0*/  LDL R191, [R1+0x65c] ;  /* 0x00065c0001bf7983 */ /* 0x000e280000100800 */
[----:B------:R1:W-:Y:S04]  /*19db0*/  STS.U8 [R0+UR6+0xd400], R230 ;  /* 0x00d400e600007988 */ /* 0x0003e80008000006 */
[----:B------:R3:W-:Y:S04]  /*19dc0*/  STS.U8 [R0+UR6+0xd800], R232 ;  /* 0x00d800e800007988 */ /* 0x0007e80008000006 */
[----:B-1----:R-:W4:Y:S04]  /*19dd0*/  LDL R230, [R1+0x5fc] ;  /* 0x0005fc0001e67983 */ /* 0x002f280000100800 */
[----:B---3--:R-:W3:Y:S01]  /*19de0*/  LDL R232, [R1+0x5f8] ;  /* 0x0005f80001e87983 */ /* 0x008ee20000100800 */
[----:B0-----:R-:W-:-:S04]  /*19df0*/  @!P1 LOP3.LUT R191, R191, R190, RZ, 0x3c, !PT ;  /* 0x000000bebfbf9212 */ /* 0x001fc800078e3cff */
[----:B------:R-:W-:-:S04]  /*19e00*/  @!P1 LOP3.LUT R190, R191, R190, RZ, 0x3c, !PT ;  /* 0x000000bebfbe9212 */ /* 0x000fc800078e3cff */
[----:B------:R-:W-:-:S05]  /*19e10*/  @!P1 LOP3.LUT R191, R191, R190, RZ, 0x3c, !PT ;  /* 0x000000bebfbf9212 */ /* 0x000fca00078e3cff */
[----:B------:R0:W3:Y:S04]  /*19e20*/  @!P1 LDG.E.U8 R211, desc[UR18][R190.64] ;  /* 0x00000012bed39981 */ /* 0x0000e8000c1e1100 */
[----:B------:R-:W2:Y:S01]  /*19e30*/  LDL R191, [R1+0x638] ;  /* 0x0006380001bf7983 */ /* 0x000ea20000100800 */
[----:B0-----:R-:W-:-:S03]  /*19e40*/  @!P1 IMAD.MOV.U32 R190, RZ, RZ, R246 ;  /* 0x000000ffffbe9224 */ /* 0x001fc600078e00f6 */
[----:B------:R0:W-:Y:S04]  /*19e50*/  STS.U8 [R0+UR6+0xa400], R212 ;  /* 0x00a400d400007988 */ /* 0x0001e80008000006 */
[----:B------:R1:W-:Y:S04]  /*19e60*/  STS.U8 [R0+UR6+0xa800], R214 ;  /* 0x00a800d600007988 */ /* 0x0003e80008000006 */
[----:B------:R4:W-:Y:S01]  /*19e70*/  STS.U8 [R0+UR6+0xac00], R215 ;  /* 0x00ac00d700007988 */ /* 0x0009e20008000006 */
[----:B0-----:R-:W-:-:S03]  /*19e80*/  PRMT R212, RZ, 0x7610, R212 ;  /* 0x00007610ffd47816 */ /* 0x001fc600000000d4 */
[----:B------:R-:W3:Y:S01]  /*19e90*/  LDL R246, [R1+0x5bc] ;  /* 0x0005bc0001f67983 */ /* 0x000ee20000100800 */
[----:B-1----:R-:W-:Y:S02]  /*19ea0*/  PRMT R214, RZ, 0x7610, R214 ;  /* 0x00007610ffd67816 */ /* 0x002fe400000000d6 */
[----:B----4-:R-:W-:Y:S01]  /*19eb0*/  PRMT R215, RZ, 0x7610, R215 ;  /* 0x00007610ffd77816 */ /* 0x010fe200000000d7 */
[----:B------:R0:W-:Y:S04]  /*19ec0*/  STS.U8 [R0+UR6+0xdc00], R234 ;  /* 0x00dc00ea00007988 */ /* 0x0001e80008000006 */
[----:B0-----:R-:W4:Y:S04]  /*19ed0*/  LDL R234, [R1+0x5b8] ;  /* 0x0005b80001ea7983 */ /* 0x001f280000100800 */
[----:B--2---:R0:W2:Y:S02]  /*19ee0*/  @!P1 LDG.E.U8 R212, desc[UR18][R190.64] ;  /* 0x00000012bed49981 */ /* 0x0040a4000c1e1100 */
[----:B0-----:R-:W-:-:S02]  /*19ef0*/  @!P1 IMAD.MOV.U32 R190, RZ, RZ, R247 ;  /* 0x000000ffffbe9224 */ /* 0x001fc400078e00f7 */
[----:B------:R-:W-:Y:S01]  /*19f00*/  @!P1 IMAD.MOV.U32 R191, RZ, RZ, R248 ;  /* 0x000000ffffbf9224 */ /* 0x000fe200078e00f8 */
[----:B------:R-:W2:Y:S04]  /*19f10*/  LDL R247, [R1+0x59c] ;  /* 0x00059c0001f77983 */ /* 0x000ea80000100800 */
[----:B------:R0:W2:Y:S04]  /*19f20*/  @!P1 LDG.E.U8 R214, desc[UR18][R190.64] ;  /* 0x00000012bed69981 */ /* 0x0000a8000c1e1100 */
[----:B------:R-:W2:Y:S01]  /*19f30*/  LDL R248, [R1+0x598] ;  /* 0x0005980001f87983 */ /* 0x000ea20000100800 */
[----:B0-----:R-:W-:-:S02]  /*19f40*/  @!P1 IMAD.MOV.U32 R190, RZ, RZ, R230 ;  /* 0x000000ffffbe9224 */ /* 0x001fc400078e00e6 */
[----:B---3--:R-:W-:Y:S01]  /*19f50*/  @!P1 IMAD.MOV.U32 R191, RZ, RZ, R232 ;  /* 0x000000ffffbf9224 */ /* 0x008fe200078e00e8 */
[----:B------:R0:W-:Y:S04]  /*19f60*/  STS.U8 [R0+UR6+0xb000], R217 ;  /* 0x00b000d900007988 */ /* 0x0001e80008000006 */
[----:B------:R1:W3:Y:S04]  /*19f70*/  @!P1 LDG.E.U8 R215, desc[UR18][R190.64] ;  /* 0x00000012bed79981 */ /* 0x0002e8000c1e1100 */
[----:B------:R-:W3:Y:S04]  /*19f80*/  LDL R232, [R1+0x578] ;  /* 0x0005780001e87983 */ /* 0x000ee80000100800 */
[----:B------:R-:W3:Y:S04]  /*19f90*/  LDL R230, [R1+0x57c] ;  /* 0x00057c0001e67983 */ /* 0x000ee80000100800 */
[----:B------:R-:W1:Y:S04]  /*19fa0*/  LDL R190, [R1+0x5d8] ;  /* 0x0005d80001be7983 */ /* 0x000e680000100800 */
[----:B------:R-:W1:Y:S01]  /*19fb0*/  LDL R191, [R1+0x5dc] ;  /* 0x0005dc0001bf7983 */ /* 0x000e620000100800 */
[----:B0-----:R-:W-:-:S03]  /*19fc0*/  PRMT R217, RZ, 0x7610, R217 ;  /* 0x00007610ffd97816 */ /* 0x001fc600000000d9 */
[----:B------:R0:W-:Y:S04]  /*19fd0*/  STS.U8 [R0+UR6+0xe400], R238 ;  /* 0x00e400ee00007988 */ /* 0x0001e80008000006 */
[----:B------:R4:W-:Y:S04]  /*19fe0*/  STS.U8 [R0+UR6+0xb400], R218 ;  /* 0x00b400da00007988 */ /* 0x0009e80008000006 */
[----:B0-----:R-:W3:Y:S01]  /*19ff0*/  LDL R238, [R1+0x55c] ;  /* 0x00055c0001ee7983 */ /* 0x001ee20000100800 */
[----:B----4-:R-:W-:-:S03]  /*1a000*/  PRMT R218, RZ, 0x7610, R218 ;  /* 0x00007610ffda7816 */ /* 0x010fc600000000da */
[----:B------:R0:W-:Y:S04]  /*1a010*/  STS.U8 [R0+UR6+0xe000], R236 ;  /* 0x00e000ec00007988 */ /* 0x0001e80008000006 */
[----:B------:R4:W-:Y:S04]  /*1a020*/  STS.U8 [R0+UR6+0xb800], R220 ;  /* 0x00b800dc00007988 */ /* 0x0009e80008000006 */
[----:B0-----:R-:W3:Y:S01]  /*1a030*/  LDL R236, [R1+0x538] ;  /* 0x0005380001ec7983 */ /* 0x001ee20000100800 */
[----:B----4-:R-:W-:Y:S02]  /*1a040*/  PRMT R220, RZ, 0x7610, R220 ;  /* 0x00007610ffdc7816 */ /* 0x010fe400000000dc */
[----:B-1----:R-:W-:-:S04]  /*1a050*/  @!P1 LOP3.LUT R191, R191, R190, RZ, 0x3c, !PT ;  /* 0x000000bebfbf9212 */ /* 0x002fc800078e3cff */
[----:B------:R-:W-:-:S04]  /*1a060*/  @!P1 LOP3.LUT R190, R191, R190, RZ, 0x3c, !PT ;  /* 0x000000bebfbe9212 */ /* 0x000fc800078e3cff */
[----:B------:R-:W-:-:S05]  /*1a070*/  @!P1 LOP3.LUT R191, R191, R190, RZ, 0x3c, !PT ;  /* 0x000000bebfbf9212 */ /* 0x000fca00078e3cff */
[----:B------:R0:W4:Y:S02]  /*1a080*/  @!P1 LDG.E.U8 R217, desc[UR18][R190.64] ;  /* 0x00000012bed99981 */ /* 0x000124000c1e1100 */
[----:B0-----:R-:W-:Y:S02]  /*1a090*/  @!P1 IMAD.MOV.U32 R190, RZ, RZ, R246 ;  /* 0x000000ffffbe9224 */ /* 0x001fe400078e00f6 */
[----:B------:R-:W4:Y:S01]  /*1a0a0*/  LDL R246, [R1+0x558] ;  /* 0x0005580001f67983 */ /* 0x000f220000100800 */
[----:B------:R-:W-:-:S03]  /*1a0b0*/  @!P1 IMAD.MOV.U32 R191, RZ, RZ, R234 ;  /* 0x000000ffffbf9224 */ /* 0x000fc600078e00ea */
[----:B------:R-:W4:Y:S04]  /*1a0c0*/  LDL R234, [R1+0x53c] ;  /* 0x00053c0001ea7983 */ /* 0x000f280000100800 */
[----:B------:R2:W4:Y:S02]  /*1a0d0*/  @!P1 LDG.E.U8 R218, desc[UR18][R190.64] ;  /* 0x00000012beda9981 */ /* 0x000524000c1e1100 */
[----:B--2---:R-:W-:Y:S02]  /*1a0e0*/  @!P1 IMAD.MOV.U32 R190, RZ, RZ, R247 ;  /* 0x000000ffffbe9224 */ /* 0x004fe400078e00f7 */
[----:B------:R-:W-:-:S05]  /*1a0f0*/  @!P1 IMAD.MOV.U32 R191, RZ, RZ, R248 ;  /* 0x000000ffffbf9224 */ /* 0x000fca00078e00f8 */
[----:B------:R3:W2:Y:S02]  /*1a100*/  @!P1 LDG.E.U8 R220, desc[UR18][R190.64] ;  /* 0x00000012bedc9981 */ /* 0x0006a4000c1e1100 */
[----:B---3--:R-:W-:Y:S02]  /*1a110*/  @!P1 IMAD.MOV.U32 R191, RZ, RZ, R232 ;  /* 0x000000ffffbf9224 */ /* 0x008fe400078e00e8 */
[----:B------:R-:W3:Y:S01]  /*1a120*/  LDL R232, [R1+0x51c] ;  /* 0x00051c0001e87983 */ /* 0x000ee20000100800 */
[----:B------:R-:W-:-:S03]  /*1a130*/  @!P1 IMAD.MOV.U32 R190, RZ, RZ, R230 ;  /* 0x000000ffffbe9224 */ /* 0x000fc600078e00e6 */
[----:B------:R0:W-:Y:S04]  /*1a140*/  STS.U8 [R0+UR6+0xbc00], R221 ;  /* 0x00bc00dd00007988 */ /* 0x0001e80008000006 */
[----:B------:R1:W-:Y:S04]  /*1a150*/  STS.U8 [R0+UR6+0xe800], R240 ;  /* 0x00e800f000007988 */ /* 0x0003e80008000006 */
[----:B------:R1:W-:Y:S01]  /*1a160*/  STS.U8 [R0+UR6+0xc000], R223 ;  /* 0x00c000df00007988 */ /* 0x0003e20008000006 */
[----:B0-----:R-:W-:-:S03]  /*1a170*/  PRMT R221, RZ, 0x7610, R221 ;  /* 0x00007610ffdd7816 */ /* 0x001fc600000000dd */
[----:B------:R0:W-:Y:S04]  /*1a180*/  STS.U8 [R0+UR6+0xf000], R239 ;  /* 0x00f000ef00007988 */ /* 0x0001e80008000006 */
[----:B-1----:R-:W2:Y:S01]  /*1a190*/  LDL R240, [R1+0x518] ;  /* 0x0005180001f07983 */ /* 0x002ea20000100800 */
[----:B------:R-:W-:-:S03]  /*1a1a0*/  PRMT R223, RZ, 0x7610, R223 ;  /* 0x00007610ffdf7816 */ /* 0x000fc600000000df */
[----:B------:R1:W2:Y:S04]  /*1a1b0*/  @!P1 LDG.E.U8 R221, desc[UR18][R190.64] ;  /* 0x00000012bedd9981 */ /* 0x0002a8000c1e1100 */
[----:B0-----:R-:W2:Y:S04]  /*1a1c0*/  LDL R239, [R1+0x4f8] ;  /* 0x0004f80001ef7983 */ /* 0x001ea80000100800 */
[----:B------:R0:W-:Y:S01]  /*1a1d0*/  STS.U8 [R0+UR6+0xc400], R224 ;  /* 0x00c400e000007988 */ /* 0x0001e20008000006 */
[----:B-1----:R-:W-:-:S03]  /*1a1e0*/  @!P1 IMAD.MOV.U32 R190, RZ, RZ, R238 ;  /* 0x000000ffffbe9224 */ /* 0x002fc600078e00ee */
[----:B------:R-:W2:Y:S04]  /*1a1f0*/  LDL R238, [R1+0x4fc] ;  /* 0x0004fc0001ee7983 */ /* 0x000ea80000100800 */
[----:B------:R-:W2:Y:S01]  /*1a200*/  LDL R230, [R1+0x8dc] ;  /* 0x0008dc0001e67983 */ /* 0x000ea20000100800 */
[----:B0-----:R-:W-:Y:S01]  /*1a210*/  PRMT R224, RZ, 0x7610, R224 ;  /* 0x00007610ffe07816 */ /* 0x001fe200000000e0 */
[----:B----4-:R-:W-:-:S05]  /*1a220*/  @!P1 IMAD.MOV.U32 R191, RZ, RZ, R246 ;  /* 0x000000ffffbf9224 */ /* 0x010fca00078e00f6 */
[----:B------:R0:W4:Y:S02]  /*1a230*/  @!P1 LDG.E.U8 R223, desc[UR18][R190.64] ;  /* 0x00000012bedf9981 */ /* 0x000124000c1e1100 */
[----:B0-----:R-:W-:Y:S02]  /*1a240*/  @!P1 IMAD.MOV.U32 R191, RZ, RZ, R236 ;  /* 0x000000ffffbf9224 */ /* 0x001fe400078e00ec */
[----:B------:R-:W4:Y:S01]  /*1a250*/  LDL R236, [R1+0x4d8] ;  /* 0x0004d80001ec7983 */ /* 0x000f220000100800 */
[----:B------:R-:W-:-:S03]  /*1a260*/  @!P1 IMAD.MOV.U32 R190, RZ, RZ, R234 ;  /* 0x000000ffffbe9224 */ /* 0x000fc600078e00ea */
[----:B------:R-:W4:Y:S04]  /*1a270*/  LDL R234, [R1+0x4dc] ;  /* 0x0004dc0001ea7983 */ /* 0x000f280000100800 */
[----:B------:R3:W4:Y:S02]  /*1a280*/  @!P1 LDG.E.U8 R224, desc[UR18][R190.64] ;  /* 0x00000012bee09981 */ /* 0x000724000c1e1100 */
[----:B---3--:R-:W-:Y:S02]  /*1a290*/  @!P1 IMAD.MOV.U32 R190, RZ, RZ, R232 ;  /* 0x000000ffffbe9224 */ /* 0x008fe400078e00e8 */
[----:B------:R-:W3:Y:S04]  /*1a2a0*/  LDL R232, [R1+0x3a0] ;  /* 0x0003a00001e87983 */ /* 0x000ee80000100800 */
[----:B------:R0:W-:Y:S04]  /*1a2b0*/  STS.U8 [R0+UR6+0xc800], R226 ;  /* 0x00c800e200007988 */ /* 0x0001e80008000006 */
[----:B------:R1:W-:Y:S01]  /*1a2c0*/  STS.U8 [R0+UR6+0xcc00], R227 ;  /* 0x00cc00e300007988 */ /* 0x0003e20008000006 */
[----:B0-----:R-:W-:Y:S01]  /*1a2d0*/  PRMT R226, RZ, 0x7610, R226 ;  /* 0x00007610ffe27816 */ /* 0x001fe200000000e2 */
[----:B--2---:R-:W-:-:S02]  /*1a2e0*/  @!P1 IMAD.MOV.U32 R191, RZ, RZ, R240 ;  /* 0x000000ffffbf9224 */ /* 0x004fc400078e00f0 */
[----:B------:R-:W2:Y:S01]  /*1a2f0*/  LDL R240, [R1+0x39c] ;  /* 0x00039c0001f07983 */ /* 0x000ea20000100800 */
[----:B-1----:R-:W-:-:S03]  /*1a300*/  PRMT R227, RZ, 0x7610, R227 ;  /* 0x00007610ffe37816 */ /* 0x002fc600000000e3 */
[----:B------:R0:W2:Y:S04]  /*1a310*/  @!P1 LDG.E.U8 R226, desc[UR18][R190.64] ;  /* 0x00000012bee29981 */ /* 0x0000a8000c1e1100 */
[----:B------:R-:W-:Y:S01]  /*1a320*/  STL [R1+0x990], R0 ;  /* 0x0009900001007387 */ /* 0x000fe20000100800 */
[----:B0-----:R-:W-:Y:S02]  /*1a330*/  @!P1 IMAD.MOV.U32 R190, RZ, RZ, R238 ;  /* 0x000000ffffbe9224 */ /* 0x001fe400078e00ee */
[----:B------:R-:W-:Y:S01]  /*1a340*/  @!P1 IMAD.MOV.U32 R191, RZ, RZ, R239 ;  /* 0x000000ffffbf9224 */ /* 0x000fe200078e00ef */
[----:B------:R-:W2:Y:S04]  /*1a350*/  LDL R238, [R1+0x380] ;  /* 0x0003800001ee7983 */ /* 0x000ea80000100800 */
[----:B------:R-:W2:Y:S04]  /*1a360*/  LDL R239, [R1+0x37c] ;  /* 0x00037c0001ef7983 */ /* 0x000ea80000100800 */
[----:B------:R4:W2:Y:S04]  /*1a370*/  @!P1 LDG.E.U8 R227, desc[UR18][R190.64] ;  /* 0x00000012bee39981 */ /* 0x0008a8000c1e1100 */
[----:B------:R0:W-:Y:S04]  /*1a380*/  STS.U8 [R0+UR6+0xf400], R237 ;  /* 0x00f400ed00007988 */ /* 0x0001e80008000006 */
[----:B------:R1:W-:Y:S04]  /*1a390*/  STS.U8 [R0+UR6+0xd000], R229 ;  /* 0x00d000e500007988 */ /* 0x0003e80008000006 */
[----:B0-----:R-:W2:Y:S01]  /*1a3a0*/  LDL R237, [R1+0x35c] ;  /* 0x00035c0001ed7983 */ /* 0x001ea20000100800 */
[----:B-1----:R-:W-:-:S03]  /*1a3b0*/  PRMT R229, RZ, 0x7610, R229 ;  /* 0x00007610ffe57816 */ /* 0x002fc600000000e5 */
[----:B------:R0:W-:Y:S04]  /*1a3c0*/  STS.U8 [R0+UR6+0xf800], R235 ;  /* 0x00f800eb00007988 */ /* 0x0001e80008000006 */
[----:B------:R1:W-:Y:S04]  /*1a3d0*/  STS.U8 [R0+UR6+0xfc00], R233 ;  /* 0x00fc00e900007988 */ /* 0x0003e80008000006 */
[----:B0-----:R-:W2:Y:S04]  /*1a3e0*/  LDL R235, [R1+0x33c] ;  /* 0x00033c0001eb7983 */ /* 0x001ea80000100800 */
[----:B-1----:R-:W2:Y:S04]  /*1a3f0*/  LDL R233, [R1+0x31c] ;  /* 0x00031c0001e97983 */ /* 0x002ea80000100800 */
[----:B------:R0:W-:Y:S04]  /*1a400*/  STS.U8 [R0+UR6+0xec00], R241 ;  /* 0x00ec00f100007988 */ /* 0x0001e80008000006 */
[----:B------:R1:W-:Y:S04]  /*1a410*/  STS.U8 [R230+UR6+0x100], R231 ;  /* 0x000100e7e6007988 */ /* 0x0003e80008000006 */
[----:B0-----:R-:W2:Y:S04]  /*1a420*/  LDL R0, [R1+0x300] ;  /* 0x0003000001007983 */ /* 0x001ea80000100800 */
[----:B-1----:R-:W2:Y:S01]  /*1a430*/  LDL R231, [R1+0x2fc] ;  /* 0x0002fc0001e77983 */ /* 0x002ea20000100800 */
[----:B----4-:R-:W-:-:S03]  /*1a440*/  @!P1 IMAD.MOV.U32 R191, RZ, RZ, R236 ;  /* 0x000000ffffbf9224 */ /* 0x010fc600078e00ec */
[----:B------:R-:W4:Y:S01]  /*1a450*/  LDL R236, [R1+0x360] ;  /* 0x0003600001ec7983 */ /* 0x000f220000100800 */
[----:B------:R-:W-:-:S03]  /*1a460*/  @!P1 IMAD.MOV.U32 R190, RZ, RZ, R234 ;  /* 0x000000ffffbe9224 */ /* 0x000fc600078e00ea */
[----:B------:R-:W4:Y:S04]  /*1a470*/  LDL R234, [R1+0x340] ;  /* 0x0003400001ea7983 */ /* 0x000f280000100800 */
[----:B------:R3:W4:Y:S02]  /*1a480*/  @!P1 LDG.E.U8 R229, desc[UR18][R190.64] ;  /* 0x00000012bee59981 */ /* 0x000724000c1e1100 */
[----:B---3--:R-:W-:Y:S02]  /*1a490*/  @!P1 IMAD.MOV.U32 R190, RZ, RZ, R232 ;  /* 0x000000ffffbe9224 */ /* 0x008fe400078e00e8 */
[----:B------:R-:W3:Y:S04]  /*1a4a0*/  LDL R232, [R1+0x320] ;  /* 0x0003200001e87983 */ /* 0x000ee80000100800 */
[----:B------:R0:W-:Y:S04]  /*1a4b0*/  STS.U8 [R230+UR6+0x500], R228 ;  /* 0x000500e4e6007988 */ /* 0x0001e80008000006 */
[----:B------:R1:W-:Y:S04]  /*1a4c0*/  STS.U8 [R230+UR6+0x900], R225 ;  /* 0x000900e1e6007988 */ /* 0x0003e80008000006 */
[----:B------:R-:W-:Y:S04]  /*1a4d0*/  STS.U8 [R230+UR6+0xd00], R222 ;  /* 0x000d00dee6007988 */ /* 0x000fe80008000006 */
        /* <DEDUP_REMOVED lines=48> */
[----:B------:R1:W-:Y:S04]  /*1a7e0*/  STS.U8 [R230+UR6+0xd100], R15 ;  /* 0x00d1000fe6007988 */ /* 0x0003e80008000006 */
[----:B------:R-:W-:Y:S04]  /*1a7f0*/  STS.U8 [R230+UR6+0xd500], R14 ;  /* 0x00d5000ee6007988 */ /* 0x000fe80008000006 */
[----:B------:R-:W-:Y:S04]  /*1a800*/  STS.U8 [R230+UR6+0xd900], R13 ;  /* 0x00d9000de6007988 */ /* 0x000fe80008000006 */
[----:B------:R1:W-:Y:S01]  /*1a810*/  STS.U8 [R230+UR6+0xdd00], R12 ;  /* 0x00dd000ce6007988 */ /* 0x0003e20008000006 */
[----:B0-----:R-:W-:Y:S01]  /*1a820*/  PRMT R228, RZ, 0x7610, R228 ;  /* 0x00007610ffe47816 */ /* 0x001fe200000000e4 */
[----:B--2---:R-:W-:Y:S01]  /*1a830*/  @!P1 IMAD.MOV.U32 R191, RZ, RZ, R240 ;  /* 0x000000ffffbf9224 */ /* 0x004fe200078e00f0 */
[----:B-1----:R-:W-:Y:S01]  /*1a840*/  PRMT R225, RZ, 0x7610, R225 ;  /* 0x00007610ffe17816 */ /* 0x002fe200000000e1 */
[----:B------:R-:W2:Y:S04]  /*1a850*/  LDL R15, [R1+0x8b0] ;  /* 0x0008b000010f7983 */ /* 0x000ea80000100800 */
[----:B------:R0:W2:Y:S04]  /*1a860*/  @!P1 LDG.E.U8 R228, desc[UR18][R190.64] ;  /* 0x00000012bee49981 */ /* 0x0000a8000c1e1100 */
[----:B------:R-:W2:Y:S01]  /*1a870*/  LDL R12, [R1+0x8d8] ;  /* 0x0008d800010c7983 */ /* 0x000ea20000100800 */
[----:B------:R-:W-:-:S02]  /*1a880*/  PRMT R222, RZ, 0x7610, R222 ;  /* 0x00007610ffde7816 */ /* 0x000fc400000000de */
[----:B------:R-:W-:Y:S01]  /*1a890*/  PRMT R219, RZ, 0x7610, R219 ;  /* 0x00007610ffdb7816 */ /* 0x000fe200000000db */
[----:B------:R-:W2:Y:S01]  /*1a8a0*/  LDL R14, [R1+0x8b4] ;  /* 0x0008b400010e7983 */ /* 0x000ea20000100800 */
[----:B0-----:R-:W-:Y:S02]  /*1a8b0*/  @!P1 IMAD.MOV.U32 R190, RZ, RZ, R238 ;  /* 0x000000ffffbe9224 */ /* 0x001fe400078e00ee */
[----:B------:R-:W-:Y:S01]  /*1a8c0*/  @!P1 IMAD.MOV.U32 R191, RZ, RZ, R239 ;  /* 0x000000ffffbf9224 */ /* 0x000fe200078e00ef */
[----:B------:R-:W-:Y:S01]  /*1a8d0*/  PRMT R216, RZ, 0x7610, R216 ;  /* 0x00007610ffd87816 */ /* 0x000fe200000000d8 */
[----:B------:R-:W2:Y:S04]  /*1a8e0*/  LDL R17, [R1+0x870] ;  /* 0x0008700001117983 */ /* 0x000ea80000100800 */
[----:B------:R0:W2:Y:S04]  /*1a8f0*/  @!P1 LDG.E.U8 R225, desc[UR18][R190.64] ;  /* 0x00000012bee19981 */ /* 0x0000a8000c1e1100 */
[----:B------:R-:W-:Y:S01]  /*1a900*/  STS.U8 [R230+UR6+0xe100], R11 ;  /* 0x00e1000be6007988 */ /* 0x000fe20008000006 */
[----:B------:R-:W-:-:S03]  /*1a910*/  PRMT R213, RZ, 0x7610, R213 ;  /* 0x00007610ffd57816 */ /* 0x000fc600000000d5 */
[----:B------:R-:W2:Y:S01]  /*1a920*/  LDL R16, [R1+0x874] ;  /* 0x0008740001107983 */ /* 0x000ea20000100800 */
[----:B0-----:R-:W-:-:S03]  /*1a930*/  @!P1 IMAD.MOV.U32 R191, RZ, RZ, R237 ;  /* 0x000000ffffbf9224 */ /* 0x001fc600078e00ed */
[----:B------:R-:W-:Y:S04]  /*1a940*/  STS.U8 [R230+UR6+0xe500], R10 ;  /* 0x00e5000ae6007988 */ /* 0x000fe80008000006 */
[----:B------:R-:W-:Y:S04]  /*1a950*/  STS.U8 [R230+UR6+0xe900], R9 ;  /* 0x00e90009e6007988 */ /* 0x000fe80008000006 */
[----:B------:R-:W-:Y:S04]  /*1a960*/  STS.U8 [R230+UR6+0xed00], R8 ;  /* 0x00ed0008e6007988 */ /* 0x000fe80008000006 */
[----:B------:R0:W-:Y:S04]  /*1a970*/  STS.U8 [R230+UR6+0xf100], R7 ;  /* 0x00f10007e6007988 */ /* 0x0001e80008000006 */
[----:B------:R-:W2:Y:S01]  /*1a980*/  LDL R19, [R1+0x830] ;  /* 0x0008300001137983 */ /* 0x000ea20000100800 */
[----:B----4-:R-:W-:-:S03]  /*1a990*/  @!P1 IMAD.MOV.U32 R190, RZ, RZ, R236 ;  /* 0x000000ffffbe9224 */ /* 0x010fc600078e00ec */
[----:B------:R1:W-:Y:S04]  /*1a9a0*/  STS.U8 [R230+UR6+0xf500], R6 ;  /* 0x00f50006e6007988 */ /* 0x0003e80008000006 */
[----:B------:R4:W2:Y:S04]  /*1a9b0*/  @!P1 LDG.E.U8 R222, desc[UR18][R190.64] ;  /* 0x00000012bede9981 */ /* 0x0008a8000c1e1100 */
[----:B0-----:R-:W2:Y:S04]  /*1a9c0*/  LDL R7, [R1+0x4c8] ;  /* 0x0004c80001077983 */ /* 0x001ea80000100800 */
[----:B-1----:R-:W2:Y:S01]  /*1a9d0*/  LDL R6, [R1+0x8c4] ;  /* 0x0008c40001067983 */ /* 0x002ea20000100800 */
[----:B----4-:R-:W-:-:S02]  /*1a9e0*/  @!P1 IMAD.MOV.U32 R190, RZ, RZ, R234 ;  /* 0x000000ffffbe9224 */ /* 0x010fc400078e00ea */
[----:B------:R-:W-:Y:S01]  /*1a9f0*/  @!P1 IMAD.MOV.U32 R191, RZ, RZ, R235 ;  /* 0x000000ffffbf9224 */ /* 0x000fe200078e00eb */
[----:B------:R-:W4:Y:S04]  /*1aa00*/  LDL R9, [R1+0x890] ;  /* 0x0008900001097983 */ /* 0x000f280000100800 */
[----:B------:R3:W4:Y:S04]  /*1aa10*/  @!P1 LDG.E.U8 R219, desc[UR18][R190.64] ;  /* 0x00000012bedb9981 */ /* 0x000728000c1e1100 */
[----:B------:R-:W4:Y:S04]  /*1aa20*/  LDL R8, [R1+0x894] ;  /* 0x0008940001087983 */ /* 0x000f280000100800 */
[----:B------:R-:W4:Y:S01]  /*1aa30*/  LDL R11, [R1+0x850] ;  /* 0x00085000010b7983 */ /* 0x000f220000100800 */
[----:B---3--:R-:W-:-:S02]  /*1aa40*/  @!P1 IMAD.MOV.U32 R190, RZ, RZ, R232 ;  /* 0x000000ffffbe9224 */ /* 0x008fc400078e00e8 */
[----:B------:R-:W-:Y:S01]  /*1aa50*/  @!P1 IMAD.MOV.U32 R191, RZ, RZ, R233 ;  /* 0x000000ffffbf9224 */ /* 0x000fe200078e00e9 */
[----:B------:R-:W3:Y:S04]  /*1aa60*/  LDL R10, [R1+0x854] ;  /* 0x00085400010a7983 */ /* 0x000ee80000100800 */
[----:B------:R0:W3:Y:S04]  /*1aa70*/  @!P1 LDG.E.U8 R216, desc[UR18][R190.64] ;  /* 0x00000012bed89981 */ /* 0x0000e8000c1e1100 */
[----:B------:R-:W3:Y:S01]  /*1aa80*/  LDL R18, [R1+0x834] ;  /* 0x0008340001127983 */ /* 0x000ee20000100800 */
[----:B0-----:R-:W-:-:S02]  /*1aa90*/  @!P1 IMAD.MOV.U32 R190, RZ, RZ, R0 ;  /* 0x000000ffffbe9224 */ /* 0x001fc400078e0000 */
[----:B------:R-:W-:Y:S01]  /*1aaa0*/  @!P1 IMAD.MOV.U32 R191, RZ, RZ, R231 ;  /* 0x000000ffffbf9224 */ /* 0x000fe200078e00e7 */
[----:B------:R-:W-:Y:S04]  /*1aab0*/  STS.U8 [R230+UR6+0xf900], R5 ;  /* 0x00f90005e6007988 */ /* 0x000fe80008000006 */
[----:B------:R-:W3:Y:S04]  /*1aac0*/  @!P1 LDG.E.U8 R213, desc[UR18][R190.64] ;  /* 0x00000012bed59981 */ /* 0x000ee8000c1e1100 */
[----:B------:R0:W-:Y:S04]  /*1aad0*/  STS.U8 [R230+UR6+0xfd00], R4 ;  /* 0x00fd0004e6007988 */ /* 0x0001e80008000006 */
[----:B------:R-:W3:Y:S04]  /*1aae0*/  LDL.LU R0, [R1+0xbc] ;  /* 0x0000bc0001007983 */ /* 0x000ee80000300800 */
[----:B------:R-:W3:Y:S01]  /*1aaf0*/  LDL.LU R247, [R1+0xb4] ;  /* 0x0000b40001f77983 */ /* 0x000ee20000300800 */
[----:B------:R-:W-:-:S03]  /*1ab00*/  IMAD.MOV.U32 R236, RZ, RZ, R2 ;  /* 0x000000ffffec7224 */ /* 0x000fc600078e0002 */
[----:B------:R-:W3:Y:S01]  /*1ab10*/  LDL.LU R246, [R1+0x80] ;  /* 0x0000800001f67983 */ /* 0x000ee20000300800 */
[----:B------:R-:W-:-:S03]  /*1ab20*/  IMAD.MOV.U32 R234, RZ, RZ, R3 ;  /* 0x000000ffffea7224 */ /* 0x000fc600078e0003 */
[----:B------:R-:W3:Y:S01]  /*1ab30*/  LDL.LU R240, [R1+0x78] ;  /* 0x0000780001f07983 */ /* 0x000ee20000300800 */
[----:B------:R-:W-:-:S03]  /*1ab40*/  IMAD.MOV.U32 R232, RZ, RZ, R249 ;  /* 0x000000ffffe87224 */ /* 0x000fc600078e00f9 */
[----:B------:R-:W3:Y:S04]  /*1ab50*/  LDL.LU R238, [R1+0x9c] ;  /* 0x00009c0001ee7983 */ /* 0x000ee80000300800 */
[----:B------:R-:W3:Y:S04]  /*1ab60*/  LDL.LU R248, [R1+0x94] ;  /* 0x0000940001f87983 */ /* 0x000ee80000300800 */
[----:B------:R-:W3:Y:S04]  /*1ab70*/  LDL.LU R2, [R1+0x60] ;  /* 0x0000600001027983 */ /* 0x000ee80000300800 */
[----:B------:R-:W3:Y:S04]  /*1ab80*/  LDL.LU R3, [R1+0x58] ;  /* 0x0000580001037983 */ /* 0x000ee80000300800 */
[----:B------:R-:W3:Y:S04]  /*1ab90*/  LDL.LU R249, [R1+0x7c] ;  /* 0x00007c0001f97983 */ /* 0x000ee80000300800 */
[----:B0-----:R-:W3:Y:S04]  /*1aba0*/  LDL.LU R230, [R1+0x74] ;  /* 0x0000740001e67983 */ /* 0x001ee80000300800 */
[----:B------:R-:W3:Y:S04]  /*1abb0*/  LDL.LU R241, [R1+0x18] ;  /* 0x0000180001f17983 */ /* 0x000ee80000300800 */
[----:B------:R-:W3:Y:S04]  /*1abc0*/  LDL.LU R239, [R1+0x3c] ;  /* 0x00003c0001ef7983 */ /* 0x000ee80000300800 */
[----:B------:R-:W3:Y:S04]  /*1abd0*/  LDL.LU R237, [R1+0x34] ;  /* 0x0000340001ed7983 */ /* 0x000ee80000300800 */
[----:B------:R-:W3:Y:S04]  /*1abe0*/  LDL.LU R235, [R1] ;  /* 0x0000000001eb7983 */ /* 0x000ee80000300800 */
[----:B------:R-:W3:Y:S04]  /*1abf0*/  LDL.LU R233, [R1+0x1c] ;  /* 0x00001c0001e97983 */ /* 0x000ee80000300800 */
[----:B------:R-:W3:Y:S01]  /*1ac00*/  LDL.LU R231, [R1+0x14] ;  /* 0x0000140001e77983 */ /* 0x000ee20000300800 */
[----:B------:R-:W-:-:S03]  /*1ac10*/  PRMT R5, RZ, 0x7610, R5 ;  /* 0x00007610ff057816 */ /* 0x000fc60000000005 */
[----:B--2---:R-:W-:Y:S04]  /*1ac20*/  STS.U8 [R12+UR6+0x200], R195 ;  /* 0x000200c30c007988 */ /* 0x004fe80008000006 */
[----:B------:R-:W-:Y:S04]  /*1ac30*/  STS.U8 [R12+UR6+0x600], R193 ;  /* 0x000600c10c007988 */ /* 0x000fe80008000006 */
        /* <DEDUP_REMOVED lines=22> */
[----:B------:R-:W-:Y:S01]  /*1ada0*/  STS.U8 [R12+UR6+0x6200], R217 ;  /* 0x006200d90c007988 */ /* 0x000fe20008000006 */
[----:B0-----:R-:W-:-:S03]  /*1adb0*/  PRMT R189, RZ, 0x7610, R189 ;  /* 0x00007610ffbd7816 */ /* 0x001fc600000000bd */
[----:B------:R-:W-:Y:S04]  /*1adc0*/  STS.U8 [R12+UR6+0x6600], R218 ;  /* 0x006600da0c007988 */ /* 0x000fe80008000006 */
[----:B------:R-:W-:Y:S04]  /*1add0*/  STS.U8 [R12+UR6+0x6a00], R220 ;  /* 0x006a00dc0c007988 */ /* 0x000fe80008000006 */
[----:B------:R-:W-:Y:S04]  /*1ade0*/  STS.U8 [R12+UR6+0x6e00], R221 ;  /* 0x006e00dd0c007988 */ /* 0x000fe80008000006 */
[----:B------:R0:W-:Y:S04]  /*1adf0*/  STS.U8 [R12+UR6+0x7200], R223 ;  /* 0x007200df0c007988 */ /* 0x0001e80008000006 */
[----:B------:R1:W-:Y:S04]  /*1ae00*/  STS.U8 [R12+UR6+0x7600], R224 ;  /* 0x007600e00c007988 */ /* 0x0003e80008000006 */
[----:B------:R2:W-:Y:S04]  /*1ae10*/  STS.U8 [R12+UR6+0x7a00], R226 ;  /* 0x007a00e20c007988 */ /* 0x0005e80008000006 */
[----:B0-----:R-:W3:Y:S04]  /*1ae20*/  LDL.LU R223, [R1+0x20] ;  /* 0x0000200001df7983 */ /* 0x001ee80000300800 */
[----:B-1----:R-:W3:Y:S04]  /*1ae30*/  LDL.LU R224, [R1+0xfc] ;  /* 0x0000fc0001e07983 */ /* 0x002ee80000300800 */
[----:B--2---:R-:W2:Y:S04]  /*1ae40*/  LDL.LU R226, [R1+0x54] ;  /* 0x0000540001e27983 */ /* 0x004ea80000300800 */
[----:B------:R0:W-:Y:S04]  /*1ae50*/  STS.U8 [R12+UR6+0x7e00], R227 ;  /* 0x007e00e30c007988 */ /* 0x0001e80008000006 */
[----:B------:R1:W-:Y:S04]  /*1ae60*/  STS.U8 [R12+UR6+0x8200], R229 ;  /* 0x008200e50c007988 */ /* 0x0003e80008000006 */
[----:B------:R4:W-:Y:S04]  /*1ae70*/  STS.U8 [R12+UR6+0x8600], R228 ;  /* 0x008600e40c007988 */ /* 0x0009e80008000006 */
[----:B0-----:R-:W2:Y:S04]  /*1ae80*/  LDL.LU R227, [R1+0x120] ;  /* 0x0001200001e37983 */ /* 0x001ea80000300800 */
[----:B-1----:R-:W2:Y:S04]  /*1ae90*/  LDL.LU R229, [R1+0x5c] ;  /* 0x00005c0001e57983 */ /* 0x002ea80000300800 */
[----:B----4-:R-:W4:Y:S04]  /*1aea0*/  LDL.LU R228, [R1+0x38] ;  /* 0x0000380001e47983 */ /* 0x010f280000300800 */
[----:B------:R0:W-:Y:S04]  /*1aeb0*/  STS.U8 [R12+UR6+0x8a00], R225 ;  /* 0x008a00e10c007988 */ /* 0x0001e80008000006 */
[----:B------:R1:W4:Y:S04]  /*1aec0*/  @!P1 LDG.E.U8 R189, desc[UR18][R6.64] ;  /* 0x0000001206bd9981 */ /* 0x000328000c1e1100 */
[----:B------:R3:W4:Y:S04]  /*1aed0*/  @!P1 LDG.E.U8 R5, desc[UR18][R8.64] ;  /* 0x0000001208059981 */ /* 0x000728000c1e1100 */
[----:B0-----:R-:W4:Y:S01]  /*1aee0*/  LDL.LU R225, [R1+0x40] ;  /* 0x0000400001e17983 */ /* 0x001f220000300800 */
[----:B-1----:R-:W-:-:S02]  /*1aef0*/  @!P1 IMAD.MOV.U32 R6, RZ, RZ, R14 ;  /* 0x000000ffff069224 */ /* 0x002fc400078e000e */
[----:B------:R-:W-:Y:S01]  /*1af00*/  @!P1 IMAD.MOV.U32 R7, RZ, RZ, R15 ;  /* 0x000000ffff079224 */ /* 0x000fe200078e000f */
[----:B------:R-:W2:Y:S04]  /*1af10*/  LDL R14, [R1+0x7d4] ;  /* 0x0007d400010e7983 */ /* 0x000ea80000100800 */
[----:B------:R-:W2:Y:S04]  /*1af20*/  LDL R15, [R1+0x7d0] ;  /* 0x0007d000010f7983 */ /* 0x000ea80000100800 */
[----:B------:R-:W4:Y:S04]  /*1af30*/  LDL R23, [R1+0x7b0] ;  /* 0x0007b00001177983 */ /* 0x000f280000100800 */
[----:B------:R-:W4:Y:S04]  /*1af40*/  LDL R22, [R1+0x7b4] ;  /* 0x0007b40001167983 */ /* 0x000f280000100800 */
[----:B------:R-:W-:Y:S04]  /*1af50*/  STS.U8 [R12+UR6+0x8e00], R222 ;  /* 0x008e00de0c007988 */ /* 0x000fe80008000006 */
[----:B------:R-:W-:Y:S04]  /*1af60*/  STS.U8 [R12+UR6+0x9200], R219 ;  /* 0x009200db0c007988 */ /* 0x000fe80008000006 */
[----:B---3--:R-:W-:Y:S04]  /*1af70*/  STS.U8 [R12+UR6+0x9600], R216 ;  /* 0x009600d80c007988 */ /* 0x008fe80008000006 */
[----:B------:R0:W-:Y:S04]  /*1af80*/  STS.U8 [R12+UR6+0x9a00], R213 ;  /* 0x009a00d50c007988 */ /* 0x0001e80008000006 */
[----:B------:R-:W3:Y:S04]  /*1af90*/  LDL R13, [R1+0x810] ;  /* 0x00081000010d7983 */ /* 0x000ee80000100800 */
[----:B------:R-:W3:Y:S04]  /*1afa0*/  LDL R21, [R1+0x7f0] ;  /* 0x0007f00001157983 */ /* 0x000ee80000100800 */
[----:B0-----:R-:W3:Y:S04]  /*1afb0*/  LDL R12, [R1+0x814] ;  /* 0x00081400010c7983 */ /* 0x001ee80000100800 */
[----:B------:R-:W3:Y:S01]  /*1afc0*/  LDL R20, [R1+0x7f4] ;  /* 0x0007f40001147983 */ /* 0x000ee20000100800 */
[----:B------:R-:W-:-:S02]  /*1afd0*/  @!P1 IMAD.MOV.U32 R8, RZ, RZ, R16 ;  /* 0x000000ffff089224 */ /* 0x000fc400078e0010 */
[----:B------:R-:W-:Y:S01]  /*1afe0*/  @!P1 IMAD.MOV.U32 R9, RZ, RZ, R17 ;  /* 0x000000ffff099224 */ /* 0x000fe200078e0011 */
[----:B------:R-:W3:Y:S04]  /*1aff0*/  LDL R16, [R1+0x794] ;  /* 0x0007940001107983 */ /* 0x000ee80000100800 */
[----:B------:R-:W3:Y:S04]  /*1b000*/  LDL R17, [R1+0x790] ;  /* 0x0007900001117983 */ /* 0x000ee80000100800 */
[----:B------:R-:W3:Y:S04]  /*1b010*/  LDL R153, [R1+0x770] ;  /* 0x0007700001997983 */ /* 0x000ee80000100800 */
[----:B------:R-:W3:Y:S01]  /*1b020*/  LDL R152, [R1+0x774] ;  /* 0x0007740001987983 */ /* 0x000ee20000100800 */
[----:B------:R-:W-:-:S03]  /*1b030*/  PRMT R4, RZ, 0x7610, R4 ;  /* 0x00007610ff047816 */ /* 0x000fc60000000004 */
[----:B------:R-:W3:Y:S04]  /*1b040*/  LDL R155, [R1+0x730] ;  /* 0x00073000019b7983 */ /* 0x000ee80000100800 */
[----:B------:R0:W3:Y:S04]  /*1b050*/  @!P1 LDG.E.U8 R4, desc[UR18][R6.64] ;  /* 0x0000001206049981 */ /* 0x0000e8000c1e1100 */
[----:B------:R-:W3:Y:S04]  /*1b060*/  LDL R154, [R1+0x734] ;  /* 0x00073400019a7983 */ /* 0x000ee80000100800 */
[----:B------:R-:W3:Y:S01]  /*1b070*/  LDL R157, [R1+0x6b0] ;  /* 0x0006b000019d7983 */ /* 0x000ee20000100800 */
[----:B0-----:R-:W-:-:S02]  /*1b080*/  PRMT R6, RZ, 0x7610, R6 ;  /* 0x00007610ff067816 */ /* 0x001fc40000000006 */
[----:B------:R-:W-:Y:S01]  /*1b090*/  PRMT R7, RZ, 0x7610, R7 ;  /* 0x00007610ff077816 */ /* 0x000fe20000000007 */
[----:B------:R-:W3:Y:S04]  /*1b0a0*/  LDL R156, [R1+0x6b4] ;  /* 0x0006b400019c7983 */ /* 0x000ee80000100800 */
[----:B------:R0:W3:Y:S04]  /*1b0b0*/  @!P1 LDG.E.U8 R6, desc[UR18][R8.64] ;  /* 0x0000001208069981 */ /* 0x0000e8000c1e1100 */
[----:B------:R1:W3:Y:S04]  /*1b0c0*/  @!P1 LDG.E.U8 R7, desc[UR18][R10.64] ;  /* 0x000000120a079981 */ /* 0x0002e8000c1e1100 */
[----:B------:R-:W3:Y:S01]  /*1b0d0*/  LDL R161, [R1+0x6f0] ;  /* 0x0006f00001a17983 */ /* 0x000ee20000100800 */
[----:B0-----:R-:W-:-:S03]  /*1b0e0*/  PRMT R8, RZ, 0x7610, R8 ;  /* 0x00007610ff087816 */ /* 0x001fc60000000008 */
[----:B------:R-:W3:Y:S01]  /*1b0f0*/  LDL R160, [R1+0x6f4] ;  /* 0x0006f40001a07983 */ /* 0x000ee20000100800 */
[----:B-1----:R-:W-:Y:S02]  /*1b100*/  @!P1 IMAD.MOV.U32 R10, RZ, RZ, R18 ;  /* 0x000000ffff0a9224 */ /* 0x002fe400078e0012 */
[----:B------:R-:W-:Y:S01]  /*1b110*/  @!P1 IMAD.MOV.U32 R11, RZ, RZ, R19 ;  /* 0x000000ffff0b9224 */ /* 0x000fe200078e0013 */
[----:B------:R-:W3:Y:S04]  /*1b120*/  LDL R18, [R1+0x754] ;  /* 0x0007540001127983 */ /* 0x000ee80000100800 */
[----:B------:R-:W3:Y:S04]  /*1b130*/  LDL R19, [R1+0x750] ;  /* 0x0007500001137983 */ /* 0x000ee80000100800 */
[----:B------:R0:W3:Y:S04]  /*1b140*/  @!P1 LDG.E.U8 R8, desc[UR18][R10.64] ;  /* 0x000000120a089981 */ /* 0x0000e8000c1e1100 */
[----:B------:R-:W3:Y:S04]  /*1b150*/  LDL R159, [R1+0x670] ;  /* 0x00067000019f7983 */ /* 0x000ee80000100800 */
[----:B------:R-:W3:Y:S01]  /*1b160*/  LDL R158, [R1+0x674] ;  /* 0x00067400019e7983 */ /* 0x000ee20000100800 */
[----:B0-----:R-:W-:-:S02]  /*1b170*/  PRMT R11, RZ, 0x7610, R11 ;  /* 0x00007610ff0b7816 */ /* 0x001fc4000000000b */
[----:B------:R-:W-:Y:S01]  /*1b180*/  PRMT R9, RZ, 0x7610, R9 ;  /* 0x00007610ff097816 */ /* 0x000fe20000000009 */
[----:B------:R-:W3:Y:S01]  /*1b190*/  LDL R163, [R1+0x5f0] ;  /* 0x0005f00001a37983 */ /* 0x000ee20000100800 */
[----:B------:R-:W-:-:S03]  /*1b1a0*/  PRMT R10, RZ, 0x7610, R10 ;  /* 0x00007610ff0a7816 */ /* 0x000fc6000000000a */
[----:B------:R-:W3:Y:S04]  /*1b1b0*/  LDL R162, [R1+0x5f4] ;  /* 0x0005f40001a27983 */ /* 0x000ee80000100800 */
        /* <DEDUP_REMOVED lines=26> */
[----:B--2---:R4:W2:Y:S02]  /*1b360*/  @!P1 LDG.E.U8 R11, desc[UR18][R14.64] ;  /* 0x000000120e0b9981 */ /* 0x0048a4000c1e1100 */
[----:B----4-:R-:W-:-:S02]  /*1b370*/  @!P1 IMAD.MOV.U32 R14, RZ, RZ, R22 ;  /* 0x000000ffff0e9224 */ /* 0x010fc400078e0016 */
[----:B------:R-:W-:Y:S01]  /*1b380*/  @!P1 IMAD.MOV.U32 R15, RZ, RZ, R23 ;  /* 0x000000ffff0f9224 */ /* 0x000fe200078e0017 */
[----:B------:R-:W4:Y:S04]  /*1b390*/  LDL R22, [R1+0x6d4] ;  /* 0x0006d40001167983 */ /* 0x000f280000100800 */
[----:B------:R-:W4:Y:S04]  /*1b3a0*/  LDL R23, [R1+0x6d0] ;  /* 0x0006d00001177983 */ /* 0x000f280000100800 */
[----:B---3--:R0:W3:Y:S02]  /*1b3b0*/  @!P1 LDG.E.U8 R9, desc[UR18][R12.64] ;  /* 0x000000120c099981 */ /* 0x0080e4000c1e1100 */
[----:B0-----:R-:W-:-:S02]  /*1b3c0*/  @!P1 IMAD.MOV.U32 R12, RZ, RZ, R20 ;  /* 0x000000ffff0c9224 */ /* 0x001fc400078e0014 */
[----:B------:R-:W-:Y:S01]  /*1b3d0*/  @!P1 IMAD.MOV.U32 R13, RZ, RZ, R21 ;  /* 0x000000ffff0d9224 */ /* 0x000fe200078e0015 */
[----:B------:R-:W2:Y:S04]  /*1b3e0*/  LDL R20, [R1+0x714] ;  /* 0x0007140001147983 */ /* 0x000ea80000100800 */
[----:B------:R-:W2:Y:S04]  /*1b3f0*/  LDL R21, [R1+0x710] ;  /* 0x0007100001157983 */ /* 0x000ea80000100800 */
[----:B------:R0:W3:Y:S02]  /*1b400*/  @!P1 LDG.E.U8 R10, desc[UR18][R12.64] ;  /* 0x000000120c0a9981 */ /* 0x0000e4000c1e1100 */
[----:B0-----:R-:W-:-:S06]  /*1b410*/  PRMT R13, RZ, 0x7610, R13 ;  /* 0x00007610ff0d7816 */ /* 0x001fcc000000000d */
[----:B------:R0:W3:Y:S02]  /*1b420*/  @!P1 LDG.E.U8 R13, desc[UR18][R16.64] ;  /* 0x00000012100d9981 */ /* 0x0000e4000c1e1100 */
[----:B0-----:R-:W-:Y:S02]  /*1b430*/  @!P1 IMAD.MOV.U32 R16, RZ, RZ, R152 ;  /* 0x000000ffff109224 */ /* 0x001fe400078e0098 */
[----:B------:R-:W-:Y:S01]  /*1b440*/  @!P1 IMAD.MOV.U32 R17, RZ, RZ, R153 ;  /* 0x000000ffff119224 */ /* 0x000fe200078e0099 */
[----:B------:R-:W3:Y:S04]  /*1b450*/  LDL R152, [R1+0x694] ;  /* 0x0006940001987983 */ /* 0x000ee80000100800 */
[----:B------:R-:W3:Y:S01]  /*1b460*/  LDL R153, [R1+0x690] ;  /* 0x0006900001997983 */ /* 0x000ee20000100800 */
[----:B------:R-:W-:-:S06]  /*1b470*/  PRMT R12, RZ, 0x7610, R12 ;  /* 0x00007610ff0c7816 */ /* 0x000fcc000000000c */
[----:B------:R0:W3:Y:S02]  /*1b480*/  @!P1 LDG.E.U8 R12, desc[UR18][R14.64] ;  /* 0x000000120e0c9981 */ /* 0x0000e4000c1e1100 */
[----:B0-----:R-:W-:Y:S02]  /*1b490*/  PRMT R14, RZ, 0x7610, R14 ;  /* 0x00007610ff0e7816 */ /* 0x001fe4000000000e */
[----:B------:R-:W-:-:S04]  /*1b4a0*/  PRMT R15, RZ, 0x7610, R15 ;  /* 0x00007610ff0f7816 */ /* 0x000fc8000000000f */
[----:B------:R0:W3:Y:S04]  /*1b4b0*/  @!P1 LDG.E.U8 R14, desc[UR18][R16.64] ;  /* 0x00000012100e9981 */ /* 0x0000e8000c1e1100 */
[----:B------:R1:W3:Y:S01]  /*1b4c0*/  @!P1 LDG.E.U8 R15, desc[UR18][R18.64] ;  /* 0x00000012120f9981 */ /* 0x0002e2000c1e1100 */
[----:B0-----:R-:W-:Y:S01]  /*1b4d0*/  PRMT R16, RZ, 0x7610, R16 ;  /* 0x00007610ff107816 */ /* 0x001fe20000000010 */
[----:B-1----:R-:W-:Y:S02]  /*1b4e0*/  @!P1 IMAD.MOV.U32 R18, RZ, RZ, R154 ;  /* 0x000000ffff129224 */ /* 0x002fe400078e009a */
[----:B------:R-:W-:Y:S01]  /*1b4f0*/  @!P1 IMAD.MOV.U32 R19, RZ, RZ, R155 ;  /* 0x000000ffff139224 */ /* 0x000fe200078e009b */
[----:B------:R-:W-:Y:S01]  /*1b500*/  PRMT R17, RZ, 0x7610, R17 ;  /* 0x00007610ff117816 */ /* 0x000fe20000000011 */
[----:B------:R-:W3:Y:S04]  /*1b510*/  LDL R155, [R1+0x650] ;  /* 0x00065000019b7983 */ /* 0x000ee80000100800 */
[----:B------:R0:W3:Y:S04]  /*1b520*/  @!P1 LDG.E.U8 R16, desc[UR18][R18.64] ;  /* 0x0000001212109981 */ /* 0x0000e8000c1e1100 */
[----:B------:R-:W3:Y:S01]  /*1b530*/  LDL R154, [R1+0x654] ;  /* 0x00065400019a7983 */ /* 0x000ee20000100800 */
[----:B0-----:R-:W-:-:S02]  /*1b540*/  PRMT R19, RZ, 0x7610, R19 ;  /* 0x00007610ff137816 */ /* 0x001fc40000000013 */
[----:B------:R-:W-:-:S04]  /*1b550*/  PRMT R18, RZ, 0x7610, R18 ;  /* 0x00007610ff127816 */ /* 0x000fc80000000012 */
[----:B----4-:R0:W4:Y:S02]  /*1b560*/  @!P1 LDG.E.U8 R19, desc[UR18][R22.64] ;  /* 0x0000001216139981 */ /* 0x010124000c1e1100 */
[----:B0-----:R-:W-:Y:S02]  /*1b570*/  @!P1 IMAD.MOV.U32 R22, RZ, RZ, R156 ;  /* 0x000000ffff169224 */ /* 0x001fe400078e009c */
[----:B------:R-:W-:Y:S01]  /*1b580*/  @!P1 IMAD.MOV.U32 R23, RZ, RZ, R157 ;  /* 0x000000ffff179224 */ /* 0x000fe200078e009d */
[----:B------:R-:W4:Y:S04]  /*1b590*/  LDL R156, [R1+0x614] ;  /* 0x00061400019c7983 */ /* 0x000f280000100800 */
[----:B------:R-:W4:Y:S04]  /*1b5a0*/  LDL R157, [R1+0x610] ;  /* 0x00061000019d7983 */ /* 0x000f280000100800 */
[----:B--2---:R0:W2:Y:S02]  /*1b5b0*/  @!P1 LDG.E.U8 R17, desc[UR18][R20.64] ;  /* 0x0000001214119981 */ /* 0x0040a4000c1e1100 */
[----:B0-----:R-:W-:-:S02]  /*1b5c0*/  @!P1 IMAD.MOV.U32 R20, RZ, RZ, R160 ;  /* 0x000000ffff149224 */ /* 0x001fc400078e00a0 */
[----:B------:R-:W-:Y:S01]  /*1b5d0*/  @!P1 IMAD.MOV.U32 R21, RZ, RZ, R161 ;  /* 0x000000ffff159224 */ /* 0x000fe200078e00a1 */
[----:B------:R-:W2:Y:S04]  /*1b5e0*/  LDL R160, [R1+0x594] ;  /* 0x0005940001a07983 */ /* 0x000ea80000100800 */
[----:B------:R0:W2:Y:S04]  /*1b5f0*/  @!P1 LDG.E.U8 R18, desc[UR18][R20.64] ;  /* 0x0000001214129981 */ /* 0x0000a8000c1e1100 */
[----:B------:R-:W2:Y:S01]  /*1b600*/  LDL R161, [R1+0x590] ;  /* 0x0005900001a17983 */ /* 0x000ea20000100800 */
[----:B0-----:R-:W-:-:S06]  /*1b610*/  PRMT R21, RZ, 0x7610, R21 ;  /* 0x00007610ff157816 */ /* 0x001fcc0000000015 */
[----:B---3--:R0:W3:Y:S02]  /*1b620*/  @!P1 LDG.E.U8 R21, desc[UR18][R152.64] ;  /* 0x0000001298159981 */ /* 0x0080e4000c1e1100 */
[----:B0-----:R-:W-:Y:S02]  /*1b630*/  @!P1 IMAD.MOV.U32 R152, RZ, RZ, R158 ;  /* 0x000000ffff989224 */ /* 0x001fe400078e009e */
[----:B------:R-:W-:Y:S01]  /*1b640*/  @!P1 IMAD.MOV.U32 R153, RZ, RZ, R159 ;  /* 0x000000ffff999224 */ /* 0x000fe200078e009f */
[----:B------:R-:W2:Y:S04]  /*1b650*/  LDL R158, [R1+0x5d4] ;  /* 0x0005d400019e7983 */ /* 0x000ea80000100800 */
[----:B------:R-:W2:Y:S01]  /*1b660*/  LDL R159, [R1+0x5d0] ;  /* 0x0005d000019f7983 */ /* 0x000ea20000100800 */
[----:B------:R-:W-:-:S06]  /*1b670*/  PRMT R20, RZ, 0x7610, R20 ;  /* 0x00007610ff147816 */ /* 0x000fcc0000000014 */
[----:B------:R0:W3:Y:S02]  /*1b680*/  @!P1 LDG.E.U8 R20, desc[UR18][R22.64] ;  /* 0x0000001216149981 */ /* 0x0000e4000c1e1100 */
[----:B0-----:R-:W-:-:S06]  /*1b690*/  PRMT R22, RZ, 0x7610, R22 ;  /* 0x00007610ff167816 */ /* 0x001fcc0000000016 */
[----:B------:R0:W3:Y:S02]  /*1b6a0*/  @!P1 LDG.E.U8 R22, desc[UR18][R152.64] ;  /* 0x0000001298169981 */ /* 0x0000e4000c1e1100 */
[----:B0-----:R-:W-:Y:S02]  /*1b6b0*/  PRMT R153, RZ, 0x7610, R153 ;  /* 0x00007610ff997816 */ /* 0x001fe40000000099 */
[----:B------:R-:W-:Y:S02]  /*1b6c0*/  PRMT R23, RZ, 0x7610, R23 ;  /* 0x00007610ff177816 */ /* 0x000fe40000000017 */
[----:B------:R-:W-:-:S04]  /*1b6d0*/  PRMT R152, RZ, 0x7610, R152 ;  /* 0x00007610ff987816 */ /* 0x000fc80000000098 */
[----:B------:R0:W3:Y:S02]  /*1b6e0*/  @!P1 LDG.E.U8 R23, desc[UR18][R154.64] ;  /* 0x000000129a179981 */ /* 0x0000e4000c1e1100 */
[----:B0-----:R-:W-:Y:S02]  /*1b6f0*/  @!P1 IMAD.MOV.U32 R154, RZ, RZ, R166 ;  /* 0x000000ffff9a9224 */ /* 0x001fe400078e00a6 */
[----:B------:R-:W-:Y:S01]  /*1b700*/  @!P1 IMAD.MOV.U32 R155, RZ, RZ, R167 ;  /* 0x000000ffff9b9224 */ /* 0x000fe200078e00a7 */
[----:B------:R-:W3:Y:S04]  /*1b710*/  LDL R166, [R1+0x574] ;  /* 0x0005740001a67983 */ /* 0x000ee80000100800 */
[----:B------:R-:W3:Y:S04]  /*1b720*/  LDL R167, [R1+0x570] ;  /* 0x0005700001a77983 */ /* 0x000ee80000100800 */
[----:B------:R0:W3:Y:S02]  /*1b730*/  @!P1 LDG.E.U8 R152, desc[UR18][R154.64] ;  /* 0x000000129a989981 */ /* 0x0000e4000c1e1100 */
[----:B0-----:R-:W-:-:S02]  /*1b740*/  PRMT R155, RZ, 0x7610, R155 ;  /* 0x00007610ff9b7816 */ /* 0x001fc4000000009b */
        /* <DEDUP_REMOVED lines=9> */
[----:B------:R-:W2:Y:S01]  /*1b7e0*/  LDL R165, [R1+0x510] ;  /* 0x0005100001a57983 */ /* 0x000ea20000100800 */
[----:B------:R-:W-:-:S06]  /*1b7f0*/  PRMT R154, RZ, 0x7610, R154 ;  /* 0x00007610ff9a7816 */ /* 0x000fcc000000009a */
[----:B------:R0:W2:Y:S02]  /*1b800*/  @!P1 LDG.E.U8 R154, desc[UR18][R156.64] ;  /* 0x000000129c9a9981 */ /* 0x0000a4000c1e1100 */
[----:B0-----:R-:W-:-:S06]  /*1b810*/  PRMT R156, RZ, 0x7610, R156 ;  /* 0x00007610ff9c7816 */ /* 0x001fcc000000009c */
[----:B------:R0:W2:Y:S02]  /*1b820*/  @!P1 LDG.E.U8 R156, desc[UR18][R158.64] ;  /* 0x000000129e9c9981 */ /* 0x0000a4000c1e1100 */
[----:B0-----:R-:W-:Y:S02]  /*1b830*/  PRMT R159, RZ, 0x7610, R159 ;  /* 0x00007610ff9f7816 */ /* 0x001fe4000000009f */
[----:B------:R-:W-:Y:S02]  /*1b840*/  PRMT R157, RZ, 0x7610, R157 ;  /* 0x00007610ff9d7816 */ /* 0x000fe4000000009d */
[----:B------:R-:W-:-:S04]  /*1b850*/  PRMT R158, RZ, 0x7610, R158 ;  /* 0x00007610ff9e7816 */ /* 0x000fc8000000009e */
[----:B------:R3:W2:Y:S02]  /*1b860*/  @!P1 LDG.E.U8 R157, desc[UR18][R160.64] ;  /* 0x00000012a09d9981 */ /* 0x0006a4000c1e1100 */
[----:B---3--:R-:W-:Y:S02]  /*1b870*/  @!P1 IMAD.MOV.U32 R160, RZ, RZ, R166 ;  /* 0x000000ffffa09224 */ /* 0x008fe400078e00a6 */
        /* <DEDUP_REMOVED lines=22> */
[----:B---3--:R0:W3:Y:S02]  /*1b9e0*/  @!P1 LDG.E.U8 R163, desc[UR18][R166.64] ;  /* 0x00000012a6a39981 */ /* 0x0080e4000c1e1100 */
[----:B0-----:R-:W-:Y:S02]  /*1b9f0*/  @!P1 IMAD.MOV.U32 R166, RZ, RZ, R174 ;  /* 0x000000ffffa69224 */ /* 0x001fe400078e00ae */
[----:B------:R-:W-:Y:S01]  /*1ba00*/  @!P1 IMAD.MOV.U32 R167, RZ, RZ, R175 ;  /* 0x000000ffffa79224 */ /* 0x000fe200078e00af */
[----:B------:R-:W3:Y:S04]  /*1ba10*/  LDL R174, [R1+0x2d8] ;  /* 0x0002d80001ae7983 */ /* 0x000ee80000100800 */
[----:B------:R0:W3:Y:S04]  /*1ba20*/  @!P1 LDG.E.U8 R164, desc[UR18][R166.64] ;  /* 0x00000012a6a49981 */ /* 0x0000e8000c1e1100 */
[----:B------:R-:W3:Y:S01]  /*1ba30*/  LDL R175, [R1+0x2d4] ;  /* 0x0002d40001af7983 */ /* 0x000ee20000100800 */
[----:B0-----:R-:W-:-:S03]  /*1ba40*/  PRMT R167, RZ, 0x7610, R167 ;  /* 0x00007610ffa77816 */ /* 0x001fc600000000a7 */
[----:B----4-:R0:W4:Y:S02]  /*1ba50*/  @!P1 LDG.E.U8 R165, desc[UR18][R168.64] ;  /* 0x00000012a8a59981 */ /* 0x010124000c1e1100 */
[----:B0-----:R-:W-:Y:S02]  /*1ba60*/  @!P1 IMAD.MOV.U32 R168, RZ, RZ, R172 ;  /* 0x000000ffffa89224 */ /* 0x001fe400078e00ac */
[----:B------:R-:W-:Y:S01]  /*1ba70*/  @!P1 IMAD.MOV.U32 R169, RZ, RZ, R173 ;  /* 0x000000ffffa99224 */ /* 0x000fe200078e00ad */
[----:B------:R-:W3:Y:S04]  /*1ba80*/  LDL R172, [R1+0x2f8] ;  /* 0x0002f80001ac7983 */ /* 0x000ee80000100800 */
[----:B------:R-:W3:Y:S04]  /*1ba90*/  LDL R173, [R1+0x2f4] ;  /* 0x0002f40001ad7983 */ /* 0x000ee80000100800 */
[----:B--2---:R0:W2:Y:S02]  /*1baa0*/  @!P1 LDG.E.U8 R167, desc[UR18][R170.64] ;  /* 0x00000012aaa79981 */ /* 0x0040a4000c1e1100 */
[----:B0-----:R-:W-:-:S02]  /*1bab0*/  @!P1 IMAD.MOV.U32 R170, RZ, RZ, R176 ;  /* 0x000000ffffaa9224 */ /* 0x001fc400078e00b0 */
[----:B------:R-:W-:Y:S01]  /*1bac0*/  @!P1 IMAD.MOV.U32 R171, RZ, RZ, R177 ;  /* 0x000000ffffab9224 */ /* 0x000fe200078e00b1 */
[----:B------:R-:W4:Y:S04]  /*1bad0*/  LDL R176, [R1+0x2b8] ;  /* 0x0002b80001b07983 */ /* 0x000f280000100800 */
[----:B------:R-:W4:Y:S01]  /*1bae0*/  LDL R177, [R1+0x2b4] ;  /* 0x0002b40001b17983 */ /* 0x000f220000100800 */
[----:B------:R-:W-:-:S06]  /*1baf0*/  PRMT R166, RZ, 0x7610, R166 ;  /* 0x00007610ffa67816 */ /* 0x000fcc00000000a6 */
[----:B------:R0:W2:Y:S02]  /*1bb00*/  @!P1 LDG.E.U8 R166, desc[UR18][R168.64] ;  /* 0x00000012a8a69981 */ /* 0x0000a4000c1e1100 */
[----:B0-----:R-:W-:Y:S02]  /*1bb10*/  PRMT R169, RZ, 0x7610, R169 ;  /* 0x00007610ffa97816 */ /* 0x001fe400000000a9 */
[----:B------:R-:W-:-:S06]  /*1bb20*/  PRMT R168, RZ, 0x7610, R168 ;  /* 0x00007610ffa87816 */ /* 0x000fcc00000000a8 */
[----:B------:R0:W2:Y:S02]  /*1bb30*/  @!P1 LDG.E.U8 R168, desc[UR18][R170.64] ;  /* 0x00000012aaa89981 */ /* 0x0000a4000c1e1100 */
[----:B0-----:R-:W-:Y:S02]  /*1bb40*/  PRMT R170, RZ, 0x7610, R170 ;  /* 0x00007610ffaa7816 */ /* 0x001fe400000000aa */
[----:B---3--:R0:W3:Y:S02]  /*1bb50*/  @!P1 LDG.E.U8 R169, desc[UR18][R172.64] ;  /* 0x00000012aca99981 */ /* 0x0080e4000c1e1100 */
[----:B0-----:R-:W-:Y:S02]  /*1bb60*/  @!P1 IMAD.MOV.U32 R172, RZ, RZ, R180 ;  /* 0x000000ffffac9224 */ /* 0x001fe400078e00b4 */
[----:B------:R-:W-:Y:S01]  /*1bb70*/  @!P1 IMAD.MOV.U32 R173, RZ, RZ, R181 ;  /* 0x000000ffffad9224 */ /* 0x000fe200078e00b5 */
[----:B------:R-:W2:Y:S04]  /*1bb80*/  LDL R180, [R1+0x298] ;  /* 0x0002980001b47983 */ /* 0x000ea80000100800 */
[----:B------:R-:W3:Y:S04]  /*1bb90*/  LDL R181, [R1+0x294] ;  /* 0x0002940001b57983 */ /* 0x000ee80000100800 */
[----:B------:R0:W3:Y:S02]  /*1bba0*/  @!P1 LDG.E.U8 R170, desc[UR18][R172.64] ;  /* 0x00000012acaa9981 */ /* 0x0000e4000c1e1100 */
[----:B0-----:R-:W-:-:S06]  /*1bbb0*/  PRMT R173, RZ, 0x7610, R173 ;  /* 0x00007610ffad7816 */ /* 0x001fcc00000000ad */
[----:B----4-:R0:W4:Y:S02]  /*1bbc0*/  @!P1 LDG.E.U8 R173, desc[UR18][R176.64] ;  /* 0x00000012b0ad9981 */ /* 0x010124000c1e1100 */
[----:B0-----:R-:W-:Y:S02]  /*1bbd0*/  @!P1 IMAD.MOV.U32 R176, RZ, RZ, R178 ;  /* 0x000000ffffb09224 */ /* 0x001fe400078e00b2 */
[----:B------:R-:W-:Y:S01]  /*1bbe0*/  @!P1 IMAD.MOV.U32 R177, RZ, RZ, R179 ;  /* 0x000000ffffb19224 */ /* 0x000fe200078e00b3 */
[----:B------:R-:W4:Y:S04]  /*1bbf0*/  LDL R178, [R1+0x280] ;  /* 0x0002800001b27983 */ /* 0x000f280000100800 */
[----:B------:R-:W4:Y:S01]  /*1bc00*/  LDL R179, [R1+0x27c] ;  /* 0x00027c0001b37983 */ /* 0x000f220000100800 */
[----:B------:R-:W-:-:S02]  /*1bc10*/  PRMT R171, RZ, 0x7610, R171 ;  /* 0x00007610ffab7816 */ /* 0x000fc400000000ab */
[----:B------:R-:W-:-:S04]  /*1bc20*/  PRMT R172, RZ, 0x7610, R172 ;  /* 0x00007610ffac7816 */ /* 0x000fc800000000ac */
[----:B------:R0:W4:Y:S02]  /*1bc30*/  @!P1 LDG.E.U8 R171, desc[UR18][R174.64] ;  /* 0x00000012aeab9981 */ /* 0x000124000c1e1100 */
[----:B0-----:R-:W-:Y:S02]  /*1bc40*/  @!P1 IMAD.MOV.U32 R174, RZ, RZ, R182 ;  /* 0x000000ffffae9224 */ /* 0x001fe400078e00b6 */
[----:B------:R-:W-:Y:S01]  /*1bc50*/  @!P1 IMAD.MOV.U32 R175, RZ, RZ, R183 ;  /* 0x000000ffffaf9224 */ /* 0x000fe200078e00b7 */
[----:B------:R-:W4:Y:S04]  /*1bc60*/  LDL R182, [R1+0x240] ;  /* 0x0002400001b67983 */ /* 0x000f280000100800 */
[----:B------:R0:W4:Y:S04]  /*1bc70*/  @!P1 LDG.E.U8 R172, desc[UR18][R174.64] ;  /* 0x00000012aeac9981 */ /* 0x000128000c1e1100 */
[----:B------:R-:W4:Y:S01]  /*1bc80*/  LDL R183, [R1+0x23c] ;  /* 0x00023c0001b77983 */ /* 0x000f220000100800 */
[----:B0-----:R-:W-:-:S06]  /*1bc90*/  PRMT R174, RZ, 0x7610, R174 ;  /* 0x00007610ffae7816 */ /* 0x001fcc00000000ae */
[----:B------:R2:W4:Y:S01]  /*1bca0*/  @!P1 LDG.E.U8 R174, desc[UR18][R176.64] ;  /* 0x00000012b0ae9981 */ /* 0x000522000c1e1100 */
[----:B------:R-:W-:Y:S01]  /*1bcb0*/  PRMT R175, RZ, 0x7610, R175 ;  /* 0x00007610ffaf7816 */ /* 0x000fe200000000af */
[----:B--2---:R-:W-:Y:S02]  /*1bcc0*/  @!P1 IMAD.MOV.U32 R176, RZ, RZ, R180 ;  /* 0x000000ffffb09224 */ /* 0x004fe400078e00b4 */
[----:B------:R-:W2:Y:S01]  /*1bcd0*/  LDL R180, [R1+0x260] ;  /* 0x0002600001b47983 */ /* 0x000ea20000100800 */
[----:B---3--:R-:W-:-:S03]  /*1bce0*/  @!P1 IMAD.MOV.U32 R177, RZ, RZ, R181 ;  /* 0x000000ffffb19224 */ /* 0x008fc600078e00b5 */
[----:B------:R-:W2:Y:S04]  /*1bcf0*/  LDL R181, [R1+0x25c] ;  /* 0x00025c0001b57983 */ /* 0x000ea80000100800 */
[----:B------:R0:W3:Y:S02]  /*1bd00*/  @!P1 LDG.E.U8 R175, desc[UR18][R176.64] ;  /* 0x00000012b0af9981 */ /* 0x0000e4000c1e1100 */
[----:B0-----:R-:W-:-:S06]  /*1bd10*/  PRMT R176, RZ, 0x7610, R176 ;  /* 0x00007610ffb07816 */ /* 0x001fcc00000000b0 */
[----:B----4-:R0:W4:Y:S02]  /*1bd20*/  @!P1 LDG.E.U8 R176, desc[UR18][R178.64] ;  /* 0x00000012b2b09981 */ /* 0x010124000c1e1100 */
[----:B0-----:R-:W-:Y:S02]  /*1bd30*/  @!P1 IMAD.MOV.U32 R178, RZ, RZ, R184 ;  /* 0x000000ffffb29224 */ /* 0x001fe400078e00b8 */
[----:B------:R-:W-:Y:S01]  /*1bd40*/  @!P1 IMAD.MOV.U32 R179, RZ, RZ, R185 ;  /* 0x000000ffffb39224 */ /* 0x000fe200078e00b9 */
[----:B------:R-:W3:Y:S04]  /*1bd50*/  LDL R184, [R1+0x220] ;  /* 0x0002200001b87983 */ /* 0x000ee80000100800 */
[----:B------:R-:W3:Y:S01]  /*1bd60*/  LDL R185, [R1+0x21c] ;  /* 0x00021c0001b97983 */ /* 0x000ee20000100800 */
[----:B------:R-:W-:-:S06]  /*1bd70*/  PRMT R177, RZ, 0x7610, R177 ;  /* 0x00007610ffb17816 */ /* 0x000fcc00000000b1 */
[----:B------:R0:W4:Y:S02]  /*1bd80*/  @!P1 LDG.E.U8 R177, desc[UR18][R178.64] ;  /* 0x00000012b2b19981 */ /* 0x000124000c1e1100 */
[----:B0-----:R-:W-:Y:S02]  /*1bd90*/  PRMT R178, RZ, 0x7610, R178 ;  /* 0x00007610ffb27816 */ /* 0x001fe400000000b2 */
[----:B------:R-:W-:-:S04]  /*1bda0*/  PRMT R179, RZ, 0x7610, R179 ;  /* 0x00007610ffb37816 */ /* 0x000fc800000000b3 */
[----:B--2---:R0:W2:Y:S02]  /*1bdb0*/  @!P1 LDG.E.U8 R178, desc[UR18][R180.64] ;  /* 0x00000012b4b29981 */ /* 0x0040a4000c1e1100 */
[----:B0-----:R-:W-:Y:S02]  /*1bdc0*/  @!P1 IMAD.MOV.U32 R180, RZ, RZ, R186 ;  /* 0x000000ffffb49224 */ /* 0x001fe400078e00ba */
[----:B------:R-:W-:Y:S01]  /*1bdd0*/  @!P1 IMAD.MOV.U32 R181, RZ, RZ, R187 ;  /* 0x000000ffffb59224 */ /* 0x000fe200078e00bb */
[----:B------:R-:W4:Y:S04]  /*1bde0*/  LDL R186, [R1+0x200] ;  /* 0x0002000001ba7983 */ /* 0x000f280000100800 */
[----:B------:R0:W2:Y:S04]  /*1bdf0*/  @!P1 LDG.E.U8 R179, desc[UR18][R180.64] ;  /* 0x00000012b4b39981 */ /* 0x0000a8000c1e1100 */
[----:B------:R-:W4:Y:S01]  /*1be00*/  LDL R187, [R1+0x1fc] ;  /* 0x0001fc0001bb7983 */ /* 0x000f220000100800 */
[----:B0-----:R-:W-:-:S02]  /*1be10*/  PRMT R180, RZ, 0x7610, R180 ;  /* 0x00007610ffb47816 */ /* 0x001fc400000000b4 */
[----:B------:R-:W-:-:S04]  /*1be20*/  PRMT R181, RZ, 0x7610, R181 ;  /* 0x00007610ffb57816 */ /* 0x000fc800000000b5 */
[----:B------:R0:W2:Y:S02]  /*1be30*/  @!P1 LDG.E.U8 R180, desc[UR18][R182.64] ;  /* 0x00000012b6b49981 */ /* 0x0000a4000c1e1100 */
[----:B0-----:R-:W-:Y:S02]  /*1be40*/  @!P1 IMAD.MOV.U32 R182, RZ, RZ, R190 ;  /* 0x000000ffffb69224 */ /* 0x001fe400078e00be */
[----:B------:R-:W-:Y:S01]  /*1be50*/  @!P1 IMAD.MOV.U32 R183, RZ, RZ, R191 ;  /* 0x000000ffffb79224 */ /* 0x000fe200078e00bf */
[----:B------:R-:W2:Y:S04]  /*1be60*/  LDL R190, [R1+0x1e0] ;  /* 0x0001e00001be7983 */ /* 0x000ea80000100800 */
[----:B------:R0:W2:Y:S04]  /*1be70*/  @!P1 LDG.E.U8 R181, desc[UR18][R182.64] ;  /* 0x00000012b6b59981 */ /* 0x0000a8000c1e1100 */
[----:B------:R-:W2:Y:S01]  /*1be80*/  LDL R191, [R1+0x1dc] ;  /* 0x0001dc0001bf7983 */ /* 0x000ea20000100800 */
[----:B0-----:R-:W-:-:S06]  /*1be90*/  PRMT R182, RZ, 0x7610, R182 ;  /* 0x00007610ffb67816 */ /* 0x001fcc00000000b6 */
[----:B---3--:R0:W3:Y:S04]  /*1bea0*/  @!P1 LDG.E.U8 R182, desc[UR18][R184.64] ;  /* 0x00000012b8b69981 */ /* 0x0080e8000c1e1100 */
[----:B------:R-:W0:Y:S04]  /*1beb0*/  LDL R184, [R1+0x214] ;  /* 0x0002140001b87983 */ /* 0x000e280000100800 */
[----:B------:R-:W0:Y:S01]  /*1bec0*/  LDL R185, [R1+0x218] ;  /* 0x0002180001b97983 */ /* 0x000e220000100800 */
[----:B------:R-:W-:Y:S02]  /*1bed0*/  PRMT R183, RZ, 0x7610, R183 ;  /* 0x00007610ffb77816 */ /* 0x000fe400000000b7 */
[----:B0-----:R-:W-:-:S04]  /*1bee0*/  @!P1 LOP3.LUT R185, R185, R184, RZ, 0x3c, !PT ;  /* 0x000000b8b9b99212 */ /* 0x001fc800078e3cff */
[----:B------:R-:W-:-:S04]  /*1bef0*/  @!P1 LOP3.LUT R184, R185, R184, RZ, 0x3c, !PT ;  /* 0x000000b8b9b89212 */ /* 0x000fc800078e3cff */
[----:B------:R-:W-:-:S05]  /*1bf00*/  @!P1 LOP3.LUT R185, R185, R184, RZ, 0x3c, !PT ;  /* 0x000000b8b9b99212 */ /* 0x000fca00078e3cff */
[----:B------:R0:W3:Y:S02]  /*1bf10*/  @!P1 LDG.E.U8 R183, desc[UR18][R184.64] ;  /* 0x00000012b8b79981 */ /* 0x0000e4000c1e1100 */
[----:B0-----:R-:W-:-:S06]  /*1bf20*/  PRMT R184, RZ, 0x7610, R184 ;  /* 0x00007610ffb87816 */ /* 0x001fcc00000000b8 */
[----:B----4-:R0:W4:Y:S04]  /*1bf30*/  @!P1 LDG.E.U8 R184, desc[UR18][R186.64] ;  /* 0x00000012bab89981 */ /* 0x010128000c1e1100 */
[----:B------:R-:W0:Y:S04]  /*1bf40*/  LDL R186, [R1+0x1f4] ;  /* 0x0001f40001ba7983 */ /* 0x000e280000100800 */
[----:B------:R-:W0:Y:S01]  /*1bf50*/  LDL R187, [R1+0x1f8] ;  /* 0x0001f80001bb7983 */ /* 0x000e220000100800 */
[----:B------:R-:W-:Y:S02]  /*1bf60*/  PRMT R185, RZ, 0x7610, R185 ;  /* 0x00007610ffb97816 */ /* 0x000fe400000000b9 */
[----:B0-----:R-:W-:-:S04]  /*1bf70*/  @!P1 LOP3.LUT R187, R187, R186, RZ, 0x3c, !PT ;  /* 0x000000babbbb9212 */ /* 0x001fc800078e3cff */
[----:B------:R-:W-:-:S04]  /*1bf80*/  @!P1 LOP3.LUT R186, R187, R186, RZ, 0x3c, !PT ;  /* 0x000000babbba9212 */ /* 0x000fc800078e3cff */
[----:B------:R-:W-:-:S05]  /*1bf90*/  @!P1 LOP3.LUT R187, R187, R186, RZ, 0x3c, !PT ;  /* 0x000000babbbb9212 */ /* 0x000fca00078e3cff */
[----:B------:R0:W4:Y:S02]  /*1bfa0*/  @!P1 LDG.E.U8 R185, desc[UR18][R186.64] ;  /* 0x00000012bab99981 */ /* 0x000124000c1e1100 */
[----:B0-----:R-:W-:-:S06]  /*1bfb0*/  PRMT R186, RZ, 0x7610, R186 ;  /* 0x00007610ffba7816 */ /* 0x001fcc00000000ba */
[----:B--2---:R0:W2:Y:S04]  /*1bfc0*/  @!P1 LDG.E.U8 R186, desc[UR18][R190.64] ;  /* 0x00000012beba9981 */ /* 0x0040a8000c1e1100 */
        /* <DEDUP_REMOVED lines=70> */
[----:B------:R-:W3:Y:S01]  /*1c430*/  LDL R191, [R1+0x11c] ;  /* 0x00011c0001bf7983 */ /* 0x000ee20000100800 */
[----:B------:R-:W-:Y:S01]  /*1c440*/  PRMT R200, RZ, 0x7610, R200 ;  /* 0x00007610ffc87816 */ /* 0x000fe200000000c8 */
[----:B0-----:R-:W-:Y:S02]  /*1c450*/  @!P1 IMAD.MOV.U32 R190, RZ, RZ, R227 ;  /* 0x000000ffffbe9224 */ /* 0x001fe400078e00e3 */
[----:B------:R0:W-:Y:S01]  /*1c460*/  STL [R1+0x9b4], R227 ;  /* 0x0009b4e301007387 */ /* 0x0001e20000100800 */
[----:B------:R-:W-:-:S03]  /*1c470*/  PRMT R201, RZ, 0x7610, R201 ;  /* 0x00007610ffc97816 */ /* 0x000fc600000000c9 */
[----:B0-----:R-:W4:Y:S04]  /*1c480*/  LDL R227, [R1+0xa0] ;  /* 0x0000a00001e37983 */ /* 0x001f280000100800 */
[----:B---3--:R0:W3:Y:S04]  /*1c490*/  @!P1 LDG.E.U8 R200, desc[UR18][R190.64] ;  /* 0x00000012bec89981 */ /* 0x0080e8000c1e1100 */
[----:B------:R-:W0:Y:S04]  /*1c4a0*/  LDL R191, [R1+0x100] ;  /* 0x0001000001bf7983 */ /* 0x000e280000100800 */
[----:B------:R1:W-:Y:S01]  /*1c4b0*/  STL [R1+0x9a8], R224 ;  /* 0x0009a8e001007387 */ /* 0x0003e20000100800 */
[----:B0-----:R-:W-:-:S02]  /*1c4c0*/  @!P1 IMAD.MOV.U32 R190, RZ, RZ, R191 ;  /* 0x000000ffffbe9224 */ /* 0x001fc400078e00bf */
[----:B------:R-:W-:Y:S02]  /*1c4d0*/  @!P1 IMAD.MOV.U32 R191, RZ, RZ, R224 ;  /* 0x000000ffffbf9224 */ /* 0x000fe400078e00e0 */
[----:B-1----:R-:W2:Y:S04]  /*1c4e0*/  LDL R224, [R1+0xc0] ;  /* 0x0000c00001e07983 */ /* 0x002ea80000100800 */
[----:B------:R0:W3:Y:S04]  /*1c4f0*/  @!P1 LDG.E.U8 R201, desc[UR18][R190.64] ;  /* 0x00000012bec99981 */ /* 0x0000e8000c1e1100 */
[----:B------:R-:W0:Y:S04]  /*1c500*/  LDL R190, [R1+0xdc] ;  /* 0x0000dc0001be7983 */ /* 0x000e280000100800 */
[----:B------:R-:W0:Y:S01]  /*1c510*/  LDL R191, [R1+0xe0] ;  /* 0x0000e00001bf7983 */ /* 0x000e220000100800 */
[----:B------:R-:W-:-:S02]  /*1c520*/  PRMT R202, RZ, 0x7610, R202 ;  /* 0x00007610ffca7816 */ /* 0x000fc400000000ca */
[----:B------:R-:W-:Y:S02]  /*1c530*/  PRMT R203, RZ, 0x7610, R203 ;  /* 0x00007610ffcb7816 */ /* 0x000fe400000000cb */
[----:B------:R-:W-:Y:S02]  /*1c540*/  PRMT R204, RZ, 0x7610, R204 ;  /* 0x00007610ffcc7816 */ /* 0x000fe400000000cc */
[----:B------:R-:W-:Y:S02]  /*1c550*/  PRMT R205, RZ, 0x7610, R205 ;  /* 0x00007610ffcd7816 */ /* 0x000fe400000000cd */
[----:B------:R-:W-:Y:S02]  /*1c560*/  PRMT R206, RZ, 0x7610, R206 ;  /* 0x00007610ffce7816 */ /* 0x000fe400000000ce */
[----:B------:R-:W-:Y:S02]  /*1c570*/  PRMT R207, RZ, 0x7610, R207 ;  /* 0x00007610ffcf7816 */ /* 0x000fe400000000cf */
[----:B------:R-:W-:Y:S01]  /*1c580*/  PRMT R208, RZ, 0x7610, R208 ;  /* 0x00007610ffd07816 */ /* 0x000fe200000000d0 */
[----:B------:R1:W-:Y:S01]  /*1c590*/  STL [R1+0x998], R0 ;  /* 0x0009980001007387 */ /* 0x0003e20000100800 */
[----:B------:R-:W-:-:S02]  /*1c5a0*/  PRMT R209, RZ, 0x7610, R209 ;  /* 0x00007610ffd17816 */ /* 0x000fc400000000d1 */
[----:B------:R-:W-:Y:S02]  /*1c5b0*/  PRMT R210, RZ, 0x7610, R210 ;  /* 0x00007610ffd27816 */ /* 0x000fe400000000d2 */
[----:B0-----:R-:W-:-:S04]  /*1c5c0*/  @!P1 LOP3.LUT R191, R191, R190, RZ, 0x3c, !PT ;  /* 0x000000bebfbf9212 */ /* 0x001fc800078e3cff */
[----:B------:R-:W-:-:S04]  /*1c5d0*/  @!P1 LOP3.LUT R190, R191, R190, RZ, 0x3c, !PT ;  /* 0x000000bebfbe9212 */ /* 0x000fc800078e3cff */
[----:B------:R-:W-:-:S05]  /*1c5e0*/  @!P1 LOP3.LUT R191, R191, R190, RZ, 0x3c, !PT ;  /* 0x000000bebfbf9212 */ /* 0x000fca00078e3cff */
[----:B------:R2:W3:Y:S02]  /*1c5f0*/  @!P1 LDG.E.U8 R202, desc[UR18][R190.64] ;  /* 0x00000012beca9981 */ /* 0x0004e4000c1e1100 */
[----:B--2---:R-:W-:Y:S02]  /*1c600*/  @!P1 IMAD.MOV.U32 R190, RZ, RZ, R224 ;  /* 0x000000ffffbe9224 */ /* 0x004fe400078e00e0 */
[----:B------:R-:W-:-:S05]  /*1c610*/  @!P1 IMAD.MOV.U32 R191, RZ, RZ, R0 ;  /* 0x000000ffffbf9224 */ /* 0x000fca00078e0000 */
[----:B------:R4:W2:Y:S02]  /*1c620*/  @!P1 LDG.E.U8 R203, desc[UR18][R190.64] ;  /* 0x00000012becb9981 */ /* 0x0008a4000c1e1100 */
[----:B----4-:R-:W-:Y:S02]  /*1c630*/  @!P1 IMAD.MOV.U32 R190, RZ, RZ, R227 ;  /* 0x000000ffffbe9224 */ /* 0x010fe400078e00e3 */
[----:B------:R-:W-:Y:S01]  /*1c640*/  @!P1 IMAD.MOV.U32 R191, RZ, RZ, R238 ;  /* 0x000000ffffbf9224 */ /* 0x000fe200078e00ee */
[----:B------:R-:W4:Y:S04]  /*1c650*/  LDL.LU R227, [R1+0x138] ;  /* 0x0001380001e37983 */ /* 0x000f280000300800 */
[----:B------:R0:W2:Y:S04]  /*1c660*/  @!P1 LDG.E.U8 R204, desc[UR18][R190.64] ;  /* 0x00000012becc9981 */ /* 0x0000a8000c1e1100 */
[----:B------:R-:W3:Y:S04]  /*1c670*/  LDL.LU R224, [R1+0x114] ;  /* 0x0001140001e07983 */ /* 0x000ee80000300800 */
[----:B-1----:R-:W2:Y:S01]  /*1c680*/  LDL.LU R0, [R1+0xd4] ;  /* 0x0000d40001007983 */ /* 0x002ea20000300800 */
[----:B0-----:R-:W-:-:S02]  /*1c690*/  @!P1 IMAD.MOV.U32 R190, RZ, RZ, R246 ;  /* 0x000000ffffbe9224 */ /* 0x001fc400078e00f6 */
[----:B------:R-:W-:-:S05]  /*1c6a0*/  @!P1 IMAD.MOV.U32 R191, RZ, RZ, R249 ;  /* 0x000000ffffbf9224 */ /* 0x000fca00078e00f9 */
[----:B------:R0:W2:Y:S02]  /*1c6b0*/  @!P1 LDG.E.U8 R205, desc[UR18][R190.64] ;  /* 0x00000012becd9981 */ /* 0x0000a4000c1e1100 */
[----:B0-----:R-:W-:Y:S02]  /*1c6c0*/  @!P1 IMAD.MOV.U32 R190, RZ, RZ, R2 ;  /* 0x000000ffffbe9224 */ /* 0x001fe400078e0002 */
[----:B------:R-:W-:-:S05]  /*1c6d0*/  @!P1 IMAD.MOV.U32 R191, RZ, RZ, R229 ;  /* 0x000000ffffbf9224 */ /* 0x000fca00078e00e5 */
[----:B------:R0:W2:Y:S02]  /*1c6e0*/  @!P1 LDG.E.U8 R206, desc[UR18][R190.64] ;  /* 0x00000012bece9981 */ /* 0x0000a4000c1e1100 */
[----:B0-----:R-:W-:Y:S02]  /*1c6f0*/  @!P1 IMAD.MOV.U32 R190, RZ, RZ, R225 ;  /* 0x000000ffffbe9224 */ /* 0x001fe400078e00e1 */
[----:B------:R-:W-:-:S05]  /*1c700*/  @!P1 IMAD.MOV.U32 R191, RZ, RZ, R239 ;  /* 0x000000ffffbf9224 */ /* 0x000fca00078e00ef */
[----:B------:R0:W2:Y:S04]  /*1c710*/  @!P1 LDG.E.U8 R207, desc[UR18][R190.64] ;  /* 0x00000012becf9981 */ /* 0x0000a8000c1e1100 */
[----:B------:R1:W-:Y:S01]  /*1c720*/  STL [R1+0x994], R238 ;  /* 0x000994ee01007387 */ /* 0x0003e20000100800 */
[----:B0-----:R-:W-:Y:S02]  /*1c730*/  @!P1 IMAD.MOV.U32 R190, RZ, RZ, R223 ;  /* 0x000000ffffbe9224 */ /* 0x001fe400078e00df */
[----:B------:R-:W-:Y:S01]  /*1c740*/  @!P1 IMAD.MOV.U32 R191, RZ, RZ, R233 ;  /* 0x000000ffffbf9224 */ /* 0x000fe200078e00e9 */
[----:B-1----:R-:W2:Y:S04]  /*1c750*/  LDL.LU R238, [R1+0x98] ;  /* 0x0000980001ee7983 */ /* 0x002ea80000300800 */
[----:B------:R0:W2:Y:S04]  /*1c760*/  @!P1 LDG.E.U8 R208, desc[UR18][R190.64] ;  /* 0x00000012bed09981 */ /* 0x0000a8000c1e1100 */
[----:B------:R1:W-:Y:S01]  /*1c770*/  STL [R1+0x9a0], R246 ;  /* 0x0009a0f601007387 */ /* 0x0003e20000100800 */
[----:B0-----:R-:W-:-:S02]  /*1c780*/  @!P1 IMAD.MOV.U32 R190, RZ, RZ, R235 ;  /* 0x000000ffffbe9224 */ /* 0x001fc400078e00eb */
[----:B------:R-:W-:Y:S01]  /*1c790*/  @!P1 IMAD.MOV.U32 R191, RZ, RZ, R252 ;  /* 0x000000ffffbf9224 */ /* 0x000fe200078e00fc */
[----:B-1----:R-:W2:Y:S04]  /*1c7a0*/  LDL.LU R246, [R1+0xf4] ;  /* 0x0000f40001f67983 */ /* 0x002ea80000300800 */
[----:B------:R0:W-:Y:S04]  /*1c7b0*/  STL [R1+0x99c], R249 ;  /* 0x00099cf901007387 */ /* 0x0001e80000100800 */
[----:B------:R1:W2:Y:S04]  /*1c7c0*/  @!P1 LDG.E.U8 R209, desc[UR18][R190.64] ;  /* 0x00000012bed19981 */ /* 0x0002a8000c1e1100 */
[----:B0-----:R-:W2:Y:S04]  /*1c7d0*/  LDL.LU R249, [R1+0xb8] ;  /* 0x0000b80001f97983 */ /* 0x001ea80000300800 */
[----:B------:R0:W-:Y:S01]  /*1c7e0*/  STL [R1+0x9ac], R2 ;  /* 0x0009ac0201007387 */ /* 0x0001e20000100800 */
[----:B-1----:R-:W-:-:S02]  /*1c7f0*/  @!P1 IMAD.MOV.U32 R190, RZ, RZ, R245 ;  /* 0x000000ffffbe9224 */ /* 0x002fc400078e00f5 */
[----:B------:R-:W-:-:S05]  /*1c800*/  @!P1 IMAD.MOV.U32 R191, RZ, RZ, R244 ;  /* 0x000000ffffbf9224 */ /* 0x000fca00078e00f4 */
[----:B------:R4:W2:Y:S04]  /*1c810*/  @!P1 LDG.E.U8 R210, desc[UR18][R190.64] ;  /* 0x00000012bed29981 */ /* 0x0008a8000c1e1100 */
[----:B0-----:R-:W2:Y:S04]  /*1c820*/  LDL.LU R2, [R1+0xf8] ;  /* 0x0000f80001027983 */ /* 0x001ea80000300800 */
[----:B------:R0:W-:Y:S04]  /*1c830*/  STL [R1+0x9a4], R229 ;  /* 0x0009a4e501007387 */ /* 0x0001e80000100800 */
[----:B0-----:R-:W2:Y:S04]  /*1c840*/  LDL.LU R229, [R1+0xd8] ;  /* 0x0000d80001e57983 */ /* 0x001ea80000300800 */
[----:B------:R0:W-:Y:S04]  /*1c850*/  STL [R1+0x9b0], R239 ;  /* 0x0009b0ef01007387 */ /* 0x0001e80000100800 */
[----:B0-----:R-:W3:Y:S04]  /*1c860*/  LDL.LU R239, [R1+0x118] ;  /* 0x0001180001ef7983 */ /* 0x001ee80000300800 */
[----:B------:R-:W2:Y:S01]  /*1c870*/  LDL R191, [R1+0x134] ;  /* 0x0001340001bf7983 */ /* 0x000ea20000100800 */
[----:B------:R-:W-:-:S02]  /*1c880*/  PRMT R211, RZ, 0x7610, R211 ;  /* 0x00007610ffd37816 */ /* 0x000fc400000000d3 */
[----:B------:R-:W-:Y:S02]  /*1c890*/  PRMT R212, RZ, 0x7610, R212 ;  /* 0x00007610ffd47816 */ /* 0x000fe400000000d4 */
[----:B------:R-:W-:Y:S02]  /*1c8a0*/  PRMT R213, RZ, 0x7610, R213 ;  /* 0x00007610ffd57816 */ /* 0x000fe400000000d5 */
[----:B------:R-:W-:Y:S02]  /*1c8b0*/  PRMT R214, RZ, 0x7610, R214 ;  /* 0x00007610ffd67816 */ /* 0x000fe400000000d6 */
[----:B------:R-:W-:Y:S02]  /*1c8c0*/  PRMT R215, RZ, 0x7610, R215 ;  /* 0x00007610ffd77816 */ /* 0x000fe400000000d7 */
[----:B------:R-:W-:Y:S02]  /*1c8d0*/  PRMT R216, RZ, 0x7610, R216 ;  /* 0x00007610ffd87816 */ /* 0x000fe400000000d8 */
[----:B------:R-:W-:-:S02]  /*1c8e0*/  PRMT R217, RZ, 0x7610, R217 ;  /* 0x00007610ffd97816 */ /* 0x000fc400000000d9 */
[----:B------:R-:W-:Y:S02]  /*1c8f0*/  PRMT R218, RZ, 0x7610, R218 ;  /* 0x00007610ffda7816 */ /* 0x000fe400000000da */
[----:B------:R-:W-:Y:S02]  /*1c900*/  PRMT R219, RZ, 0x7610, R219 ;  /* 0x00007610ffdb7816 */ /* 0x000fe400000000db */
[----:B------:R-:W-:Y:S02]  /*1c910*/  PRMT R220, RZ, 0x7610, R220 ;  /* 0x00007610ffdc7816 */ /* 0x000fe400000000dc */
[----:B------:R-:W-:Y:S02]  /*1c920*/  PRMT R221, RZ, 0x7610, R221 ;  /* 0x00007610ffdd7816 */ /* 0x000fe400000000dd */
[----:B------:R-:W-:Y:S01]  /*1c930*/  PRMT R222, RZ, 0x7610, R222 ;  /* 0x00007610ffde7816 */ /* 0x000fe200000000de */
[----:B----4-:R-:W-:-:S05]  /*1c940*/  @!P1 IMAD.MOV.U32 R190, RZ, RZ, R227 ;  /* 0x000000ffffbe9224 */ /* 0x010fca00078e00e3 */
[----:B--2---:R3:W2:Y:S02]  /*1c950*/  @!P1 LDG.E.U8 R211, desc[UR18][R190.64] ;  /* 0x00000012bed39981 */ /* 0x0046a4000c1e1100 */
[----:B---3--:R-:W-:Y:S02]  /*1c960*/  @!P1 IMAD.MOV.U32 R190, RZ, RZ, R239 ;  /* 0x000000ffffbe9224 */ /* 0x008fe400078e00ef */
[----:B------:R-:W-:-:S05]  /*1c970*/  @!P1 IMAD.MOV.U32 R191, RZ, RZ, R224 ;  /* 0x000000ffffbf9224 */ /* 0x000fca00078e00e0 */
[----:B------:R0:W3:Y:S02]  /*1c980*/  @!P1 LDG.E.U8 R212, desc[UR18][R190.64] ;  /* 0x00000012bed49981 */ /* 0x0000e4000c1e1100 */
[----:B0-----:R-:W-:Y:S02]  /*1c990*/  @!P1 IMAD.MOV.U32 R190, RZ, RZ, R2 ;  /* 0x000000ffffbe9224 */ /* 0x001fe400078e0002 */
[----:B------:R-:W-:-:S05]  /*1c9a0*/  @!P1 IMAD.MOV.U32 R191, RZ, RZ, R246 ;  /* 0x000000ffffbf9224 */ /* 0x000fca00078e00f6 */
[----:B------:R0:W4:Y:S02]  /*1c9b0*/  @!P1 LDG.E.U8 R213, desc[UR18][R190.64] ;  /* 0x00000012bed59981 */ /* 0x000124000c1e1100 */
        /* <DEDUP_REMOVED lines=26> */
[----:B------:R-:W4:Y:S04]  /*1cb60*/  @!P1 LDG.E.U8 R222, desc[UR18][R190.64] ;  /* 0x00000012bede9981 */ /* 0x000f28000c1e1100 */
[----:B------:R-:W2:Y:S04]  /*1cb70*/  LDL R191, [R1+0x8d8] ;  /* 0x0008d80001bf7983 */ /* 0x000ea80000100800 */
[----:B--2---:R-:W-:Y:S04]  /*1cb80*/  STS.U8 [R191+UR6+0x9e00], R170 ;  /* 0x009e00aabf007988 */ /* 0x004fe80008000006 */
[----:B------:R0:W-:Y:S04]  /*1cb90*/  STS.U8 [R191+UR6+0xa200], R172 ;  /* 0x00a200acbf007988 */ /* 0x0001e80008000006 */
[----:B0-----:R-:W2:Y:S04]  /*1cba0*/  LDL R172, [R1+0x8d4] ;  /* 0x0008d40001ac7983 */ /* 0x001ea80000100800 */
[----:B------:R-:W-:Y:S04]  /*1cbb0*/  STS.U8 [R191+UR6+0xa600], R174 ;  /* 0x00a600aebf007988 */ /* 0x000fe80008000006 */
[----:B------:R-:W-:Y:S04]  /*1cbc0*/  STS.U8 [R191+UR6+0xaa00], R176 ;  /* 0x00aa00b0bf007988 */ /* 0x000fe80008000006 */
[----:B------:R-:W-:Y:S04]  /*1cbd0*/  STS.U8 [R191+UR6+0xae00], R178 ;  /* 0x00ae00b2bf007988 */ /* 0x000fe80008000006 */
[----:B------:R-:W-:Y:S04]  /*1cbe0*/  STS.U8 [R191+UR6+0xb200], R180 ;  /* 0x00b200b4bf007988 */ /* 0x000fe80008000006 */
[----:B------:R-:W-:Y:S04]  /*1cbf0*/  STS.U8 [R191+UR6+0xb600], R182 ;  /* 0x00b600b6bf007988 */ /* 0x000fe80008000006 */
[----:B------:R-:W-:Y:S04]  /*1cc00*/  STS.U8 [R191+UR6+0xba00], R184 ;  /* 0x00ba00b8bf007988 */ /* 0x000fe80008000006 */
[----:B------:R0:W-:Y:S04]  /*1cc10*/  STS.U8 [R191+UR6+0xbe00], R186 ;  /* 0x00be00babf007988 */ /* 0x0001e80008000006 */
[----:B0-----:R-:W4:Y:S04]  /*1cc20*/  LDL R186, [R1+0x8e0] ;  /* 0x0008e00001ba7983 */ /* 0x001f280000100800 */
[----:B------:R-:W4:Y:S04]  /*1cc30*/  LDL.LU R184, [R1+0x3c4] ;  /* 0x0003c40001b87983 */ /* 0x000f280000300800 */
[----:B------:R-:W4:Y:S04]  /*1cc40*/  LDL.LU R180, [R1+0x4b4] ;  /* 0x0004b40001b47983 */ /* 0x000f280000300800 */
[----:B------:R-:W4:Y:S04]  /*1cc50*/  LDL.LU R182, [R1+0x4b0] ;  /* 0x0004b00001b67983 */ /* 0x000f280000300800 */
[----:B------:R-:W4:Y:S04]  /*1cc60*/  LDL.LU R170, [R1+0x4ac] ;  /* 0x0004ac0001aa7983 */ /* 0x000f280000300800 */
[----:B------:R-:W4:Y:S04]  /*1cc70*/  LDL.LU R190, [R1+0x4a4] ;  /* 0x0004a40001be7983 */ /* 0x000f280000300800 */
        /* <DEDUP_REMOVED lines=14> */
[----:B------:R-:W4:Y:S04]  /*1cd60*/  LDL.LU R178, [R1+0x49c] ;  /* 0x00049c0001b27983 */ /* 0x000f280000300800 */
[----:B------:R-:W-:Y:S04]  /*1cd70*/  STS.U8 [R191+UR6+0xfa00], R209 ;  /* 0x00fa00d1bf007988 */ /* 0x000fe80008000006 */
[----:B------:R0:W-:Y:S04]  /*1cd80*/  STS.U8 [R191+UR6+0xfe00], R210 ;  /* 0x00fe00d2bf007988 */ /* 0x0001e80008000006 */
[----:B0-----:R-:W4:Y:S04]  /*1cd90*/  LDL.LU R191, [R1+0x3bc] ;  /* 0x0003bc0001bf7983 */ /* 0x001f280000300800 */
[----:B------:R-:W4:Y:S04]  /*1cda0*/  LDL.LU R176, [R1+0x494] ;  /* 0x0004940001b07983 */ /* 0x000f280000300800 */
[----:B------:R-:W4:Y:S04]  /*1cdb0*/  LDL.LU R174, [R1+0x3c0] ;  /* 0x0003c00001ae7983 */ /* 0x000f280000300800 */
[----:B--2---:R-:W-:Y:S04]  /*1cdc0*/  STS.U8 [R172+UR6+0x300], R189 ;  /* 0x000300bdac007988 */ /* 0x004fe80008000006 */
        /* <DEDUP_REMOVED lines=52> */
[----:B---3--:R-:W-:Y:S04]  /*1d110*/  STS.U8 [R172+UR6+0xd700], R212 ;  /* 0x00d700d4ac007988 */ /* 0x008fe80008000006 */
[----:B----4-:R-:W-:Y:S04]  /*1d120*/  STS.U8 [R172+UR6+0xdb00], R213 ;  /* 0x00db00d5ac007988 */ /* 0x010fe80008000006 */
[----:B------:R-:W-:Y:S04]  /*1d130*/  STS.U8 [R172+UR6+0xdf00], R214 ;  /* 0x00df00d6ac007988 */ /* 0x000fe80008000006 */
[----:B------:R-:W-:Y:S04]  /*1d140*/  STS.U8 [R172+UR6+0xe300], R215 ;  /* 0x00e300d7ac007988 */ /* 0x000fe80008000006 */
[----:B------:R-:W-:Y:S04]  /*1d150*/  STS.U8 [R172+UR6+0xe700], R216 ;  /* 0x00e700d8ac007988 */ /* 0x000fe80008000006 */
[----:B------:R-:W-:Y:S01]  /*1d160*/  STS.U8 [R172+UR6+0xeb00], R217 ;  /* 0x00eb00d9ac007988 */ /* 0x000fe20008000006 */
[----:B------:R-:W-:-:S03]  /*1d170*/  IADD3 R184, P3, R184, UR7, RZ ;  /* 0x00000007b8b87c10 */ /* 0x000fc6000ff7e0ff */
[----:B------:R-:W-:Y:S04]  /*1d180*/  STS.U8 [R172+UR6+0xef00], R218 ;  /* 0x00ef00daac007988 */ /* 0x000fe80008000006 */
[----:B------:R-:W-:Y:S01]  /*1d190*/  STS.U8 [R172+UR6+0xf300], R219 ;  /* 0x00f300dbac007988 */ /* 0x000fe20008000006 */
[----:B------:R-:W-:-:S03]  /*1d1a0*/  IADD3 R180, P2, R180, UR7, RZ ;  /* 0x00000007b4b47c10 */ /* 0x000fc6000ff5e0ff */
[----:B------:R-:W-:Y:S04]  /*1d1b0*/  STS.U8 [R172+UR6+0xf700], R220 ;  /* 0x00f700dcac007988 */ /* 0x000fe80008000006 */
[----:B------:R-:W-:Y:S04]  /*1d1c0*/  STS.U8 [R172+UR6+0xfb00], R221 ;  /* 0x00fb00ddac007988 */ /* 0x000fe80008000006 */
[----:B------:R0:W-:Y:S01]  /*1d1d0*/  STS.U8 [R172+UR6+0xff00], R222 ;  /* 0x00ff00deac007988 */ /* 0x0001e20008000006 */
[----:B------:R-:W-:Y:S02]  /*1d1e0*/  IADD3 R170, P6, R170, UR7, RZ ;  /* 0x00000007aaaa7c10 */ /* 0x000fe4000ffde0ff */
[----:B------:R-:W-:Y:S01]  /*1d1f0*/  IADD3 R182, P1, R182, UR7, RZ ;  /* 0x00000007b6b67c10 */ /* 0x000fe2000ff3e0ff */
[----:B------:R-:W-:Y:S01]  /*1d200*/  UIADD3 UR4, UR4, 0x1, URZ ;  /* 0x0000000104047890 */ /* 0x000fe2000fffe03f */
[----:B------:R-:W-:Y:S01]  /*1d210*/  IADD3 R190, P5, R190, UR7, RZ ;  /* 0x00000007bebe7c10 */ /* 0x000fe2000ffbe0ff */
[----:B------:R1:W-:Y:S06]  /*1d220*/  MEMBAR.ALL.CTA ;  /* 0x0000000000007992 */ /* 0x0003ec0000008000 */
[----:B-1----:R-:W1:Y:S04]  /*1d230*/  FENCE.VIEW.ASYNC.S ;  /* 0x00000000000073c6 */ /* 0x002e680000000000 */
[----:B0-----:R-:W2:Y:S04]  /*1d240*/  LDL.LU R172, [R1+0x48c] ;  /* 0x00048c0001ac7983 */ /* 0x001ea80000300800 */
[----:B------:R-:W3:Y:S04]  /*1d250*/  LDL.LU R203, [R1+0x3b8] ;  /* 0x0003b80001cb7983 */ /* 0x000ee80000300800 */
[----:B------:R0:W-:Y:S04]  /*1d260*/  STL [R1+0x3c4], R184 ;  /* 0x0003c4b801007387 */ /* 0x0001e80000100800 */
[----:B0-----:R-:W4:Y:S04]  /*1d270*/  LDL.LU R184, [R1+0x484] ;  /* 0x0004840001b87983 */ /* 0x001f280000300800 */
[----:B------:R0:W-:Y:S01]  /*1d280*/  STL [R1+0x4b4], R180 ;  /* 0x0004b4b401007387 */ /* 0x0001e20000100800 */
[----:B------:R-:W-:-:S02]  /*1d290*/  IADD3 R178, P4, R178, UR7, RZ ;  /* 0x00000007b2b27c10 */ /* 0x000fc4000ff9e0ff */
[----:B------:R-:W-:Y:S01]  /*1d2a0*/  IADD3.X R191, R191, UR29, RZ, P3, !PT ;  /* 0x0000001dbfbf7c10 */ /* 0x000fe20009ffe4ff */
[----:B-1----:R-:W-:Y:S06]  /*1d2b0*/  BAR.SYNC.DEFER_BLOCKING 0x0 ;  /* 0x0000000000007b1d */ /* 0x002fec0000010000 */
[----:B0-----:R-:W4:Y:S04]  /*1d2c0*/  LDL.LU R180, [R1+0x4a8] ;  /* 0x0004a80001b47983 */ /* 0x001f280000300800 */
[----:B------:R-:W4:Y:S04]  /*1d2d0*/  LDL.LU R202, [R1+0x47c] ;  /* 0x00047c0001ca7983 */ /* 0x000f280000300800 */
[----:B------:R0:W-:Y:S04]  /*1d2e0*/  STL [R1+0x4ac], R170 ;  /* 0x0004acaa01007387 */ /* 0x0001e80000100800 */
[----:B------:R-:W-:Y:S04]  /*1d2f0*/  STL [R1+0x4b0], R182 ;  /* 0x0004b0b601007387 */ /* 0x000fe80000100800 */
[----:B0-----:R-:W4:Y:S04]  /*1d300*/  LDL.LU R170, [R1+0x4a0] ;  /* 0x0004a00001aa7983 */ /* 0x001f280000300800 */
[----:B------:R0:W-:Y:S04]  /*1d310*/  STL [R1+0x4a4], R190 ;  /* 0x0004a4be01007387 */ /* 0x0001e80000100800 */
[----:B0-----:R-:W4:Y:S04]  /*1d320*/  LDL.LU R190, [R1+0x474] ;  /* 0x0004740001be7983 */ /* 0x001f280000300800 */
[----:B------:R0:W-:Y:S04]  /*1d330*/  STL [R1+0x49c], R178 ;  /* 0x00049cb201007387 */ /* 0x0001e80000100800 */
[----:B0-----:R-:W4:Y:S04]  /*1d340*/  LDL.LU R178, [R1+0x498] ;  /* 0x0004980001b27983 */ /* 0x001f280000300800 */
[----:B------:R-:W4:Y:S04]  /*1d350*/  LDL.LU R201, [R1+0x46c] ;  /* 0x00046c0001c97983 */ /* 0x000f280000300800 */
[----:B------:R0:W-:Y:S04]  /*1d360*/  STL [R1+0x3bc], R191 ;  /* 0x0003bcbf01007387 */ /* 0x0001e80000100800 */
[----:B0-----:R-:W4:Y:S01]  /*1d370*/  LDL.LU R191, [R1+0x490] ;  /* 0x0004900001bf7983 */ /* 0x001f220000300800 */
[----:B------:R-:W-:-:S03]  /*1d380*/  IADD3 R176, P3, R176, UR7, RZ ;  /* 0x00000007b0b07c10 */ /* 0x000fc6000ff7e0ff */
[----:B------:R-:W4:Y:S01]  /*1d390*/  LDL.LU R200, [R1+0x464] ;  /* 0x0004640001c87983 */ /* 0x000f220000300800 */
[----:B------:R-:W-:-:S03]  /*1d3a0*/  IADD3.X R174, R174, UR29, RZ, P2, !PT ;  /* 0x0000001daeae7c10 */ /* 0x000fc600097fe4ff */
[----:B------:R-:W4:Y:S04]  /*1d3b0*/  LDL.LU R199, [R1+0x488] ;  /* 0x0004880001c77983 */ /* 0x000f280000300800 */
[----:B------:R0:W-:Y:S04]  /*1d3c0*/  STL [R1+0x494], R176 ;  /* 0x000494b001007387 */ /* 0x0001e80000100800 */
[----:B0-----:R-:W4:Y:S04]  /*1d3d0*/  LDL.LU R176, [R1+0x45c] ;  /* 0x00045c0001b07983 */ /* 0x001f280000300800 */
[----:B------:R-:W4:Y:S04]  /*1d3e0*/  LDL.LU R197, [R1+0x480] ;  /* 0x0004800001c57983 */ /* 0x000f280000300800 */
[----:B------:R0:W-:Y:S04]  /*1d3f0*/  STL [R1+0x3c0], R174 ;  /* 0x0003c0ae01007387 */ /* 0x0001e80000100800 */
[----:B0-----:R-:W4:Y:S01]  /*1d400*/  LDL.LU R174, [R1+0x454] ;  /* 0x0004540001ae7983 */ /* 0x001f220000300800 */
[----:B------:R-:W-:-:S03]  /*1d410*/  ISETP.NE.U32.AND P0, PT, R186, UR4, PT ;  /* 0x00000004ba007c0c */ /* 0x000fc6000bf05070 */
[----:B------:R-:W4:Y:S04]  /*1d420*/  LDL.LU R195, [R1+0x478] ;  /* 0x0004780001c37983 */ /* 0x000f280000300800 */
[----:B------:R-:W4:Y:S04]  /*1d430*/  LDL.LU R193, [R1+0x44c] ;  /* 0x00044c0001c17983 */ /* 0x000f280000300800 */
[----:B------:R-:W4:Y:S01]  /*1d440*/  LDL.LU R188, [R1+0x470] ;  /* 0x0004700001bc7983 */ /* 0x000f220000300800 */
[----:B--2---:R-:W-:Y:S02]  /*1d450*/  IADD3 R172, P2, R172, UR7, RZ ;  /* 0x00000007acac7c10 */ /* 0x004fe4000ff5e0ff */
[----:B---3--:R-:W-:-:S03]  /*1d460*/  IADD3.X R203, R203, UR29, RZ, P1, !PT ;  /* 0x0000001dcbcb7c10 */ /* 0x008fc60008ffe4ff */
[----:B------:R0:W-:Y:S04]  /*1d470*/  STL [R1+0x48c], R172 ;  /* 0x00048cac01007387 */ /* 0x0001e80000100800 */
[----:B------:R-:W2:Y:S04]  /*1d480*/  LDL.LU R186, [R1+0x444] ;  /* 0x0004440001ba7983 */ /* 0x000ea80000300800 */
[----:B------:R-:W3:Y:S04]  /*1d490*/  LDL.LU R182, [R1+0x468] ;  /* 0x0004680001b67983 */ /* 0x000ee80000300800 */
[----:B0-----:R-:W3:Y:S01]  /*1d4a0*/  LDL.LU R172, [R1+0x43c] ;  /* 0x00043c0001ac7983 */ /* 0x001ee20000300800 */
[----:B----4-:R-:W-:-:S05]  /*1d4b0*/  IADD3 R184, P1, R184, UR7, RZ ;  /* 0x00000007b8b87c10 */ /* 0x010fca000ff3e0ff */
[----:B------:R0:W-:Y:S04]  /*1d4c0*/  STL [R1+0x484], R184 ;  /* 0x000484b801007387 */ /* 0x0001e80000100800 */
[----:B------:R-:W-:Y:S04]  /*1d4d0*/  STL [R1+0x3b8], R203 ;  /* 0x0003b8cb01007387 */ /* 0x000fe80000100800 */
[----:B0-----:R-:W4:Y:S01]  /*1d4e0*/  LDL.LU R184, [R1+0x460] ;  /* 0x0004600001b87983 */ /* 0x001f220000300800 */
[----:B------:R-:W-:Y:S02]  /*1d4f0*/  IADD3.X R180, R180, UR29, RZ, P6, !PT ;  /* 0x0000001db4b47c10 */ /* 0x000fe4000b7fe4ff */
[----:B------:R-:W-:-:S03]  /*1d500*/  IADD3 R202, P6, R202, UR7, RZ ;  /* 0x00000007caca7c10 */ /* 0x000fc6000ffde0ff */
[----:B------:R0:W-:Y:S04]  /*1d510*/  STL [R1+0x4a8], R180 ;  /* 0x0004a8b401007387 */ /* 0x0001e80000100800 */
[----:B0-----:R-:W4:Y:S01]  /*1d520*/  LDL.LU R180, [R1+0x434] ;  /* 0x0004340001b47983 */ /* 0x001f220000300800 */
[----:B------:R-:W-:-:S05]  /*1d530*/  IADD3.X R170, R170, UR29, RZ, P5, !PT ;  /* 0x0000001daaaa7c10 */ /* 0x000fca000affe4ff */
[----:B------:R0:W-:Y:S04]  /*1d540*/  STL [R1+0x4a0], R170 ;  /* 0x0004a0aa01007387 */ /* 0x0001e80000100800 */
[----:B------:R-:W-:Y:S04]  /*1d550*/  STL [R1+0x47c], R202 ;  /* 0x00047cca01007387 */ /* 0x000fe80000100800 */
[----:B0-----:R-:W4:Y:S01]  /*1d560*/  LDL.LU R170, [R1+0x458] ;  /* 0x0004580001aa7983 */ /* 0x001f220000300800 */
[----:B------:R-:W-:-:S05]  /*1d570*/  IADD3 R190, P5, R190, UR7, RZ ;  /* 0x00000007bebe7c10 */ /* 0x000fca000ffbe0ff */
[----:B------:R0:W-:Y:S04]  /*1d580*/  STL [R1+0x474], R190 ;  /* 0x000474be01007387 */ /* 0x0001e80000100800 */
[----:B0-----:R-:W4:Y:S01]  /*1d590*/  LDL.LU R190, [R1+0x42c] ;  /* 0x00042c0001be7983 */ /* 0x001f220000300800 */
[----:B------:R-:W-:Y:S02]  /*1d5a0*/  IADD3.X R178, R178, UR29, RZ, P4, !PT ;  /* 0x0000001db2b27c10 */ /* 0x000fe4000a7fe4ff */
[----:B------:R-:W-:-:S03]  /*1d5b0*/  IADD3 R201, P4, R201, UR7, RZ ;  /* 0x00000007c9c97c10 */ /* 0x000fc6000ff9e0ff */
[----:B------:R0:W-:Y:S01]  /*1d5c0*/  STL [R1+0x498], R178 ;  /* 0x000498b201007387 */ /* 0x0001e20000100800 */
[----:B------:R-:W-:-:S03]  /*1d5d0*/  IADD3.X R191, R191, UR29, RZ, P3, !PT ;  /* 0x0000001dbfbf7c10 */ /* 0x000fc60009ffe4ff */
[----:B0-----:R-:W4:Y:S04]  /*1d5e0*/  LDL.LU R178, [R1+0x450] ;  /* 0x0004500001b27983 */ /* 0x001f280000300800 */
[----:B------:R0:W-:Y:S04]  /*1d5f0*/  STL [R1+0x490], R191 ;  /* 0x000490bf01007387 */ /* 0x0001e80000100800 */
[----:B------:R-:W-:Y:S04]  /*1d600*/  STL [R1+0x46c], R201 ;  /* 0x00046cc901007387 */ /* 0x000fe80000100800 */
[----:B0-----:R-:W4:Y:S01]  /*1d610*/  LDL.LU R191, [R1+0x424] ;  /* 0x0004240001bf7983 */ /* 0x001f220000300800 */
[----:B------:R-:W-:-:S02]  /*1d620*/  IADD3.X R199, R199, UR29, RZ, P2, !PT ;  /* 0x0000001dc7c77c10 */ /* 0x000fc400097fe4ff */
[----:B------:R-:W-:Y:S02]  /*1d630*/  IADD3 R200, P3, R200, UR7, RZ ;  /* 0x00000007c8c87c10 */ /* 0x000fe4000ff7e0ff */
[----:B------:R-:W-:Y:S02]  /*1d640*/  IADD3 R176, P2, R176, UR7, RZ ;  /* 0x00000007b0b07c10 */ /* 0x000fe4000ff5e0ff */
[----:B------:R-:W-:-:S03]  /*1d650*/  IADD3.X R197, R197, UR29, RZ, P1, !PT ;  /* 0x0000001dc5c57c10 */ /* 0x000fc60008ffe4ff */
[----:B------:R0:W-:Y:S04]  /*1d660*/  STL [R1+0x45c], R176 ;  /* 0x00045cb001007387 */ /* 0x0001e80000100800 */
[----:B------:R-:W-:Y:S04]  /*1d670*/  STL [R1+0x464], R200 ;  /* 0x000464c801007387 */ /* 0x000fe80000100800 */
[----:B0-----:R-:W4:Y:S01]  /*1d680*/  LDL.LU R176, [R1+0x448] ;  /* 0x0004480001b07983 */ /* 0x001f220000300800 */
[----:B------:R-:W-:-:S03]  /*1d690*/  IADD3 R174, P1, R174, UR7, RZ ;  /* 0x00000007aeae7c10 */ /* 0x000fc6000ff3e0ff */
[----:B------:R-:W-:Y:S04]  /*1d6a0*/  STL [R1+0x488], R199 ;  /* 0x000488c701007387 */ /* 0x000fe80000100800 */
[----:B------:R0:W-:Y:S01]  /*1d6b0*/  STL [R1+0x454], R174 ;  /* 0x000454ae01007387 */ /* 0x0001e20000100800 */
[----:B------:R-:W-:Y:S02]  /*1d6c0*/  IADD3.X R195, R195, UR29, RZ, P6, !PT ;  /* 0x0000001dc3c37c10 */ /* 0x000fe4000b7fe4ff */
[----:B------:R-:W-:Y:S02]  /*1d6d0*/  IADD3 R193, P6, R193, UR7, RZ ;  /* 0x00000007c1c17c10 */ /* 0x000fe4000ffde0ff */
[----:B------:R-:W-:Y:S01]  /*1d6e0*/  IADD3.X R188, R188, UR29, RZ, P5, !PT ;  /* 0x0000001dbcbc7c10 */ /* 0x000fe2000affe4ff */
[----:B0-----:R-:W4:Y:S04]  /*1d6f0*/  LDL.LU R174, [R1+0x41c] ;  /* 0x00041c0001ae7983 */ /* 0x001f280000300800 */
[----:B------:R-:W-:Y:S04]  /*1d700*/  STL [R1+0x480], R197 ;  /* 0x000480c501007387 */ /* 0x000fe80000100800 */
[----:B------:R-:W-:Y:S04]  /*1d710*/  STL [R1+0x478], R195 ;  /* 0x000478c301007387 */ /* 0x000fe80000100800 */
[----:B------:R-:W-:Y:S04]  /*1d720*/  STL [R1+0x44c], R193 ;  /* 0x00044cc101007387 */ /* 0x000fe80000100800 */
[----:B------:R-:W-:Y:S04]  /*1d730*/  STL [R1+0x470], R188 ;  /* 0x000470bc01007387 */ /* 0x000fe80000100800 */
[----:B------:R-:W4:Y:S01]  /*1d740*/  LDL.LU R203, [R1+0x440] ;  /* 0x0004400001cb7983 */ /* 0x000f220000300800 */
[----:B--2---:R-:W-:-:S02]  /*1d750*/  IADD3 R186, P5, R186, UR7, RZ ;  /* 0x00000007baba7c10 */ /* 0x004fc4000ffbe0ff */
[----:B---3--:R-:W-:-:S03]  /*1d760*/  IADD3.X R182, R182, UR29, RZ, P4, !PT ;  /* 0x0000001db6b67c10 */ /* 0x008fc6000a7fe4ff */
[----:B------:R-:W-:Y:S01]  /*1d770*/  STL [R1+0x444], R186 ;  /* 0x000444ba01007387 */ /* 0x000fe20000100800 */
[----:B------:R-:W-:-:S03]  /*1d780*/  IADD3 R172, P4, R172, UR7, RZ ;  /* 0x00000007acac7c10 */ /* 0x000fc6000ff9e0ff */
[----:B------:R0:W-:Y:S04]  /*1d790*/  STL [R1+0x468], R182 ;  /* 0x000468b601007387 */ /* 0x0001e80000100800 */
[----:B0-----:R-:W2:Y:S04]  /*1d7a0*/  LDL.LU R182, [R1+0x414] ;  /* 0x0004140001b67983 */ /* 0x001ea80000300800 */
[----:B------:R0:W-:Y:S01]  /*1d7b0*/  STL [R1+0x43c], R172 ;  /* 0x00043cac01007387 */ /* 0x0001e20000100800 */
[----:B----4-:R-:W-:-:S03]  /*1d7c0*/  IADD3.X R184, R184, UR29, RZ, P3, !PT ;  /* 0x0000001db8b87c10 */ /* 0x010fc60009ffe4ff */
[----:B0-----:R-:W3:Y:S04]  /*1d7d0*/  LDL.LU R172, [R1+0x438] ;  /* 0x0004380001ac7983 */ /* 0x001ee80000300800 */
[----:B------:R-:W4:Y:S01]  /*1d7e0*/  LDL.LU R202, [R1+0x40c] ;  /* 0x00040c0001ca7983 */ /* 0x000f220000300800 */
[----:B------:R-:W-:-:S03]  /*1d7f0*/  IADD3 R180, P3, R180, UR7, RZ ;  /* 0x00000007b4b47c10 */ /* 0x000fc6000ff7e0ff */
[----:B------:R0:W-:Y:S04]  /*1d800*/  STL [R1+0x460], R184 ;  /* 0x000460b801007387 */ /* 0x0001e80000100800 */
[----:B0-----:R-:W4:Y:S01]  /*1d810*/  LDL.LU R184, [R1+0x430] ;  /* 0x0004300001b87983 */ /* 0x001f220000300800 */
[----:B------:R-:W-:-:S03]  /*1d820*/  IADD3.X R170, R170, UR29, RZ, P2, !PT ;  /* 0x0000001daaaa7c10 */ /* 0x000fc600097fe4ff */
[----:B------:R-:W-:Y:S04]  /*1d830*/  STL [R1+0x434], R180 ;  /* 0x000434b401007387 */ /* 0x000fe80000100800 */
[----:B------:R0:W-:Y:S04]  /*1d840*/  STL [R1+0x458], R170 ;  /* 0x000458aa01007387 */ /* 0x0001e80000100800 */
[----:B0-----:R-:W4:Y:S01]  /*1d850*/  LDL.LU R170, [R1+0x404] ;  /* 0x0004040001aa7983 */ /* 0x001f220000300800 */
[----:B------:R-:W-:-:S05]  /*1d860*/  IADD3 R190, P2, R190, UR7, RZ ;  /* 0x00000007bebe7c10 */ /* 0x000fca000ff5e0ff */
[----:B------:R0:W-:Y:S04]  /*1d870*/  STL [R1+0x42c], R190 ;  /* 0x00042cbe01007387 */ /* 0x0001e80000100800 */
[----:B0-----:R-:W4:Y:S01]  /*1d880*/  LDL.LU R190, [R1+0x428] ;  /* 0x0004280001be7983 */ /* 0x001f220000300800 */
[----:B------:R-:W-:-:S03]  /*1d890*/  IADD3.X R178, R178, UR29, RZ, P1, !PT ;  /* 0x0000001db2b27c10 */ /* 0x000fc60008ffe4ff */
[----:B------:R-:W4:Y:S04]  /*1d8a0*/  LDL.LU R201, [R1+0x3fc] ;  /* 0x0003fc0001c97983 */ /* 0x000f280000300800 */
[----:B------:R-:W4:Y:S04]  /*1d8b0*/  LDL.LU R180, [R1+0x420] ;  /* 0x0004200001b47983 */ /* 0x000f280000300800 */
[----:B------:R-:W-:Y:S01]  /*1d8c0*/  STL [R1+0x450], R178 ;  /* 0x000450b201007387 */ /* 0x000fe20000100800 */
[----:B------:R-:W-:-:S03]  /*1d8d0*/  IADD3 R191, P1, R191, UR7, RZ ;  /* 0x00000007bfbf7c10 */ /* 0x000fc6000ff3e0ff */
[----:B------:R-:W4:Y:S04]  /*1d8e0*/  LDL.LU R200, [R1+0x3f4] ;  /* 0x0003f40001c87983 */ /* 0x000f280000300800 */
[----:B------:R-:W4:Y:S04]  /*1d8f0*/  LDL.LU R199, [R1+0x418] ;  /* 0x0004180001c77983 */ /* 0x000f280000300800 */
[----:B------:R0:W-:Y:S04]  /*1d900*/  STL [R1+0x424], R191 ;  /* 0x000424bf01007387 */ /* 0x0001e80000100800 */
[----:B0-----:R-:W4:Y:S01]  /*1d910*/  LDL.LU R191, [R1+0x3ec] ;  /* 0x0003ec0001bf7983 */ /* 0x001f220000300800 */
[----:B------:R-:W-:-:S03]  /*1d920*/  IADD3.X R176, R176, UR29, RZ, P6, !PT ;  /* 0x0000001db0b07c10 */ /* 0x000fc6000b7fe4ff */
[----:B------:R-:W4:Y:S04]  /*1d930*/  LDL.LU R197, [R1+0x410] ;  /* 0x0004100001c57983 */ /* 0x000f280000300800 */
[----:B------:R-:W4:Y:S04]  /*1d940*/  LDL.LU R178, [R1+0x3e4] ;  /* 0x0003e40001b27983 */ /* 0x000f280000300800 */
[----:B------:R0:W-:Y:S04]  /*1d950*/  STL [R1+0x448], R176 ;  /* 0x000448b001007387 */ /* 0x0001e80000100800 */
[----:B------:R-:W4:Y:S04]  /*1d960*/  LDL.LU R195, [R1+0x408] ;  /* 0x0004080001c37983 */ /* 0x000f280000300800 */
[----:B------:R-:W4:Y:S01]  /*1d970*/  LDL.LU R193, [R1+0x3dc] ;  /* 0x0003dc0001c17983 */ /* 0x000f220000300800 */
[----:B------:R-:W-:-:S03]  /*1d980*/  IADD3 R174, P6, R174, UR7, RZ ;  /* 0x00000007aeae7c10 */ /* 0x000fc6000ffde0ff */
[----:B------:R-:W4:Y:S04]  /*1d990*/  LDL.LU R188, [R1+0x400] ;  /* 0x0004000001bc7983 */ /* 0x000f280000300800 */
[----:B------:R1:W-:Y:S04]  /*1d9a0*/  STL [R1+0x41c], R174 ;  /* 0x00041cae01007387 */ /* 0x0003e80000100800 */
[----:B------:R-:W4:Y:S04]  /*1d9b0*/  LDL.LU R186, [R1+0x3d4] ;  /* 0x0003d40001ba7983 */ /* 0x000f280000300800 */
[----:B0-----:R-:W4:Y:S04]  /*1d9c0*/  LDL.LU R176, [R1+0x3f8] ;  /* 0x0003f80001b07983 */ /* 0x001f280000300800 */
[----:B-1----:R-:W4:Y:S01]  /*1d9d0*/  LDL.LU R174, [R1+0x8d0] ;  /* 0x0008d00001ae7983 */ /* 0x002f220000300800 */
[----:B------:R-:W-:-:S02]  /*1d9e0*/  IADD3.X R203, R203, UR29, RZ, P5, !PT ;  /* 0x0000001dcbcb7c10 */ /* 0x000fc4000affe4ff */
[----:B--2---:R-:W-:-:S05]  /*1d9f0*/  IADD3 R182, P5, R182, UR7, RZ ;  /* 0x00000007b6b67c10 */ /* 0x004fca000ffbe0ff */
[----:B------:R0:W-:Y:S04]  /*1da00*/  STL [R1+0x414], R182 ;  /* 0x000414b601007387 */ /* 0x0001e80000100800 */
[----:B------:R-:W-:Y:S01]  /*1da10*/  STL [R1+0x440], R203 ;  /* 0x000440cb01007387 */ /* 0x000fe20000100800 */
[----:B---3--:R-:W-:-:S03]  /*1da20*/  IADD3.X R172, R172, UR29, RZ, P4, !PT ;  /* 0x0000001dacac7c10 */ /* 0x008fc6000a7fe4ff */
[----:B0-----:R-:W2:Y:S01]  /*1da30*/  LDL.LU R182, [R1+0x3f0] ;  /* 0x0003f00001b67983 */ /* 0x001ea20000300800 */
[----:B----4-:R-:W-:-:S03]  /*1da40*/  IADD3 R202, P4, R202, UR7, RZ ;  /* 0x00000007caca7c10 */ /* 0x010fc6000ff9e0ff */
[----:B------:R0:W-:Y:S04]  /*1da50*/  STL [R1+0x438], R172 ;  /* 0x000438ac01007387 */ /* 0x0001e80000100800 */
[----:B0-----:R-:W3:Y:S01]  /*1da60*/  LDL.LU R172, [R1+0x4d0] ;  /* 0x0004d00001ac7983 */ /* 0x001ee20000300800 */
[----:B------:R-:W-:-:S05]  /*1da70*/  IADD3.X R184, R184, UR29, RZ, P3, !PT ;  /* 0x0000001db8b87c10 */ /* 0x000fca0009ffe4ff */
[----:B------:R0:W-:Y:S04]  /*1da80*/  STL [R1+0x430], R184 ;  /* 0x000430b801007387 */ /* 0x0001e80000100800 */
[----:B------:R-:W-:Y:S04]  /*1da90*/  STL [R1+0x40c], R202 ;  /* 0x00040cca01007387 */ /* 0x000fe80000100800 */
[----:B0-----:R-:W4:Y:S01]  /*1daa0*/  LDL.LU R184, [R1+0x3e8] ;  /* 0x0003e80001b87983 */ /* 0x001f220000300800 */
[----:B------:R-:W-:-:S05]  /*1dab0*/  IADD3 R170, P3, R170, UR7, RZ ;  /* 0x00000007aaaa7c10 */ /* 0x000fca000ff7e0ff */
[----:B------:R0:W-:Y:S04]  /*1dac0*/  STL [R1+0x404], R170 ;  /* 0x000404aa01007387 */ /* 0x0001e80000100800 */
[----:B0-----:R-:W4:Y:S01]  /*1dad0*/  LDL.LU R170, [R1+0x8c8] ;  /* 0x0008c80001aa7983 */ /* 0x001f220000300800 */
[----:B------:R-:W-:-:S05]  /*1dae0*/  IADD3.X R190, R190, UR29, RZ, P2, !PT ;  /* 0x0000001dbebe7c10 */ /* 0x000fca00097fe4ff */
[----:B------:R0:W-:Y:S04]  /*1daf0*/  STL [R1+0x428], R190 ;  /* 0x000428be01007387 */ /* 0x0001e80000100800 */
[----:B0-----:R-:W4:Y:S01]  /*1db00*/  LDL.LU R190, [R1+0x3e0] ;  /* 0x0003e00001be7983 */ /* 0x001f220000300800 */
[----:B------:R-:W-:Y:S02]  /*1db10*/  IADD3.X R180, R180, UR29, RZ, P1, !PT ;  /* 0x0000001db4b47c10 */ /* 0x000fe40008ffe4ff */
[----:B------:R-:W-:-:S03]  /*1db20*/  IADD3 R201, P2, R201, UR7, RZ ;  /* 0x00000007c9c97c10 */ /* 0x000fc6000ff5e0ff */
[----:B------:R0:W-:Y:S01]  /*1db30*/  STL [R1+0x420], R180 ;  /* 0x000420b401007387 */ /* 0x0001e20000100800 */
[----:B------:R-:W-:-:S03]  /*1db40*/  IADD3.X R199, R199, UR29, RZ, P6, !PT ;  /* 0x0000001dc7c77c10 */ /* 0x000fc6000b7fe4ff */
[----:B------:R-:W-:Y:S01]  /*1db50*/  STL [R1+0x3fc], R201 ;  /* 0x0003fcc901007387 */ /* 0x000fe20000100800 */
[----:B------:R-:W-:-:S03]  /*1db60*/  IADD3 R200, P1, R200, UR7, RZ ;  /* 0x00000007c8c87c10 */ /* 0x000fc6000ff3e0ff */
[----:B0-----:R-:W4:Y:S01]  /*1db70*/  LDL.LU R180, [R1+0x8c4] ;  /* 0x0008c40001b47983 */ /* 0x001f220000300800 */
[----:B------:R-:W-:-:S05]  /*1db80*/  IADD3 R191, P6, R191, UR7, RZ ;  /* 0x00000007bfbf7c10 */ /* 0x000fca000ffde0ff */
[----:B------:R0:W-:Y:S04]  /*1db90*/  STL [R1+0x3ec], R191 ;  /* 0x0003ecbf01007387 */ /* 0x0001e80000100800 */
[----:B------:R-:W-:Y:S04]  /*1dba0*/  STL [R1+0x3f4], R200 ;  /* 0x0003f4c801007387 */ /* 0x000fe80000100800 */
[----:B0-----:R-:W4:Y:S01]  /*1dbb0*/  LDL.LU R191, [R1+0x3d8] ;  /* 0x0003d80001bf7983 */ /* 0x001f220000300800 */
[----:B------:R-:W-:Y:S02]  /*1dbc0*/  IADD3.X R197, R197, UR29, RZ, P5, !PT ;  /* 0x0000001dc5c57c10 */ /* 0x000fe4000affe4ff */
[----:B------:R-:W-:Y:S01]  /*1dbd0*/  IADD3 R178, P5, R178, UR7, RZ ;  /* 0x00000007b2b27c10 */ /* 0x000fe2000ffbe0ff */
[----:B------:R-:W-:Y:S01]  /*1dbe0*/  STL [R1+0x418], R199 ;  /* 0x000418c701007387 */ /* 0x000fe20000100800 */
[----:B------:R-:W-:-:S02]  /*1dbf0*/  IADD3.X R195, R195, UR29, RZ, P4, !PT ;  /* 0x0000001dc3c37c10 */ /* 0x000fc4000a7fe4ff */
[----:B------:R-:W-:Y:S01]  /*1dc00*/  IADD3 R193, P4, R193, UR7, RZ ;  /* 0x00000007c1c17c10 */ /* 0x000fe2000ff9e0ff */
[----:B------:R0:W-:Y:S01]  /*1dc10*/  STL [R1+0x3e4], R178 ;  /* 0x0003e4b201007387 */ /* 0x0001e20000100800 */
[----:B------:R-:W-:Y:S02]  /*1dc20*/  IADD3.X R188, R188, UR29, RZ, P3, !PT ;  /* 0x0000001dbcbc7c10 */ /* 0x000fe40009ffe4ff */
[----:B------:R-:W-:Y:S01]  /*1dc30*/  IADD3 R186, P3, R186, UR7, RZ ;  /* 0x00000007baba7c10 */ /* 0x000fe2000ff7e0ff */
[----:B0-----:R-:W4:Y:S01]  /*1dc40*/  LDL.LU R178, [R1+0x8c0] ;  /* 0x0008c00001b27983 */ /* 0x001f220000300800 */
[----:B------:R-:W-:-:S03]  /*1dc50*/  IADD3.X R176, R176, UR29, RZ, P2, !PT ;  /* 0x0000001db0b07c10 */ /* 0x000fc600097fe4ff */
[----:B------:R-:W-:Y:S04]  /*1dc60*/  STL [R1+0x410], R197 ;  /* 0x000410c501007387 */ /* 0x000fe80000100800 */
[----:B------:R-:W-:Y:S04]  /*1dc70*/  STL [R1+0x408], R195 ;  /* 0x000408c301007387 */ /* 0x000fe80000100800 */
[----:B------:R-:W-:Y:S01]  /*1dc80*/  STL [R1+0x3dc], R193 ;  /* 0x0003dcc101007387 */ /* 0x000fe20000100800 */
[----:B------:R-:W-:-:S03]  /*1dc90*/  IADD3 R174, P2, R174, UR16, RZ ;  /* 0x00000010aeae7c10 */ /* 0x000fc6000ff5e0ff */
[----:B------:R-:W-:Y:S04]  /*1dca0*/  STL [R1+0x400], R188 ;  /* 0x000400bc01007387 */ /* 0x000fe80000100800 */
[----:B------:R0:W-:Y:S04]  /*1dcb0*/  STL [R1+0x3f8], R176 ;  /* 0x0003f8b001007387 */ /* 0x0001e80000100800 */
[----:B------:R-:W-:Y:S04]  /*1dcc0*/  STL [R1+0x3d4], R186 ;  /* 0x0003d4ba01007387 */ /* 0x000fe80000100800 */
[----:B0-----:R-:W4:Y:S04]  /*1dcd0*/  LDL.LU R176, [R1+0x3d0] ;  /* 0x0003d00001b07983 */ /* 0x001f280000300800 */
[----:B------:R0:W-:Y:S04]  /*1dce0*/  STL [R1+0x8d0], R174 ;  /* 0x0008d0ae01007387 */ /* 0x0001e80000100800 */
[----:B0-----:R-:W4:Y:S01]  /*1dcf0*/  LDL.LU R174, [R1+0x8bc] ;  /* 0x0008bc0001ae7983 */ /* 0x001f220000300800 */
[----:B--2---:R-:W-:-:S05]  /*1dd00*/  IADD3.X R182, R182, UR29, RZ, P1, !PT ;  /* 0x0000001db6b67c10 */ /* 0x004fca0008ffe4ff */
[----:B------:R0:W-:Y:S01]  /*1dd10*/  STL [R1+0x3f0], R182 ;  /* 0x0003f0b601007387 */ /* 0x0001e20000100800 */
[----:B---3--:R-:W-:-:S03]  /*1dd20*/  IADD3 R172, P1, R172, UR16, RZ ;  /* 0x00000010acac7c10 */ /* 0x008fc6000ff3e0ff */
[----:B0-----:R-:W2:Y:S04]  /*1dd30*/  LDL.LU R182, [R1+0x8cc] ;  /* 0x0008cc0001b67983 */ /* 0x001ea80000300800 */
[----:B------:R0:W-:Y:S04]  /*1dd40*/  STL [R1+0x4d0], R172 ;  /* 0x0004d0ac01007387 */ /* 0x0001e80000100800 */
[----:B0-----:R-:W3:Y:S01]  /*1dd50*/  LDL.LU R172, [R1+0x8b8] ;  /* 0x0008b80001ac7983 */ /* 0x001ee20000300800 */
[----:B----4-:R-:W-:Y:S02]  /*1dd60*/  IADD3.X R184, R184, UR29, RZ, P6, !PT ;  /* 0x0000001db8b87c10 */ /* 0x010fe4000b7fe4ff */
[----:B------:R-:W-:-:S05]  /*1dd70*/  IADD3 R170, P6, R170, UR16, RZ ;  /* 0x00000010aaaa7c10 */ /* 0x000fca000ffde0ff */
[----:B------:R0:W-:Y:S04]  /*1dd80*/  STL [R1+0x8c8], R170 ;  /* 0x0008c8aa01007387 */ /* 0x0001e80000100800 */
[----:B------:R-:W-:Y:S04]  /*1dd90*/  STL [R1+0x3e8], R184 ;  /* 0x0003e8b801007387 */ /* 0x000fe80000100800 */
[----:B0-----:R-:W4:Y:S01]  /*1dda0*/  LDL.LU R170, [R1+0x3cc] ;  /* 0x0003cc0001aa7983 */ /* 0x001f220000300800 */
[----:B------:R-:W-:-:S03]  /*1ddb0*/  IADD3.X R190, R190, UR29, RZ, P5, !PT ;  /* 0x0000001dbebe7c10 */ /* 0x000fc6000affe4ff */
[----:B------:R-:W4:Y:S04]  /*1ddc0*/  LDL.LU R201, [R1+0x8b4] ;  /* 0x0008b40001c97983 */ /* 0x000f280000300800 */
[----:B------:R0:W-:Y:S04]  /*1ddd0*/  STL [R1+0x3e0], R190 ;  /* 0x0003e0be01007387 */ /* 0x0001e80000100800 */
[----:B0-----:R-:W4:Y:S01]  /*1dde0*/  LDL.LU R190, [R1+0x4cc] ;  /* 0x0004cc0001be7983 */ /* 0x001f220000300800 */
[----:B------:R-:W-:-:S03]  /*1ddf0*/  IADD3 R180, P5, R180, UR16, RZ ;  /* 0x00000010b4b47c10 */ /* 0x000fc6000ffbe0ff */
[----:B------:R-:W4:Y:S04]  /*1de00*/  LDL.LU R200, [R1+0x8ac] ;  /* 0x0008ac0001c87983 */ /* 0x000f280000300800 */
[----:B------:R-:W4:Y:S04]  /*1de10*/  LDL.LU R193, [R1+0x4c8] ;  /* 0x0004c80001c17983 */ /* 0x000f280000300800 */
[----:B------:R0:W-:Y:S01]  /*1de20*/  STL [R1+0x8c4], R180 ;  /* 0x0008c4b401007387 */ /* 0x0001e20000100800 */
[----:B------:R-:W-:-:S03]  /*1de30*/  IADD3.X R191, R191, UR29, RZ, P4, !PT ;  /* 0x0000001dbfbf7c10 */ /* 0x000fc6000a7fe4ff */
[----:B0-----:R-:W4:Y:S04]  /*1de40*/  LDL.LU R180, [R1+0x8a4] ;  /* 0x0008a40001b47983 */ /* 0x001f280000300800 */
[----:B------:R-:W4:Y:S04]  /*1de50*/  LDL.LU R186, [R1+0x4c4] ;  /* 0x0004c40001ba7983 */ /* 0x000f280000300800 */
[----:B------:R0:W-:Y:S04]  /*1de60*/  STL [R1+0x3d8], R191 ;  /* 0x0003d8bf01007387 */ /* 0x0001e80000100800 */
[----:B0-----:R-:W4:Y:S01]  /*1de70*/  LDL.LU R191, [R1+0x89c] ;  /* 0x00089c0001bf7983 */ /* 0x001f220000300800 */
[----:B------:R-:W-:-:S03]  /*1de80*/  IADD3 R178, P4, R178, UR16, RZ ;  /* 0x00000010b2b27c10 */ /* 0x000fc6000ff9e0ff */
[----:B------:R-:W4:Y:S04]  /*1de90*/  LDL.LU R199, [R1+0x4c0] ;  /* 0x0004c00001c77983 */ /* 0x000f280000300800 */
[----:B------:R-:W4:Y:S04]  /*1dea0*/  LDL.LU R197, [R1+0x894] ;  /* 0x0008940001c57983 */ /* 0x000f280000300800 */
[----:B------:R-:W4:Y:S04]  /*1deb0*/  LDL.LU R195, [R1+0x4bc] ;  /* 0x0004bc0001c37983 */ /* 0x000f280000300800 */
[----:B------:R0:W-:Y:S01]  /*1dec0*/  STL [R1+0x8c0], R178 ;  /* 0x0008c0b201007387 */ /* 0x0001e20000100800 */
[----:B------:R-:W-:-:S03]  /*1ded0*/  IADD3.X R176, R176, UR29, RZ, P3, !PT ;  /* 0x0000001db0b07c10 */ /* 0x000fc60009ffe4ff */
[----:B0-----:R-:W4:Y:S04]  /*1dee0*/  LDL.LU R178, [R1+0x88c] ;  /* 0x00088c0001b27983 */ /* 0x001f280000300800 */
[----:B------:R0:W-:Y:S01]  /*1def0*/  STL [R1+0x3d0], R176 ;  /* 0x0003d0b001007387 */ /* 0x0001e20000100800 */
[----:B------:R-:W-:-:S03]  /*1df00*/  IADD3 R174, P3, R174, UR16, RZ ;  /* 0x00000010aeae7c10 */ /* 0x000fc6000ff7e0ff */
[----:B0-----:R-:W4:Y:S04]  /*1df10*/  LDL.LU R176, [R1+0x8b0] ;  /* 0x0008b00001b07983 */ /* 0x001f280000300800 */
[----:B------:R-:W4:Y:S04]  /*1df20*/  LDL.LU R184, [R1+0x884] ;  /* 0x0008840001b87983 */ /* 0x000f280000300800 */
[----:B------:R0:W-:Y:S04]  /*1df30*/  STL [R1+0x8bc], R174 ;  /* 0x0008bcae01007387 */ /* 0x0001e80000100800 */
[----:B0-----:R-:W4:Y:S04]  /*1df40*/  LDL.LU R174, [R1+0x8a8] ;  /* 0x0008a80001ae7983 */ /* 0x001f280000300800 */
[----:B------:R-:W4:Y:S01]  /*1df50*/  LDL.LU R188, [R1+0x87c] ;  /* 0x00087c0001bc7983 */ /* 0x000f220000300800 */
[----:B--2---:R-:W-:-:S05]  /*1df60*/  IADD3.X R182, R182, UR30, RZ, P2, !PT ;  /* 0x0000001eb6b67c10 */ /* 0x004fca00097fe4ff */
[----:B------:R0:W-:Y:S01]  /*1df70*/  STL [R1+0x8cc], R182 ;  /* 0x0008ccb601007387 */ /* 0x0001e20000100800 */
[----:B---3--:R-:W-:-:S03]  /*1df80*/  IADD3 R172, P2, R172, UR16, RZ ;  /* 0x00000010acac7c10 */ /* 0x008fc6000ff5e0ff */
[----:B0-----:R-:W2:Y:S04]  /*1df90*/  LDL.LU R182, [R1+0x8a0] ;  /* 0x0008a00001b67983 */ /* 0x001ea80000300800 */
[----:B------:R0:W-:Y:S04]  /*1dfa0*/  STL [R1+0x8b8], R172 ;  /* 0x0008b8ac01007387 */ /* 0x0001e80000100800 */
[----:B0-----:R-:W3:Y:S01]  /*1dfb0*/  LDL.LU R172, [R1+0x874] ;  /* 0x0008740001ac7983 */ /* 0x001ee20000300800 */
[----:B----4-:R-:W-:-:S05]  /*1dfc0*/  IADD3.X R170, R170, UR30, RZ, P1, !PT ;  /* 0x0000001eaaaa7c10 */ /* 0x010fca0008ffe4ff */
[----:B------:R0:W-:Y:S01]  /*1dfd0*/  STL [R1+0x3cc], R170 ;  /* 0x0003ccaa01007387 */ /* 0x0001e20000100800 */
[----:B------:R-:W-:-:S03]  /*1dfe0*/  IADD3 R201, P1, R201, UR16, RZ ;  /* 0x00000010c9c97c10 */ /* 0x000fc6000ff3e0ff */
[----:B0-----:R-:W4:Y:S01]  /*1dff0*/  LDL.LU R170, [R1+0x898] ;  /* 0x0008980001aa7983 */ /* 0x001f220000300800 */
[----:B------:R-:W-:-:S05]  /*1e000*/  IADD3.X R190, R190, UR30, RZ, P6, !PT ;  /* 0x0000001ebebe7c10 */ /* 0x000fca000b7fe4ff */
[----:B------:R0:W-:Y:S04]  /*1e010*/  STL [R1+0x4cc], R190 ;  /* 0x0004ccbe01007387 */ /* 0x0001e80000100800 */
[----:B------:R-:W-:Y:S04]  /*1e020*/  STL [R1+0x8b4], R201 ;  /* 0x0008b4c901007387 */ /* 0x000fe80000100800 */
[----:B0-----:R-:W4:Y:S01]  /*1e030*/  LDL.LU R190, [R1+0x86c] ;  /* 0x00086c0001be7983 */ /* 0x001f220000300800 */
[----:B------:R-:W-:Y:S02]  /*1e040*/  IADD3.X R193, R193, UR30, RZ, P5, !PT ;  /* 0x0000001ec1c17c10 */ /* 0x000fe4000affe4ff */
[----:B------:R-:W-:-:S02]  /*1e050*/  IADD3 R200, P6, R200, UR16, RZ ;  /* 0x00000010c8c87c10 */ /* 0x000fc4000ffde0ff */
[----:B------:R-:W-:Y:S02]  /*1e060*/  IADD3 R180, P5, R180, UR16, RZ ;  /* 0x00000010b4b47c10 */ /* 0x000fe4000ffbe0ff */
[----:B------:R-:W-:-:S03]  /*1e070*/  IADD3.X R186, R186, UR30, RZ, P4, !PT ;  /* 0x0000001ebaba7c10 */ /* 0x000fc6000a7fe4ff */
[----:B------:R0:W-:Y:S04]  /*1e080*/  STL [R1+0x8a4], R180 ;  /* 0x0008a4b401007387 */ /* 0x0001e80000100800 */
[----:B------:R-:W-:Y:S04]  /*1e090*/  STL [R1+0x8ac], R200 ;  /* 0x0008acc801007387 */ /* 0x000fe80000100800 */
[----:B0-----:R-:W4:Y:S01]  /*1e0a0*/  LDL.LU R180, [R1+0x890] ;  /* 0x0008900001b47983 */ /* 0x001f220000300800 */
[----:B------:R-:W-:-:S03]  /*1e0b0*/  IADD3 R191, P4, R191, UR16, RZ ;  /* 0x00000010bfbf7c10 */ /* 0x000fc6000ff9e0ff */
[----:B------:R0:W-:Y:S04]  /*1e0c0*/  STL [R1+0x4c8], R193 ;  /* 0x0004c8c101007387 */ /* 0x0001e80000100800 */
[----:B0-----:R-:W4:Y:S04]  /*1e0d0*/  LDL.LU R193, [R1+0x864] ;  /* 0x0008640001c17983 */ /* 0x001f280000300800 */
[----:B------:R0:W-:Y:S04]  /*1e0e0*/  STL [R1+0x4c4], R186 ;  /* 0x0004c4ba01007387 */ /* 0x0001e80000100800 */
[----:B0-----:R-:W4:Y:S04]  /*1e0f0*/  LDL.LU R186, [R1+0x888] ;  /* 0x0008880001ba7983 */ /* 0x001f280000300800 */
[----:B------:R0:W-:Y:S04]  /*1e100*/  STL [R1+0x89c], R191 ;  /* 0x00089cbf01007387 */ /* 0x0001e80000100800 */
[----:B0-----:R-:W4:Y:S01]  /*1e110*/  LDL.LU R191, [R1+0x85c] ;  /* 0x00085c0001bf7983 */ /* 0x001f220000300800 */
[----:B------:R-:W-:-:S02]  /*1e120*/  IADD3.X R199, R199, UR30, RZ, P3, !PT ;  /* 0x0000001ec7c77c10 */ /* 0x000fc40009ffe4ff */
[----:B------:R-:W-:Y:S02]  /*1e130*/  IADD3.X R195, R195, UR30, RZ, P2, !PT ;  /* 0x0000001ec3c37c10 */ /* 0x000fe400097fe4ff */
[----:B------:R-:W-:Y:S02]  /*1e140*/  IADD3 R178, P2, R178, UR16, RZ ;  /* 0x00000010b2b27c10 */ /* 0x000fe4000ff5e0ff */
[----:B------:R-:W-:Y:S01]  /*1e150*/  IADD3 R197, P3, R197, UR16, RZ ;  /* 0x00000010c5c57c10 */ /* 0x000fe2000ff7e0ff */
[----:B------:R-:W-:Y:S01]  /*1e160*/  STL [R1+0x4c0], R199 ;  /* 0x0004c0c701007387 */ /* 0x000fe20000100800 */
[----:B------:R-:W-:-:S03]  /*1e170*/  IADD3.X R176, R176, UR30, RZ, P1, !PT ;  /* 0x0000001eb0b07c10 */ /* 0x000fc60008ffe4ff */
[----:B------:R0:W-:Y:S04]  /*1e180*/  STL [R1+0x88c], R178 ;  /* 0x00088cb201007387 */ /* 0x0001e80000100800 */
[----:B------:R-:W-:Y:S01]  /*1e190*/  STL [R1+0x894], R197 ;  /* 0x000894c501007387 */ /* 0x000fe20000100800 */
[----:B------:R-:W-:-:S03]  /*1e1a0*/  IADD3 R184, P1, R184, UR16, RZ ;  /* 0x00000010b8b87c10 */ /* 0x000fc6000ff3e0ff */
[----:B0-----:R-:W4:Y:S01]  /*1e1b0*/  LDL.LU R178, [R1+0x880] ;  /* 0x0008800001b27983 */ /* 0x001f220000300800 */
[----:B------:R-:W-:-:S03]  /*1e1c0*/  IADD3.X R174, R174, UR30, RZ, P6, !PT ;  /* 0x0000001eaeae7c10 */ /* 0x000fc6000b7fe4ff */
[----:B------:R-:W-:Y:S04]  /*1e1d0*/  STL [R1+0x4bc], R195 ;  /* 0x0004bcc301007387 */ /* 0x000fe80000100800 */
[----:B------:R0:W-:Y:S01]  /*1e1e0*/  STL [R1+0x8b0], R176 ;  /* 0x0008b0b001007387 */ /* 0x0001e20000100800 */
[----:B------:R-:W-:-:S03]  /*1e1f0*/  IADD3 R188, P6, R188, UR16, RZ ;  /* 0x00000010bcbc7c10 */ /* 0x000fc6000ffde0ff */
[----:B0-----:R-:W4:Y:S04]  /*1e200*/  LDL.LU R176, [R1+0x854] ;  /* 0x0008540001b07983 */ /* 0x001f280000300800 */
[----:B------:R0:W-:Y:S04]  /*1e210*/  STL [R1+0x884], R184 ;  /* 0x000884b801007387 */ /* 0x0001e80000100800 */
[----:B0-----:R-:W4:Y:S04]  /*1e220*/  LDL.LU R184, [R1+0x878] ;  /* 0x0008780001b87983 */ /* 0x001f280000300800 */
[----:B------:R0:W-:Y:S04]  /*1e230*/  STL [R1+0x8a8], R174 ;  /* 0x0008a8ae01007387 */ /* 0x0001e80000100800 */
[----:B0-----:R-:W4:Y:S01]  /*1e240*/  LDL.LU R174, [R1+0x84c] ;  /* 0x00084c0001ae7983 */ /* 0x001f220000300800 */
[----:B--2---:R-:W-:-:S02]  /*1e250*/  IADD3.X R182, R182, UR30, RZ, P5, !PT ;  /* 0x0000001eb6b67c10 */ /* 0x004fc4000affe4ff */
[----:B---3--:R-:W-:-:S05]  /*1e260*/  IADD3 R172, P5, R172, UR16, RZ ;  /* 0x00000010acac7c10 */ /* 0x008fca000ffbe0ff */
[----:B------:R0:W-:Y:S04]  /*1e270*/  STL [R1+0x874], R172 ;  /* 0x000874ac01007387 */ /* 0x0001e80000100800 */
[----:B------:R-:W-:Y:S04]  /*1e280*/  STL [R1+0x87c], R188 ;  /* 0x00087cbc01007387 */ /* 0x000fe80000100800 */
[----:B0-----:R-:W2:Y:S04]  /*1e290*/  LDL.LU R172, [R1+0x870] ;  /* 0x0008700001ac7983 */ /* 0x001ea80000300800 */
[----:B------:R-:W-:Y:S04]  /*1e2a0*/  STL [R1+0x8a0], R182 ;  /* 0x0008a0b601007387 */ /* 0x000fe80000100800 */
[----:B------:R-:W3:Y:S01]  /*1e2b0*/  LDL.LU R201, [R1+0x844] ;  /* 0x0008440001c97983 */ /* 0x000ee20000300800 */
[----:B----4-:R-:W-:-:S05]  /*1e2c0*/  IADD3.X R170, R170, UR30, RZ, P4, !PT ;  /* 0x0000001eaaaa7c10 */ /* 0x010fca000a7fe4ff */
[----:B------:R0:W-:Y:S04]  /*1e2d0*/  STL [R1+0x898], R170 ;  /* 0x000898aa01007387 */ /* 0x0001e80000100800 */
[----:B0-----:R-:W4:Y:S01]  /*1e2e0*/  LDL.LU R170, [R1+0x868] ;  /* 0x0008680001aa7983 */ /* 0x001f220000300800 */
[----:B------:R-:W-:-:S03]  /*1e2f0*/  IADD3 R190, P4, R190, UR16, RZ ;  /* 0x00000010bebe7c10 */ /* 0x000fc6000ff9e0ff */
[----:B------:R-:W4:Y:S04]  /*1e300*/  LDL.LU R200, [R1+0x83c] ;  /* 0x00083c0001c87983 */ /* 0x000f280000300800 */
[----:B------:R-:W4:Y:S04]  /*1e310*/  LDL.LU R188, [R1+0x860] ;  /* 0x0008600001bc7983 */ /* 0x000f280000300800 */
[----:B------:R0:W-:Y:S04]  /*1e320*/  STL [R1+0x86c], R190 ;  /* 0x00086cbe01007387 */ /* 0x0001e80000100800 */
[----:B0-----:R-:W4:Y:S01]  /*1e330*/  LDL.LU R190, [R1+0x834] ;  /* 0x0008340001be7983 */ /* 0x001f220000300800 */
[----:B------:R-:W-:-:S03]  /*1e340*/  IADD3.X R180, R180, UR30, RZ, P3, !PT ;  /* 0x0000001eb4b47c10 */ /* 0x000fc60009ffe4ff */
[----:B------:R-:W4:Y:S04]  /*1e350*/  LDL.LU R182, [R1+0x858] ;  /* 0x0008580001b67983 */ /* 0x000f280000300800 */
[----:B------:R0:W-:Y:S01]  /*1e360*/  STL [R1+0x890], R180 ;  /* 0x000890b401007387 */ /* 0x0001e20000100800 */
[----:B------:R-:W-:-:S03]  /*1e370*/  IADD3 R193, P3, R193, UR16, RZ ;  /* 0x00000010c1c17c10 */ /* 0x000fc6000ff7e0ff */
[----:B0-----:R-:W4:Y:S04]  /*1e380*/  LDL.LU R180, [R1+0x82c] ;  /* 0x00082c0001b47983 */ /* 0x001f280000300800 */
[----:B------:R-:W4:Y:S04]  /*1e390*/  LDL.LU R199, [R1+0x850] ;  /* 0x0008500001c77983 */ /* 0x000f280000300800 */
[----:B------:R-:W-:Y:S04]  /*1e3a0*/  STL [R1+0x864], R193 ;  /* 0x000864c101007387 */ /* 0x000fe80000100800 */
[----:B------:R-:W4:Y:S01]  /*1e3b0*/  LDL.LU R197, [R1+0x824] ;  /* 0x0008240001c57983 */ /* 0x000f220000300800 */
[----:B------:R-:W-:-:S05]  /*1e3c0*/  IADD3.X R186, R186, UR30, RZ, P2, !PT ;  /* 0x0000001ebaba7c10 */ /* 0x000fca00097fe4ff */
[----:B------:R-:W-:Y:S04]  /*1e3d0*/  STL [R1+0x888], R186 ;  /* 0x000888ba01007387 */ /* 0x000fe80000100800 */
[----:B------:R-:W4:Y:S01]  /*1e3e0*/  LDL.LU R195, [R1+0x848] ;  /* 0x0008480001c37983 */ /* 0x000f220000300800 */
[----:B------:R-:W-:-:S05]  /*1e3f0*/  IADD3 R191, P2, R191, UR16, RZ ;  /* 0x00000010bfbf7c10 */ /* 0x000fca000ff5e0ff */
[----:B------:R0:W-:Y:S04]  /*1e400*/  STL [R1+0x85c], R191 ;  /* 0x00085cbf01007387 */ /* 0x0001e80000100800 */
[----:B0-----:R-:W4:Y:S01]  /*1e410*/  LDL.LU R191, [R1+0x81c] ;  /* 0x00081c0001bf7983 */ /* 0x001f220000300800 */
[----:B------:R-:W-:-:S05]  /*1e420*/  IADD3.X R178, R178, UR30, RZ, P1, !PT ;  /* 0x0000001eb2b27c10 */ /* 0x000fca0008ffe4ff */
[----:B------:R0:W-:Y:S04]  /*1e430*/  STL [R1+0x880], R178 ;  /* 0x000880b201007387 */ /* 0x0001e80000100800 */
[----:B0-----:R-:W4:Y:S01]  /*1e440*/  LDL.LU R178, [R1+0x840] ;  /* 0x0008400001b27983 */ /* 0x001f220000300800 */
[----:B------:R-:W-:-:S03]  /*1e450*/  IADD3 R176, P1, R176, UR16, RZ ;  /* 0x00000010b0b07c10 */ /* 0x000fc6000ff3e0ff */
[----:B------:R-:W4:Y:S04]  /*1e460*/  LDL.LU R186, [R1+0x814] ;  /* 0x0008140001ba7983 */ /* 0x000f280000300800 */
[----:B------:R0:W-:Y:S01]  /*1e470*/  STL [R1+0x854], R176 ;  /* 0x000854b001007387 */ /* 0x0001e20000100800 */
[----:B------:R-:W-:-:S03]  /*1e480*/  IADD3.X R184, R184, UR30, RZ, P6, !PT ;  /* 0x0000001eb8b87c10 */ /* 0x000fc6000b7fe4ff */
[----:B0-----:R-:W4:Y:S04]  /*1e490*/  LDL.LU R176, [R1+0x838] ;  /* 0x0008380001b07983 */ /* 0x001f280000300800 */
[----:B------:R-:W4:Y:S04]  /*1e4a0*/  LDL.LU R193, [R1+0x80c] ;  /* 0x00080c0001c17983 */ /* 0x000f280000300800 */
[----:B------:R0:W-:Y:S01]  /*1e4b0*/  STL [R1+0x878], R184 ;  /* 0x000878b801007387 */ /* 0x0001e20000100800 */
[----:B------:R-:W-:-:S03]  /*1e4c0*/  IADD3 R174, P6, R174, UR16, RZ ;  /* 0x00000010aeae7c10 */ /* 0x000fc6000ffde0ff */
[----:B0-----:R-:W4:Y:S04]  /*1e4d0*/  LDL.LU R184, [R1+0x830] ;  /* 0x0008300001b87983 */ /* 0x001f280000300800 */
[----:B------:R0:W-:Y:S04]  /*1e4e0*/  STL [R1+0x84c], R174 ;  /* 0x00084cae01007387 */ /* 0x0001e80000100800 */
[----:B0-----:R-:W4:Y:S01]  /*1e4f0*/  LDL.LU R174, [R1+0x804] ;  /* 0x0008040001ae7983 */ /* 0x001f220000300800 */
[----:B--2---:R-:W-:-:S05]  /*1e500*/  IADD3.X R172, R172, UR30, RZ, P5, !PT ;  /* 0x0000001eacac7c10 */ /* 0x004fca000affe4ff */
[----:B------:R0:W-:Y:S01]  /*1e510*/  STL [R1+0x870], R172 ;  /* 0x000870ac01007387 */ /* 0x0001e20000100800 */
[----:B---3--:R-:W-:-:S03]  /*1e520*/  IADD3 R201, P5, R201, UR16, RZ ;  /* 0x00000010c9c97c10 */ /* 0x008fc6000ffbe0ff */
[----:B0-----:R-:W2:Y:S01]  /*1e530*/  LDL.LU R172, [R1+0x828] ;  /* 0x0008280001ac7983 */ /* 0x001ea20000300800 */
[----:B----4-:R-:W-:-:S05]  /*1e540*/  IADD3.X R170, R170, UR30, RZ, P4, !PT ;  /* 0x0000001eaaaa7c10 */ /* 0x010fca000a7fe4ff */
[----:B------:R0:W-:Y:S04]  /*1e550*/  STL [R1+0x868], R170 ;  /* 0x000868aa01007387 */ /* 0x0001e80000100800 */
[----:B------:R-:W-:Y:S01]  /*1e560*/  STL [R1+0x844], R201 ;  /* 0x000844c901007387 */ /* 0x000fe20000100800 */
[----:B------:R-:W-:Y:S02]  /*1e570*/  IADD3.X R188, R188, UR30, RZ, P3, !PT ;  /* 0x0000001ebcbc7c10 */ /* 0x000fe40009ffe4ff */
[----:B------:R-:W-:Y:S01]  /*1e580*/  IADD3 R200, P4, R200, UR16, RZ ;  /* 0x00000010c8c87c10 */ /* 0x000fe2000ff9e0ff */
[----:B0-----:R-:W3:Y:S01]  /*1e590*/  LDL.LU R170, [R1+0x7fc] ;  /* 0x0007fc0001aa7983 */ /* 0x001ee20000300800 */
[----:B------:R-:W-:-:S05]  /*1e5a0*/  IADD3 R190, P3, R190, UR16, RZ ;  /* 0x00000010bebe7c10 */ /* 0x000fca000ff7e0ff */
[----:B------:R0:W-:Y:S04]  /*1e5b0*/  STL [R1+0x834], R190 ;  /* 0x000834be01007387 */ /* 0x0001e80000100800 */
[----:B------:R-:W-:Y:S04]  /*1e5c0*/  STL [R1+0x83c], R200 ;  /* 0x00083cc801007387 */ /* 0x000fe80000100800 */
[----:B0-----:R-:W4:Y:S01]  /*1e5d0*/  LDL.LU R190, [R1+0x820] ;  /* 0x0008200001be7983 */ /* 0x001f220000300800 */
[----:B------:R-:W-:Y:S02]  /*1e5e0*/  IADD3.X R182, R182, UR30, RZ, P2, !PT ;  /* 0x0000001eb6b67c10 */ /* 0x000fe400097fe4ff */
[----:B------:R-:W-:Y:S01]  /*1e5f0*/  IADD3 R180, P2, R180, UR16, RZ ;  /* 0x00000010b4b47c10 */ /* 0x000fe2000ff5e0ff */
[----:B------:R0:W-:Y:S01]  /*1e600*/  STL [R1+0x860], R188 ;  /* 0x000860bc01007387 */ /* 0x0001e20000100800 */
[----:B------:R-:W-:-:S03]  /*1e610*/  IADD3.X R199, R199, UR30, RZ, P1, !PT ;  /* 0x0000001ec7c77c10 */ /* 0x000fc60008ffe4ff */
[----:B0-----:R-:W4:Y:S01]  /*1e620*/  LDL.LU R188, [R1+0x7f4] ;  /* 0x0007f40001bc7983 */ /* 0x001f220000300800 */
[----:B------:R-:W-:-:S03]  /*1e630*/  IADD3 R197, P1, R197, UR16, RZ ;  /* 0x00000010c5c57c10 */ /* 0x000fc6000ff3e0ff */
[----:B------:R0:W-:Y:S01]  /*1e640*/  STL [R1+0x858], R182 ;  /* 0x000858b601007387 */ /* 0x0001e20000100800 */
[----:B------:R-:W-:-:S03]  /*1e650*/  IADD3.X R195, R195, UR30, RZ, P6, !PT ;  /* 0x0000001ec3c37c10 */ /* 0x000fc6000b7fe4ff */
[----:B0-----:R-:W4:Y:S04]  /*1e660*/  LDL.LU R182, [R1+0x818] ;  /* 0x0008180001b67983 */ /* 0x001f280000300800 */
[----:B------:R0:W-:Y:S04]  /*1e670*/  STL [R1+0x82c], R180 ;  /* 0x00082cb401007387 */ /* 0x0001e80000100800 */
[----:B0-----:R-:W4:Y:S01]  /*1e680*/  LDL.LU R180, [R1+0x7ec] ;  /* 0x0007ec0001b47983 */ /* 0x001f220000300800 */
[----:B------:R-:W-:-:S03]  /*1e690*/  IADD3 R191, P6, R191, UR16, RZ ;  /* 0x00000010bfbf7c10 */ /* 0x000fc6000ffde0ff */
[----:B------:R-:W-:Y:S04]  /*1e6a0*/  STL [R1+0x850], R199 ;  /* 0x000850c701007387 */ /* 0x000fe80000100800 */
[----:B------:R0:W-:Y:S04]  /*1e6b0*/  STL [R1+0x81c], R191 ;  /* 0x00081cbf01007387 */ /* 0x0001e80000100800 */
[----:B------:R-:W-:Y:S04]  /*1e6c0*/  STL [R1+0x824], R197 ;  /* 0x000824c501007387 */ /* 0x000fe80000100800 */
[----:B0-----:R-:W4:Y:S01]  /*1e6d0*/  LDL.LU R191, [R1+0x810] ;  /* 0x0008100001bf7983 */ /* 0x001f220000300800 */
[----:B------:R-:W-:-:S03]  /*1e6e0*/  IADD3.X R178, R178, UR30, RZ, P5, !PT ;  /* 0x0000001eb2b27c10 */ /* 0x000fc6000affe4ff */
[----:B------:R-:W-:Y:S01]  /*1e6f0*/  STL [R1+0x848], R195 ;  /* 0x000848c301007387 */ /* 0x000fe20000100800 */
[----:B------:R-:W-:-:S03]  /*1e700*/  IADD3 R186, P5, R186, UR16, RZ ;  /* 0x00000010baba7c10 */ /* 0x000fc6000ffbe0ff */
[----:B------:R0:W-:Y:S04]  /*1e710*/  STL [R1+0x840], R178 ;  /* 0x000840b201007387 */ /* 0x0001e80000100800 */
[----:B0-----:R-:W4:Y:S01]  /*1e720*/  LDL.LU R178, [R1+0x7e4] ;  /* 0x0007e40001b27983 */ /* 0x001f220000300800 */
[----:B------:R-:W-:-:S03]  /*1e730*/  IADD3.X R176, R176, UR30, RZ, P4, !PT ;  /* 0x0000001eb0b07c10 */ /* 0x000fc6000a7fe4ff */
[----:B------:R0:W-:Y:S01]  /*1e740*/  STL [R1+0x814], R186 ;  /* 0x000814ba01007387 */ /* 0x0001e20000100800 */
[----:B------:R-:W-:-:S03]  /*1e750*/  IADD3 R193, P4, R193, UR16, RZ ;  /* 0x00000010c1c17c10 */ /* 0x000fc6000ff9e0ff */
[----:B0-----:R-:W4:Y:S04]  /*1e760*/  LDL.LU R186, [R1+0x808] ;  /* 0x0008080001ba7983 */ /* 0x001f280000300800 */
[----:B------:R0:W-:Y:S01]  /*1e770*/  STL [R1+0x838], R176 ;  /* 0x000838b001007387 */ /* 0x0001e20000100800 */
[----:B------:R-:W-:-:S03]  /*1e780*/  IADD3.X R184, R184, UR30, RZ, P3, !PT ;  /* 0x0000001eb8b87c10 */ /* 0x000fc60009ffe4ff */
[----:B0-----:R-:W4:Y:S01]  /*1e790*/  LDL.LU R176, [R1+0x7dc] ;  /* 0x0007dc0001b07983 */ /* 0x001f220000300800 */
[----:B------:R-:W-:-:S05]  /*1e7a0*/  IADD3 R174, P3, R174, UR16, RZ ;  /* 0x00000010aeae7c10 */ /* 0x000fca000ff7e0ff */
[----:B------:R0:W-:Y:S04]  /*1e7b0*/  STL [R1+0x804], R174 ;  /* 0x000804ae01007387 */ /* 0x0001e80000100800 */
[----:B------:R-:W-:Y:S04]  /*1e7c0*/  STL [R1+0x80c], R193 ;  /* 0x00080cc101007387 */ /* 0x000fe80000100800 */
[----:B0-----:R-:W4:Y:S04]  /*1e7d0*/  LDL.LU R174, [R1+0x800] ;  /* 0x0008000001ae7983 */ /* 0x001f280000300800 */
[----:B------:R-:W-:Y:S04]  /*1e7e0*/  STL [R1+0x830], R184 ;  /* 0x000830b801007387 */ /* 0x000fe80000100800 */
[----:B------:R-:W4:Y:S01]  /*1e7f0*/  LDL.LU R201, [R1+0x7d4] ;  /* 0x0007d40001c97983 */ /* 0x000f220000300800 */
[----:B--2---:R-:W-:-:S05]  /*1e800*/  IADD3.X R172, R172, UR30, RZ, P2, !PT ;  /* 0x0000001eacac7c10 */ /* 0x004fca00097fe4ff */
[----:B------:R0:W-:Y:S04]  /*1e810*/  STL [R1+0x828], R172 ;  /* 0x000828ac01007387 */ /* 0x0001e80000100800 */
[----:B0-----:R-:W2:Y:S04]  /*1e820*/  LDL.LU R172, [R1+0x7f8] ;  /* 0x0007f80001ac7983 */ /* 0x001ea80000300800 */
[----:B------:R-:W2:Y:S04]  /*1e830*/  LDL.LU R200, [R1+0x7cc] ;  /* 0x0007cc0001c87983 */ /* 0x000ea80000300800 */
[----:B------:R-:W2:Y:S01]  /*1e840*/  LDL.LU R193, [R1+0x7f0] ;  /* 0x0007f00001c17983 */ /* 0x000ea20000300800 */
[----:B---3--:R-:W-:-:S05]  /*1e850*/  IADD3 R170, P2, R170, UR16, RZ ;  /* 0x00000010aaaa7c10 */ /* 0x008fca000ff5e0ff */
[----:B------:R0:W-:Y:S04]  /*1e860*/  STL [R1+0x7fc], R170 ;  /* 0x0007fcaa01007387 */ /* 0x0001e80000100800 */
[----:B0-----:R-:W3:Y:S04]  /*1e870*/  LDL.LU R170, [R1+0x7c4] ;  /* 0x0007c40001aa7983 */ /* 0x001ee80000300800 */
[----:B------:R-:W3:Y:S01]  /*1e880*/  LDL.LU R184, [R1+0x7e8] ;  /* 0x0007e80001b87983 */ /* 0x000ee20000300800 */
[----:B----4-:R-:W-:-:S05]  /*1e890*/  IADD3.X R190, R190, UR30, RZ, P1, !PT ;  /* 0x0000001ebebe7c10 */ /* 0x010fca0008ffe4ff */
[----:B------:R0:W-:Y:S04]  /*1e8a0*/  STL [R1+0x820], R190 ;  /* 0x000820be01007387 */ /* 0x0001e80000100800 */
[----:B0-----:R-:W4:Y:S01]  /*1e8b0*/  LDL.LU R190, [R1+0x7bc] ;  /* 0x0007bc0001be7983 */ /* 0x001f220000300800 */
[----:B------:R-:W-:-:S03]  /*1e8c0*/  IADD3 R188, P1, R188, UR16, RZ ;  /* 0x00000010bcbc7c10 */ /* 0x000fc6000ff3e0ff */
[----:B------:R-:W4:Y:S04]  /*1e8d0*/  LDL.LU R199, [R1+0x7e0] ;  /* 0x0007e00001c77983 */ /* 0x000f280000300800 */
[----:B------:R-:W-:Y:S04]  /*1e8e0*/  STL [R1+0x7f4], R188 ;  /* 0x0007f4bc01007387 */ /* 0x000fe80000100800 */
[----:B------:R-:W4:Y:S01]  /*1e8f0*/  LDL.LU R197, [R1+0x7b4] ;  /* 0x0007b40001c57983 */ /* 0x000f220000300800 */
[----:B------:R-:W-:-:S05]  /*1e900*/  IADD3.X R182, R182, UR30, RZ, P6, !PT ;  /* 0x0000001eb6b67c10 */ /* 0x000fca000b7fe4ff */
[----:B------:R0:W-:Y:S04]  /*1e910*/  STL [R1+0x818], R182 ;  /* 0x000818b601007387 */ /* 0x0001e80000100800 */
[----:B------:R-:W4:Y:S01]  /*1e920*/  LDL.LU R195, [R1+0x7d8] ;  /* 0x0007d80001c37983 */ /* 0x000f220000300800 */
[----:B------:R-:W-:-:S05]  /*1e930*/  IADD3 R180, P6, R180, UR16, RZ ;  /* 0x00000010b4b47c10 */ /* 0x000fca000ffde0ff */
[----:B------:R-:W-:Y:S04]  /*1e940*/  STL [R1+0x7ec], R180 ;  /* 0x0007ecb401007387 */ /* 0x000fe80000100800 */
[----:B0-----:R-:W4:Y:S01]  /*1e950*/  LDL.LU R182, [R1+0x7ac] ;  /* 0x0007ac0001b67983 */ /* 0x001f220000300800 */
[----:B------:R-:W-:-:S05]  /*1e960*/  IADD3.X R191, R191, UR30, RZ, P5, !PT ;  /* 0x0000001ebfbf7c10 */ /* 0x000fca000affe4ff */
[----:B------:R0:W-:Y:S04]  /*1e970*/  STL [R1+0x810], R191 ;  /* 0x000810bf01007387 */ /* 0x0001e80000100800 */
[----:B0-----:R-:W4:Y:S04]  /*1e980*/  LDL.LU R191, [R1+0x7d0] ;  /* 0x0007d00001bf7983 */ /* 0x001f280000300800 */
[----:B------:R-:W4:Y:S01]  /*1e990*/  LDL.LU R180, [R1+0x7a4] ;  /* 0x0007a40001b47983 */ /* 0x000f220000300800 */
[----:B------:R-:W-:-:S05]  /*1e9a0*/  IADD3 R178, P5, R178, UR16, RZ ;  /* 0x00000010b2b27c10 */ /* 0x000fca000ffbe0ff */
        /* <DEDUP_REMOVED lines=9> */
[----:B------:R-:W-:-:S05]  /*1ea40*/  IADD3.X R174, R174, UR30, RZ, P3, !PT ;  /* 0x0000001eaeae7c10 */ /* 0x000fca0009ffe4ff */
[----:B------:R0:W-:Y:S01]  /*1ea50*/  STL [R1+0x800], R174 ;  /* 0x000800ae01007387 */ /* 0x0001e20000100800 */
[----:B------:R-:W-:-:S03]  /*1ea60*/  IADD3 R201, P3, R201, UR16, RZ ;  /* 0x00000010c9c97c10 */ /* 0x000fc6000ff7e0ff */
[----:B0-----:R-:W4:Y:S01]  /*1ea70*/  LDL.LU R174, [R1+0x7b8] ;  /* 0x0007b80001ae7983 */ /* 0x001f220000300800 */
[----:B--2---:R-:W-:-:S05]  /*1ea80*/  IADD3.X R172, R172, UR30, RZ, P2, !PT ;  /* 0x0000001eacac7c10 */ /* 0x004fca00097fe4ff */
[----:B------:R0:W-:Y:S01]  /*1ea90*/  STL [R1+0x7f8], R172 ;  /* 0x0007f8ac01007387 */ /* 0x0001e20000100800 */
[----:B------:R-:W-:Y:S02]  /*1eaa0*/  IADD3 R200, P2, R200, UR16, RZ ;  /* 0x00000010c8c87c10 */ /* 0x000fe4000ff5e0ff */
[----:B------:R-:W-:Y:S01]  /*1eab0*/  IADD3.X R193, R193, UR30, RZ, P1, !PT ;  /* 0x0000001ec1c17c10 */ /* 0x000fe20008ffe4ff */
[----:B------:R-:W-:Y:S04]  /*1eac0*/  STL [R1+0x7d4], R201 ;  /* 0x0007d4c901007387 */ /* 0x000fe80000100800 */
[----:B0-----:R-:W2:Y:S01]  /*1ead0*/  LDL.LU R172, [R1+0x78c] ;  /* 0x00078c0001ac7983 */ /* 0x001ea20000300800 */
[----:B---3--:R-:W-:-:S05]  /*1eae0*/  IADD3 R170, P1, R170, UR16, RZ ;  /* 0x00000010aaaa7c10 */ /* 0x008fca000ff3e0ff */
[----:B------:R0:W-:Y:S01]  /*1eaf0*/  STL [R1+0x7c4], R170 ;  /* 0x0007c4aa01007387 */ /* 0x0001e20000100800 */
[----:B------:R-:W-:-:S03]  /*1eb00*/  IADD3.X R184, R184, UR30, RZ, P6, !PT ;  /* 0x0000001eb8b87c10 */ /* 0x000fc6000b7fe4ff */
[----:B------:R-:W-:Y:S04]  /*1eb10*/  STL [R1+0x7cc], R200 ;  /* 0x0007ccc801007387 */ /* 0x000fe80000100800 */
[----:B0-----:R-:W3:Y:S04]  /*1eb20*/  LDL.LU R170, [R1+0x7b0] ;  /* 0x0007b00001aa7983 */ /* 0x001ee80000300800 */
[----:B------:R0:W-:Y:S01]  /*1eb30*/  STL [R1+0x7f0], R193 ;  /* 0x0007f0c101007387 */ /* 0x0001e20000100800 */
[----:B----4-:R-:W-:-:S03]  /*1eb40*/  IADD3 R190, P6, R190, UR16, RZ ;  /* 0x00000010bebe7c10 */ /* 0x010fc6000ffde0ff */
        /* <DEDUP_REMOVED lines=9> */
[----:B------:R-:W-:Y:S04]  /*1ebe0*/  STL [R1+0x7e0], R199 ;  /* 0x0007e0c701007387 */ /* 0x000fe80000100800 */
[----:B------:R0:W-:Y:S04]  /*1ebf0*/  STL [R1+0x7ac], R182 ;  /* 0x0007acb601007387 */ /* 0x0001e80000100800 */
[----:B------:R-:W-:Y:S04]  /*1ec00*/  STL [R1+0x7b4], R197 ;  /* 0x0007b4c501007387 */ /* 0x000fe80000100800 */
[----:B0-----:R-:W4:Y:S01]  /*1ec10*/  LDL.LU R182, [R1+0x7a0] ;  /* 0x0007a00001b67983 */ /* 0x001f220000300800 */
[----:B------:R-:W-:-:S03]  /*1ec20*/  IADD3.X R191, R191, UR30, RZ, P3, !PT ;  /* 0x0000001ebfbf7c10 */ /* 0x000fc60009ffe4ff */
[----:B------:R-:W-:Y:S04]  /*1ec30*/  STL [R1+0x7d8], R195 ;  /* 0x0007d8c301007387 */ /* 0x000fe80000100800 */
[----:B------:R0:W-:Y:S04]  /*1ec40*/  STL [R1+0x7d0], R191 ;  /* 0x0007d0bf01007387 */ /* 0x0001e80000100800 */
[----:B0-----:R-:W4:Y:S01]  /*1ec50*/  LDL.LU R191, [R1+0x774] ;  /* 0x0007740001bf7983 */ /* 0x001f220000300800 */
[----:B------:R-:W-:Y:S02]  /*1ec60*/  IADD3 R180, P3, R180, UR16, RZ ;  /* 0x00000010b4b47c10 */ /* 0x000fe4000ff7e0ff */
        /* <DEDUP_REMOVED lines=10> */
[----:B0-----:R-:W4:Y:S01]  /*1ed10*/  LDL.LU R176, [R1+0x790] ;  /* 0x0007900001b07983 */ /* 0x001f220000300800 */
[----:B------:R-:W-:-:S03]  /*1ed20*/  IADD3.X R174, R174, UR30, RZ, P6, !PT ;  /* 0x0000001eaeae7c10 */ /* 0x000fc6000b7fe4ff */
[----:B------:R-:W-:Y:S04]  /*1ed30*/  STL [R1+0x7c0], R186 ;  /* 0x0007c0ba01007387 */ /* 0x000fe80000100800 */
[----:B------:R-:W4:Y:S04]  /*1ed40*/  LDL.LU R201, [R1+0x764] ;  /* 0x0007640001c97983 */ /* 0x000f280000300800 */
[----:B------:R0:W-:Y:S04]  /*1ed50*/  STL [R1+0x7b8], R174 ;  /* 0x0007b8ae01007387 */ /* 0x0001e80000100800 */
[----:B0-----:R-:W4:Y:S04]  /*1ed60*/  LDL.LU R174, [R1+0x788] ;  /* 0x0007880001ae7983 */ /* 0x001f280000300800 */
[----:B------:R-:W4:Y:S04]  /*1ed70*/  LDL.LU R200, [R1+0x75c] ;  /* 0x00075c0001c87983 */ /* 0x000f280000300800 */
[----:B------:R-:W4:Y:S01]  /*1ed80*/  LDL.LU R188, [R1+0x780] ;  /* 0x0007800001bc7983 */ /* 0x000f220000300800 */
[----:B--2---:R-:W-:-:S05]  /*1ed90*/  IADD3 R172, P6, R172, UR16, RZ ;  /* 0x00000010acac7c10 */ /* 0x004fca000ffde0ff */
[----:B------:R0:W-:Y:S04]  /*1eda0*/  STL [R1+0x78c], R172 ;  /* 0x00078cac01007387 */ /* 0x0001e80000100800 */
[----:B0-----:R-:W2:Y:S04]  /*1edb0*/  LDL.LU R172, [R1+0x754] ;  /* 0x0007540001ac7983 */ /* 0x001ea80000300800 */
[----:B------:R-:W2:Y:S01]  /*1edc0*/  LDL.LU R186, [R1+0x778] ;  /* 0x0007780001ba7983 */ /* 0x000ea20000300800 */
[----:B---3--:R-:W-:-:S05]  /*1edd0*/  IADD3.X R170, R170, UR30, RZ, P5, !PT ;  /* 0x0000001eaaaa7c10 */ /* 0x008fca000affe4ff */
[----:B------:R0:W-:Y:S01]  /*1ede0*/  STL [R1+0x7b0], R170 ;  /* 0x0007b0aa01007387 */ /* 0x0001e20000100800 */
[----:B----4-:R-:W-:-:S03]  /*1edf0*/  IADD3 R193, P5, R193, UR16, RZ ;  /* 0x00000010c1c17c10 */ /* 0x010fc6000ffbe0ff */
[----:B0-----:R-:W3:Y:S04]  /*1ee00*/  LDL.LU R170, [R1+0x74c] ;  /* 0x00074c0001aa7983 */ /* 0x001ee80000300800 */
        /* <DEDUP_REMOVED lines=8> */
[----:B0-----:R-:W4:Y:S04]  /*1ee90*/  LDL.LU R190, [R1+0x73c] ;  /* 0x00073c0001be7983 */ /* 0x001f280000300800 */
[----:B------:R-:W4:Y:S01]  /*1eea0*/  LDL.LU R184, [R1+0x760] ;  /* 0x0007600001b87983 */ /* 0x000f220000300800 */
[----:B------:R-:W-:-:S05]  /*1eeb0*/  IADD3.X R182, R182, UR30, RZ, P3, !PT ;  /* 0x0000001eb6b67c10 */ /* 0x000fca0009ffe4ff */
[----:B------:R0:W-:Y:S04]  /*1eec0*/  STL [R1+0x7a0], R182 ;  /* 0x0007a0b601007387 */ /* 0x0001e80000100800 */
[----:B0-----:R-:W4:Y:S01]  /*1eed0*/  LDL.LU R182, [R1+0x734] ;  /* 0x0007340001b67983 */ /* 0x001f220000300800 */
[----:B------:R-:W-:-:S05]  /*1eee0*/  IADD3 R191, P3, R191, UR16, RZ ;  /* 0x00000010bfbf7c10 */ /* 0x000fca000ff7e0ff */
[----:B------:R0:W-:Y:S04]  /*1eef0*/  STL [R1+0x774], R191 ;  /* 0x000774bf01007387 */ /* 0x0001e80000100800 */
[----:B0-----:R-:W4:Y:S01]  /*1ef00*/  LDL.LU R191, [R1+0x758] ;  /* 0x0007580001bf7983 */ /* 0x001f220000300800 */
[----:B------:R-:W-:-:S03]  /*1ef10*/  IADD3.X R180, R180, UR30, RZ, P2, !PT ;  /* 0x0000001eb4b47c10 */ /* 0x000fc600097fe4ff */
        /* <DEDUP_REMOVED lines=10> */
[----:B------:R-:W-:-:S05]  /*1efc0*/  IADD3.X R174, R174, UR30, RZ, P6, !PT ;  /* 0x0000001eaeae7c10 */ /* 0x000fca000b7fe4ff */
[----:B------:R0:W-:Y:S01]  /*1efd0*/  STL [R1+0x788], R174 ;  /* 0x000788ae01007387 */ /* 0x0001e20000100800 */
[----:B------:R-:W-:Y:S02]  /*1efe0*/  IADD3 R200, P6, R200, UR16, RZ ;  /* 0x00000010c8c87c10 */ /* 0x000fe4000ffde0ff */
[----:B------:R-:W-:Y:S01]  /*1eff0*/  IADD3.X R188, R188, UR30, RZ, P5, !PT ;  /* 0x0000001ebcbc7c10 */ /* 0x000fe2000affe4ff */
[----:B------:R-:W-:Y:S04]  /*1f000*/  STL [R1+0x764], R201 ;  /* 0x000764c901007387 */ /* 0x000fe80000100800 */
[----:B0-----:R-:W4:Y:S01]  /*1f010*/  LDL.LU R174, [R1+0x71c] ;  /* 0x00071c0001ae7983 */ /* 0x001f220000300800 */
[----:B--2---:R-:W-:Y:S02]  /*1f020*/  IADD3 R172, P5, R172, UR16, RZ ;  /* 0x00000010acac7c10 */ /* 0x004fe4000ffbe0ff */
[----:B------:R-:W-:-:S03]  /*1f030*/  IADD3.X R186, R186, UR30, RZ, P4, !PT ;  /* 0x0000001ebaba7c10 */ /* 0x000fc6000a7fe4ff */
[----:B------:R0:W-:Y:S04]  /*1f040*/  STL [R1+0x754], R172 ;  /* 0x000754ac01007387 */ /* 0x0001e80000100800 */
[----:B------:R-:W-:Y:S04]  /*1f050*/  STL [R1+0x75c], R200 ;  /* 0x00075cc801007387 */ /* 0x000fe80000100800 */
[----:B0-----:R-:W2:Y:S04]  /*1f060*/  LDL.LU R172, [R1+0x740] ;  /* 0x0007400001ac7983 */ /* 0x001ea80000300800 */
[----:B------:R0:W-:Y:S04]  /*1f070*/  STL [R1+0x780], R188 ;  /* 0x000780bc01007387 */ /* 0x0001e80000100800 */
[----:B0-----:R-:W2:Y:S04]  /*1f080*/  LDL.LU R188, [R1+0x714] ;  /* 0x0007140001bc7983 */ /* 0x001ea80000300800 */
[----:B------:R0:W-:Y:S01]  /*1f090*/  STL [R1+0x778], R186 ;  /* 0x000778ba01007387 */ /* 0x0001e20000100800 */
[----:B---3--:R-:W-:-:S03]  /*1f0a0*/  IADD3 R170, P4, R170, UR16, RZ ;  /* 0x00000010aaaa7c10 */ /* 0x008fc6000ff9e0ff */
[----:B0-----:R-:W3:Y:S01]  /*1f0b0*/  LDL.LU R186, [R1+0x738] ;  /* 0x0007380001ba7983 */ /* 0x001ee20000300800 */
[----:B----4-:R-:W-:-:S03]  /*1f0c0*/  IADD3.X R199, R199, UR30, RZ, P3, !PT ;  /* 0x0000001ec7c77c10 */ /* 0x010fc60009ffe4ff */
[----:B------:R0:W-:Y:S01]  /*1f0d0*/  STL [R1+0x74c], R170 ;  /* 0x00074caa01007387 */ /* 0x0001e20000100800 */
[----:B------:R-:W-:-:S03]  /*1f0e0*/  IADD3 R197, P3, R197, UR16, RZ ;  /* 0x00000010c5c57c10 */ /* 0x000fc6000ff7e0ff */
[----:B0-----:R-:W4:Y:S01]  /*1f0f0*/  LDL.LU R170, [R1+0x70c] ;  /* 0x00070c0001aa7983 */ /* 0x001f220000300800 */
[----:B------:R-:W-:-:S03]  /*1f100*/  IADD3.X R195, R195, UR30, RZ, P2, !PT ;  /* 0x0000001ec3c37c10 */ /* 0x000fc600097fe4ff */
[----:B------:R-:W-:Y:S01]  /*1f110*/  STL [R1+0x770], R199 ;  /* 0x000770c701007387 */ /* 0x000fe20000100800 */
[----:B------:R-:W-:-:S05]  /*1f120*/  IADD3 R190, P2, R190, UR16, RZ ;  /* 0x00000010bebe7c10 */ /* 0x000fca000ff5e0ff */
[----:B------:R0:W-:Y:S04]  /*1f130*/  STL [R1+0x73c], R190 ;  /* 0x00073cbe01007387 */ /* 0x0001e80000100800 */
[----:B------:R-:W-:Y:S04]  /*1f140*/  STL [R1+0x744], R197 ;  /* 0x000744c501007387 */ /* 0x000fe80000100800 */
[----:B0-----:R-:W4:Y:S01]  /*1f150*/  LDL.LU R190, [R1+0x730] ;  /* 0x0007300001be7983 */ /* 0x001f220000300800 */
[----:B------:R-:W-:-:S03]  /*1f160*/  IADD3.X R184, R184, UR30, RZ, P1, !PT ;  /* 0x0000001eb8b87c10 */ /* 0x000fc60008ffe4ff */
[----:B------:R-:W-:Y:S01]  /*1f170*/  STL [R1+0x768], R195 ;  /* 0x000768c301007387 */ /* 0x000fe20000100800 */
[----:B------:R-:W-:-:S03]  /*1f180*/  IADD3 R182, P1, R182, UR16, RZ ;  /* 0x00000010b6b67c10 */ /* 0x000fc6000ff3e0ff */
[----:B------:R0:W-:Y:S04]  /*1f190*/  STL [R1+0x760], R184 ;  /* 0x000760b801007387 */ /* 0x0001e80000100800 */
[----:B0-----:R-:W4:Y:S04]  /*1f1a0*/  LDL.LU R184, [R1+0x704] ;  /* 0x0007040001b87983 */ /* 0x001f280000300800 */
[----:B------:R0:W-:Y:S01]  /*1f1b0*/  STL [R1+0x734], R182 ;  /* 0x000734b601007387 */ /* 0x0001e20000100800 */
[----:B------:R-:W-:-:S03]  /*1f1c0*/  IADD3.X R191, R191, UR30, RZ, P6, !PT ;  /* 0x0000001ebfbf7c10 */ /* 0x000fc6000b7fe4ff */
[----:B0-----:R-:W4:Y:S04]  /*1f1d0*/  LDL.LU R182, [R1+0x728] ;  /* 0x0007280001b67983 */ /* 0x001f280000300800 */
[----:B------:R0:W-:Y:S04]  /*1f1e0*/  STL [R1+0x758], R191 ;  /* 0x000758bf01007387 */ /* 0x0001e80000100800 */
[----:B0-----:R-:W4:Y:S01]  /*1f1f0*/  LDL.LU R191, [R1+0x6fc] ;  /* 0x0006fc0001bf7983 */ /* 0x001f220000300800 */
[----:B------:R-:W-:Y:S02]  /*1f200*/  IADD3.X R180, R180, UR30, RZ, P5, !PT ;  /* 0x0000001eb4b47c10 */ /* 0x000fe4000affe4ff */
[----:B------:R-:W-:-:S02]  /*1f210*/  IADD3 R193, P6, R193, UR16, RZ ;  /* 0x00000010c1c17c10 */ /* 0x000fc4000ffde0ff */
[----:B------:R-:W-:-:S05]  /*1f220*/  IADD3 R178, P5, R178, UR16, RZ ;  /* 0x00000010b2b27c10 */ /* 0x000fca000ffbe0ff */
[----:B------:R0:W-:Y:S04]  /*1f230*/  STL [R1+0x724], R178 ;  /* 0x000724b201007387 */ /* 0x0001e80000100800 */
[----:B------:R-:W-:Y:S04]  /*1f240*/  STL [R1+0x72c], R193 ;  /* 0x00072cc101007387 */ /* 0x000fe80000100800 */
[----:B0-----:R-:W4:Y:S04]  /*1f250*/  LDL.LU R178, [R1+0x720] ;  /* 0x0007200001b27983 */ /* 0x001f280000300800 */
[----:B------:R-:W-:Y:S01]  /*1f260*/  STL [R1+0x750], R180 ;  /* 0x000750b401007387 */ /* 0x000fe20000100800 */
[----:B------:R-:W-:-:S03]  /*1f270*/  IADD3.X R176, R176, UR30, RZ, P4, !PT ;  /* 0x0000001eb0b07c10 */ /* 0x000fc6000a7fe4ff */
[----:B------:R-:W4:Y:S04]  /*1f280*/  LDL.LU R201, [R1+0x6f4] ;  /* 0x0006f40001c97983 */ /* 0x000f280000300800 */
[----:B------:R0:W-:Y:S04]  /*1f290*/  STL [R1+0x748], R176 ;  /* 0x000748b001007387 */ /* 0x0001e80000100800 */
[----:B0-----:R-:W4:Y:S04]  /*1f2a0*/  LDL.LU R176, [R1+0x718] ;  /* 0x0007180001b07983 */ /* 0x001f280000300800 */
[----:B------:R-:W4:Y:S01]  /*1f2b0*/  LDL.LU R200, [R1+0x6ec] ;  /* 0x0006ec0001c87983 */ /* 0x000f220000300800 */
[----:B------:R-:W-:-:S03]  /*1f2c0*/  IADD3 R174, P4, R174, UR16, RZ ;  /* 0x00000010aeae7c10 */ /* 0x000fc6000ff9e0ff */
[----:B------:R-:W4:Y:S04]  /*1f2d0*/  LDL.LU R193, [R1+0x710] ;  /* 0x0007100001c17983 */ /* 0x000f280000300800 */
[----:B------:R0:W-:Y:S04]  /*1f2e0*/  STL [R1+0x71c], R174 ;  /* 0x00071cae01007387 */ /* 0x0001e80000100800 */
[----:B0-----:R-:W4:Y:S04]  /*1f2f0*/  LDL.LU R174, [R1+0x6e4] ;  /* 0x0006e40001ae7983 */ /* 0x001f280000300800 */
[----:B------:R-:W4:Y:S01]  /*1f300*/  LDL.LU R180, [R1+0x708] ;  /* 0x0007080001b47983 */ /* 0x000f220000300800 */
[----:B--2---:R-:W-:-:S05]  /*1f310*/  IADD3.X R172, R172, UR30, RZ, P3, !PT ;  /* 0x0000001eacac7c10 */ /* 0x004fca0009ffe4ff */
[----:B------:R0:W-:Y:S01]  /*1f320*/  STL [R1+0x740], R172 ;  /* 0x000740ac01007387 */ /* 0x0001e20000100800 */
[----:B------:R-:W-:-:S03]  /*1f330*/  IADD3 R188, P3, R188, UR16, RZ ;  /* 0x00000010bcbc7c10 */ /* 0x000fc6000ff7e0ff */
[----:B0-----:R-:W2:Y:S04]  /*1f340*/  LDL.LU R172, [R1+0x6dc] ;  /* 0x0006dc0001ac7983 */ /* 0x001ea80000300800 */
[----:B------:R-:W2:Y:S04]  /*1f350*/  LDL.LU R199, [R1+0x700] ;  /* 0x0007000001c77983 */ /* 0x000ea80000300800 */
[----:B------:R-:W-:Y:S04]  /*1f360*/  STL [R1+0x714], R188 ;  /* 0x000714bc01007387 */ /* 0x000fe80000100800 */
[----:B------:R-:W2:Y:S01]  /*1f370*/  LDL.LU R197, [R1+0x6d4] ;  /* 0x0006d40001c57983 */ /* 0x000ea20000300800 */
[----:B---3--:R-:W-:-:S05]  /*1f380*/  IADD3.X R186, R186, UR30, RZ, P2, !PT ;  /* 0x0000001ebaba7c10 */ /* 0x008fca00097fe4ff */
[----:B------:R-:W-:Y:S04]  /*1f390*/  STL [R1+0x738], R186 ;  /* 0x000738ba01007387 */ /* 0x000fe80000100800 */
[----:B------:R-:W3:Y:S01]  /*1f3a0*/  LDL.LU R195, [R1+0x6f8] ;  /* 0x0006f80001c37983 */ /* 0x000ee20000300800 */
[----:B----4-:R-:W-:-:S05]  /*1f3b0*/  IADD3 R170, P2, R170, UR16, RZ ;  /* 0x00000010aaaa7c10 */ /* 0x010fca000ff5e0ff */
        /* <DEDUP_REMOVED lines=26> */
[----:B------:R-:W-:Y:S02]  /*1f560*/  IADD3 R174, P3, R174, UR16, RZ ;  /* 0x00000010aeae7c10 */ /* 0x000fe4000ff7e0ff */
[----:B------:R-:W-:-:S03]  /*1f570*/  IADD3.X R180, R180, UR30, RZ, P2, !PT ;  /* 0x0000001eb4b47c10 */ /* 0x000fc600097fe4ff */
[----:B------:R0:W-:Y:S04]  /*1f580*/  STL [R1+0x6e4], R174 ;  /* 0x0006e4ae01007387 */ /* 0x0001e80000100800 */
[----:B------:R-:W-:Y:S04]  /*1f590*/  STL [R1+0x6ec], R200 ;  /* 0x0006ecc801007387 */ /* 0x000fe80000100800 */
[----:B0-----:R-:W4:Y:S04]  /*1f5a0*/  LDL.LU R174, [R1+0x6d0] ;  /* 0x0006d00001ae7983 */ /* 0x001f280000300800 */
[----:B------:R0:W-:Y:S04]  /*1f5b0*/  STL [R1+0x710], R193 ;  /* 0x000710c101007387 */ /* 0x0001e80000100800 */
[----:B0-----:R-:W4:Y:S04]  /*1f5c0*/  LDL.LU R193, [R1+0x6a4] ;  /* 0x0006a40001c17983 */ /* 0x001f280000300800 */
[----:B------:R0:W-:Y:S04]  /*1f5d0*/  STL [R1+0x708], R180 ;  /* 0x000708b401007387 */ /* 0x0001e80000100800 */
[----:B0-----:R-:W4:Y:S01]  /*1f5e0*/  LDL.LU R180, [R1+0x6c8] ;  /* 0x0006c80001b47983 */ /* 0x001f220000300800 */
[----:B--2---:R-:W-:-:S02]  /*1f5f0*/  IADD3 R172, P2, R172, UR16, RZ ;  /* 0x00000010acac7c10 */ /* 0x004fc4000ff5e0ff */
[----:B------:R-:W-:-:S03]  /*1f600*/  IADD3.X R199, R199, UR30, RZ, P1, !PT ;  /* 0x0000001ec7c77c10 */ /* 0x000fc60008ffe4ff */
[----:B------:R0:W-:Y:S01]  /*1f610*/  STL [R1+0x6dc], R172 ;  /* 0x0006dcac01007387 */ /* 0x0001e20000100800 */
[----:B------:R-:W-:-:S03]  /*1f620*/  IADD3 R197, P1, R197, UR16, RZ ;  /* 0x00000010c5c57c10 */ /* 0x000fc6000ff3e0ff */
[----:B0-----:R-:W2:Y:S01]  /*1f630*/  LDL.LU R172, [R1+0x69c] ;  /* 0x00069c0001ac7983 */ /* 0x001ea20000300800 */
[----:B---3--:R-:W-:-:S03]  /*1f640*/  IADD3.X R195, R195, UR30, RZ, P6, !PT ;  /* 0x0000001ec3c37c10 */ /* 0x008fc6000b7fe4ff */
[----:B------:R-:W-:Y:S01]  /*1f650*/  STL [R1+0x700], R199 ;  /* 0x000700c701007387 */ /* 0x000fe20000100800 */
[----:B----4-:R-:W-:-:S05]  /*1f660*/  IADD3 R170, P6, R170, UR16, RZ ;  /* 0x00000010aaaa7c10 */ /* 0x010fca000ffde0ff */
[----:B------:R0:W-:Y:S04]  /*1f670*/  STL [R1+0x6cc], R170 ;  /* 0x0006ccaa01007387 */ /* 0x0001e80000100800 */
[----:B------:R-:W-:Y:S04]  /*1f680*/  STL [R1+0x6d4], R197 ;  /* 0x0006d4c501007387 */ /* 0x000fe80000100800 */
[----:B0-----:R-:W3:Y:S04]  /*1f690*/  LDL.LU R170, [R1+0x6c0] ;  /* 0x0006c00001aa7983 */ /* 0x001ee80000300800 */
[----:B------:R-:W-:Y:S01]  /*1f6a0*/  STL [R1+0x6f8], R195 ;  /* 0x0006f8c301007387 */ /* 0x000fe20000100800 */
[----:B------:R-:W-:-:S05]  /*1f6b0*/  IADD3.X R190, R190, UR30, RZ, P5, !PT ;  /* 0x0000001ebebe7c10 */ /* 0x000fca000affe4ff */
[----:B------:R0:W-:Y:S04]  /*1f6c0*/  STL [R1+0x6f0], R190 ;  /* 0x0006f0be01007387 */ /* 0x0001e80000100800 */
[----:B0-----:R-:W4:Y:S01]  /*1f6d0*/  LDL.LU R190, [R1+0x694] ;  /* 0x0006940001be7983 */ /* 0x001f220000300800 */
[----:B------:R-:W-:Y:S02]  /*1f6e0*/  IADD3 R186, P5, R186, UR16, RZ ;  /* 0x00000010baba7c10 */ /* 0x000fe4000ffbe0ff */
[----:B------:R-:W-:-:S03]  /*1f6f0*/  IADD3.X R184, R184, UR30, RZ, P4, !PT ;  /* 0x0000001eb8b87c10 */ /* 0x000fc6000a7fe4ff */
[----:B------:R0:W-:Y:S01]  /*1f700*/  STL [R1+0x6c4], R186 ;  /* 0x0006c4ba01007387 */ /* 0x0001e20000100800 */
[----:B------:R-:W-:-:S03]  /*1f710*/  IADD3 R188, P4, R188, UR16, RZ ;  /* 0x00000010bcbc7c10 */ /* 0x000fc6000ff9e0ff */
[----:B0-----:R-:W4:Y:S01]  /*1f720*/  LDL.LU R186, [R1+0x6b8] ;  /* 0x0006b80001ba7983 */ /* 0x001f220000300800 */
[----:B------:R-:W-:-:S03]  /*1f730*/  IADD3.X R182, R182, UR30, RZ, P3, !PT ;  /* 0x0000001eb6b67c10 */ /* 0x000fc60009ffe4ff */
[----:B------:R0:W-:Y:S04]  /*1f740*/  STL [R1+0x6e8], R184 ;  /* 0x0006e8b801007387 */ /* 0x0001e80000100800 */
[----:B0-----:R-:W4:Y:S01]  /*1f750*/  LDL.LU R184, [R1+0x68c] ;  /* 0x00068c0001b87983 */ /* 0x001f220000300800 */
        /* <DEDUP_REMOVED lines=15> */
[----:B------:R-:W-:-:S05]  /*1f850*/  IADD3.X R174, R174, UR30, RZ, P1, !PT ;  /* 0x0000001eaeae7c10 */ /* 0x000fca0008ffe4ff */
        /* <DEDUP_REMOVED lines=9> */
[----:B--2---:R-:W-:-:S05]  /*1f8f0*/  IADD3 R172, P6, R172, UR16, RZ ;  /* 0x00000010acac7c10 */ /* 0x004fca000ffde0ff */
[----:B------:R0:W-:Y:S04]  /*1f900*/  STL [R1+0x69c], R172 ;  /* 0x00069cac01007387 */ /* 0x0001e80000100800 */
[----:B0-----:R-:W2:Y:S01]  /*1f910*/  LDL.LU R172, [R1+0x65c] ;  /* 0x00065c0001ac7983 */ /* 0x001ea20000300800 */
[----:B---3--:R-:W-:-:S05]  /*1f920*/  IADD3.X R170, R170, UR30, RZ, P5, !PT ;  /* 0x0000001eaaaa7c10 */ /* 0x008fca000affe4ff */
[----:B------:R0:W-:Y:S04]  /*1f930*/  STL [R1+0x6c0], R170 ;  /* 0x0006c0aa01007387 */ /* 0x0001e80000100800 */
[----:B0-----:R-:W3:Y:S04]  /*1f940*/  LDL.LU R170, [R1+0x680] ;  /* 0x0006800001aa7983 */ /* 0x001ee80000300800 */
[----:B------:R-:W3:Y:S01]  /*1f950*/  LDL.LU R180, [R1+0x654] ;  /* 0x0006540001b47983 */ /* 0x000ee20000300800 */
[----:B----4-:R-:W-:-:S05]  /*1f960*/  IADD3 R190, P5, R190, UR16, RZ ;  /* 0x00000010bebe7c10 */ /* 0x010fca000ffbe0ff */
        /* <DEDUP_REMOVED lines=10> */
[----:B------:R0:W-:Y:S04]  /*1fa10*/  STL [R1+0x6b0], R191 ;  /* 0x0006b0bf01007387 */ /* 0x0001e80000100800 */
[----:B0-----:R-:W4:Y:S01]  /*1fa20*/  LDL.LU R191, [R1+0x668] ;  /* 0x0006680001bf7983 */ /* 0x001f220000300800 */
[----:B------:R-:W-:Y:S02]  /*1fa30*/  IADD3 R201, P3, R201, UR16, RZ ;  /* 0x00000010c9c97c10 */ /* 0x000fe4000ff7e0ff */
[----:B------:R-:W-:Y:S02]  /*1fa40*/  IADD3.X R178, R178, UR30, RZ, P2, !PT ;  /* 0x0000001eb2b27c10 */ /* 0x000fe400097fe4ff */
[----:B------:R-:W-:-:S03]  /*1fa50*/  IADD3 R200, P2, R200, UR16, RZ ;  /* 0x00000010c8c87c10 */ /* 0x000fc6000ff5e0ff */
[----:B------:R0:W-:Y:S01]  /*1fa60*/  STL [R1+0x6a8], R178 ;  /* 0x0006a8b201007387 */ /* 0x0001e20000100800 */
[----:B------:R-:W-:-:S03]  /*1fa70*/  IADD3.X R188, R188, UR30, RZ, P1, !PT ;  /* 0x0000001ebcbc7c10 */ /* 0x000fc60008ffe4ff */
[----:B------:R-:W-:Y:S04]  /*1fa80*/  STL [R1+0x684], R201 ;  /* 0x000684c901007387 */ /* 0x000fe80000100800 */
[----:B0-----:R-:W4:Y:S01]  /*1fa90*/  LDL.LU R178, [R1+0x63c] ;  /* 0x00063c0001b27983 */ /* 0x001f220000300800 */
[----:B------:R-:W-:Y:S02]  /*1faa0*/  IADD3 R176, P1, R176, UR16, RZ ;  /* 0x00000010b0b07c10 */ /* 0x000fe4000ff3e0ff */
[----:B------:R-:W-:-:S03]  /*1fab0*/  IADD3.X R182, R182, UR30, RZ, P6, !PT ;  /* 0x0000001eb6b67c10 */ /* 0x000fc6000b7fe4ff */
[----:B------:R0:W-:Y:S04]  /*1fac0*/  STL [R1+0x674], R176 ;  /* 0x000674b001007387 */ /* 0x0001e80000100800 */
[----:B------:R-:W-:Y:S04]  /*1fad0*/  STL [R1+0x67c], R200 ;  /* 0x00067cc801007387 */ /* 0x000fe80000100800 */
[----:B0-----:R-:W4:Y:S04]  /*1fae0*/  LDL.LU R176, [R1+0x660] ;  /* 0x0006600001b07983 */ /* 0x001f280000300800 */
[----:B------:R0:W-:Y:S01]  /*1faf0*/  STL [R1+0x6a0], R188 ;  /* 0x0006a0bc01007387 */ /* 0x0001e20000100800 */
[----:B------:R-:W-:-:S02]  /*1fb00*/  IADD3 R174, P6, R174, UR16, RZ ;  /* 0x00000010aeae7c10 */ /* 0x000fc4000ffde0ff */
[----:B------:R-:W-:Y:S01]  /*1fb10*/  IADD3.X R199, R199, UR30, RZ, P5, !PT ;  /* 0x0000001ec7c77c10 */ /* 0x000fe2000affe4ff */
[----:B0-----:R-:W4:Y:S04]  /*1fb20*/  LDL.LU R188, [R1+0x634] ;  /* 0x0006340001bc7983 */ /* 0x001f280000300800 */
[----:B------:R0:W-:Y:S01]  /*1fb30*/  STL [R1+0x698], R182 ;  /* 0x000698b601007387 */ /* 0x0001e20000100800 */
[----:B------:R-:W-:-:S03]  /*1fb40*/  IADD3 R197, P5, R197, UR16, RZ ;  /* 0x00000010c5c57c10 */ /* 0x000fc6000ffbe0ff */
[----:B0-----:R-:W4:Y:S01]  /*1fb50*/  LDL.LU R182, [R1+0x658] ;  /* 0x0006580001b67983 */ /* 0x001f220000300800 */
[----:B------:R-:W-:-:S03]  /*1fb60*/  IADD3.X R195, R195, UR30, RZ, P4, !PT ;  /* 0x0000001ec3c37c10 */ /* 0x000fc6000a7fe4ff */
[----:B------:R0:W-:Y:S04]  /*1fb70*/  STL [R1+0x66c], R174 ;  /* 0x00066cae01007387 */ /* 0x0001e80000100800 */
[----:B0-----:R-:W4:Y:S04]  /*1fb80*/  LDL.LU R174, [R1+0x62c] ;  /* 0x00062c0001ae7983 */ /* 0x001f280000300800 */
[----:B------:R-:W-:Y:S01]  /*1fb90*/  STL [R1+0x690], R199 ;  /* 0x000690c701007387 */ /* 0x000fe20000100800 */
[----:B--2---:R-:W-:-:S05]  /*1fba0*/  IADD3 R172, P4, R172, UR16, RZ ;  /* 0x00000010acac7c10 */ /* 0x004fca000ff9e0ff */
[----:B------:R0:W-:Y:S04]  /*1fbb0*/  STL [R1+0x65c], R172 ;  /* 0x00065cac01007387 */ /* 0x0001e80000100800 */
[----:B------:R-:W-:Y:S04]  /*1fbc0*/  STL [R1+0x664], R197 ;  /* 0x000664c501007387 */ /* 0x000fe80000100800 */
[----:B0-----:R-:W2:Y:S04]  /*1fbd0*/  LDL.LU R172, [R1+0x650] ;  /* 0x0006500001ac7983 */ /* 0x001ea80000300800 */
[----:B------:R-:W-:Y:S01]  /*1fbe0*/  STL [R1+0x688], R195 ;  /* 0x000688c301007387 */ /* 0x000fe20000100800 */
[----:B---3--:R-:W-:-:S02]  /*1fbf0*/  IADD3.X R170, R170, UR30, RZ, P3, !PT ;  /* 0x0000001eaaaa7c10 */ /* 0x008fc40009ffe4ff */
[----:B------:R-:W-:-:S03]  /*1fc00*/  IADD3 R180, P3, R180, UR16, RZ ;  /* 0x00000010b4b47c10 */ /* 0x000fc6000ff7e0ff */
[----:B------:R0:W-:Y:S04]  /*1fc10*/  STL [R1+0x680], R170 ;  /* 0x000680aa01007387 */ /* 0x0001e80000100800 */
[----:B0-----:R-:W3:Y:S04]  /*1fc20*/  LDL.LU R170, [R1+0x624] ;  /* 0x0006240001aa7983 */ /* 0x001ee80000300800 */
[----:B------:R0:W-:Y:S04]  /*1fc30*/  STL [R1+0x654], R180 ;  /* 0x000654b401007387 */ /* 0x0001e80000100800 */
[----:B0-----:R-:W3:Y:S01]  /*1fc40*/  LDL.LU R180, [R1+0x648] ;  /* 0x0006480001b47983 */ /* 0x001ee20000300800 */
[----:B----4-:R-:W-:-:S05]  /*1fc50*/  IADD3.X R190, R190, UR30, RZ, P2, !PT ;  /* 0x0000001ebebe7c10 */ /* 0x010fca00097fe4ff */
[----:B------:R0:W-:Y:S04]  /*1fc60*/  STL [R1+0x678], R190 ;  /* 0x000678be01007387 */ /* 0x0001e80000100800 */
[----:B0-----:R-:W4:Y:S01]  /*1fc70*/  LDL.LU R190, [R1+0x61c] ;  /* 0x00061c0001be7983 */ /* 0x001f220000300800 */
[----:B------:R-:W-:Y:S02]  /*1fc80*/  IADD3 R193, P2, R193, UR16, RZ ;  /* 0x00000010c1c17c10 */ /* 0x000fe4000ff5e0ff */
[----:B------:R-:W-:-:S03]  /*1fc90*/  IADD3.X R186, R186, UR30, RZ, P1, !PT ;  /* 0x0000001ebaba7c10 */ /* 0x000fc60008ffe4ff */
[----:B------:R-:W-:Y:S04]  /*1fca0*/  STL [R1+0x64c], R193 ;  /* 0x00064cc101007387 */ /* 0x000fe80000100800 */
[----:B------:R-:W-:Y:S04]  /*1fcb0*/  STL [R1+0x670], R186 ;  /* 0x000670ba01007387 */ /* 0x000fe80000100800 */
[----:B------:R-:W4:Y:S01]  /*1fcc0*/  LDL.LU R201, [R1+0x640] ;  /* 0x0006400001c97983 */ /* 0x000f220000300800 */
[----:B------:R-:W-:-:S05]  /*1fcd0*/  IADD3 R184, P1, R184, UR16, RZ ;  /* 0x00000010b8b87c10 */ /* 0x000fca000ff3e0ff */
[----:B------:R-:W-:Y:S01]  /*1fce0*/  STL [R1+0x644], R184 ;  /* 0x000644b801007387 */ /* 0x000fe20000100800 */
[----:B------:R-:W-:-:S05]  /*1fcf0*/  IADD3.X R191, R191, UR30, RZ, P6, !PT ;  /* 0x0000001ebfbf7c10 */ /* 0x000fca000b7fe4ff */
        /* <DEDUP_REMOVED lines=16> */
[----:B------:R0:W-:Y:S01]  /*1fe00*/  STL [R1+0x658], R182 ;  /* 0x000658b601007387 */ /* 0x0001e20000100800 */
[----:B------:R-:W-:-:S03]  /*1fe10*/  IADD3 R174, P4, R174, UR16, RZ ;  /* 0x00000010aeae7c10 */ /* 0x000fc6000ff9e0ff */
[----:B0-----:R-:W4:Y:S04]  /*1fe20*/  LDL.LU R182, [R1+0x5f4] ;  /* 0x0005f40001b67983 */ /* 0x001f280000300800 */
[----:B------:R0:W-:Y:S04]  /*1fe30*/  STL [R1+0x62c], R174 ;  /* 0x00062cae01007387 */ /* 0x0001e80000100800 */
[----:B0-----:R-:W4:Y:S01]  /*1fe40*/  LDL.LU R174, [R1+0x618] ;  /* 0x0006180001ae7983 */ /* 0x001f220000300800 */
[----:B--2---:R-:W-:-:S05]  /*1fe50*/  IADD3.X R172, R172, UR30, RZ, P3, !PT ;  /* 0x0000001eacac7c10 */ /* 0x004fca0009ffe4ff */
[----:B------:R0:W-:Y:S04]  /*1fe60*/  STL [R1+0x650], R172 ;  /* 0x000650ac01007387 */ /* 0x0001e80000100800 */
[----:B0-----:R-:W2:Y:S01]  /*1fe70*/  LDL.LU R172, [R1+0x5ec] ;  /* 0x0005ec0001ac7983 */ /* 0x001ea20000300800 */
[----:B---3--:R-:W-:-:S05]  /*1fe80*/  IADD3 R170, P3, R170, UR16, RZ ;  /* 0x00000010aaaa7c10 */ /* 0x008fca000ff7e0ff */
[----:B------:R0:W-:Y:S01]  /*1fe90*/  STL [R1+0x624], R170 ;  /* 0x000624aa01007387 */ /* 0x0001e20000100800 */
[----:B------:R-:W-:-:S03]  /*1fea0*/  IADD3.X R180, R180, UR30, RZ, P2, !PT ;  /* 0x0000001eb4b47c10 */ /* 0x000fc600097fe4ff */
[----:B0-----:R-:W3:Y:S04]  /*1feb0*/  LDL.LU R170, [R1+0x610] ;  /* 0x0006100001aa7983 */ /* 0x001ee80000300800 */
[----:B------:R-:W3:Y:S04]  /*1fec0*/  LDL.LU R197, [R1+0x5e4] ;  /* 0x0005e40001c57983 */ /* 0x000ee80000300800 */
[----:B------:R0:W-:Y:S04]  /*1fed0*/  STL [R1+0x648], R180 ;  /* 0x000648b401007387 */ /* 0x0001e80000100800 */
[----:B------:R-:W3:Y:S01]  /*1fee0*/  LDL.LU R195, [R1+0x608] ;  /* 0x0006080001c37983 */ /* 0x000ee20000300800 */
[----:B----4-:R-:W-:-:S05]  /*1fef0*/  IADD3 R190, P2, R190, UR16, RZ ;  /* 0x00000010bebe7c10 */ /* 0x010fca000ff5e0ff */
[----:B------:R1:W-:Y:S04]  /*1ff00*/  STL [R1+0x61c], R190 ;  /* 0x00061cbe01007387 */ /* 0x0003e80000100800 */
[----:B------:R-:W4:Y:S04]  /*1ff10*/  LDL.LU R188, [R1+0x5dc] ;  /* 0x0005dc0001bc7983 */ /* 0x000f280000300800 */
[----:B0-----:R-:W4:Y:S04]  /*1ff20*/  LDL.LU R180, [R1+0x600] ;  /* 0x0006000001b47983 */ /* 0x001f280000300800 */
[----:B-1----:R-:W4:Y:S01]  /*1ff30*/  LDL.LU R190, [R1+0x5d4] ;  /* 0x0005d40001be7983 */ /* 0x002f220000300800 */
[----:B------:R-:W-:-:S02]  /*1ff40*/  IADD3.X R201, R201, UR30, RZ, P1, !PT ;  /* 0x0000001ec9c97c10 */ /* 0x000fc40008ffe4ff */
[----:B------:R-:W-:-:S05]  /*1ff50*/  IADD3 R191, P1, R191, UR16, RZ ;  /* 0x00000010bfbf7c10 */ /* 0x000fca000ff3e0ff */
[----:B------:R0:W-:Y:S04]  /*1ff60*/  STL [R1+0x614], R191 ;  /* 0x000614bf01007387 */ /* 0x0001e80000100800 */
[----:B------:R-:W-:Y:S04]  /*1ff70*/  STL [R1+0x640], R201 ;  /* 0x000640c901007387 */ /* 0x000fe80000100800 */
[----:B0-----:R-:W4:Y:S01]  /*1ff80*/  LDL.LU R191, [R1+0x5f8] ;  /* 0x0005f80001bf7983 */ /* 0x001f220000300800 */
[----:B------:R-:W-:Y:S02]  /*1ff90*/  IADD3.X R200, R200, UR30, RZ, P6, !PT ;  /* 0x0000001ec8c87c10 */ /* 0x000fe4000b7fe4ff */
[----:B------:R-:W-:-:S02]  /*1ffa0*/  IADD3 R186, P6, R186, UR16, RZ ;  /* 0x00000010baba7c10 */ /* 0x000fc4000ffde0ff */
[----:B------:R-:W-:Y:S02]  /*1ffb0*/  IADD3.X R178, R178, UR30, RZ, P5, !PT ;  /* 0x0000001eb2b27c10 */ /* 0x000fe4000affe4ff */
[----:B------:R-:W-:-:S03]  /*1ffc0*/  IADD3 R184, P5, R184, UR16, RZ ;  /* 0x00000010b8b87c10 */ /* 0x000fc6000ffbe0ff */
[----:B------:R0:W-:Y:S04]  /*1ffd0*/  STL [R1+0x630], R178 ;  /* 0x000630b201007387 */ /* 0x0001e80000100800 */
[----:B------:R-:W-:Y:S04]  /*1ffe0*/  STL [R1+0x638], R200 ;  /* 0x000638c801007387 */ /* 0x000fe80000100800 */
[----:B0-----:R-:W4:Y:S04]  /*1fff0*/  LDL.LU R178, [R1+0x5cc] ;  /* 0x0005cc0001b27983 */ /* 0x001f280000300800 */
[----:B------:R0:W-:Y:S01]  /*20000*/  STL [R1+0x60c], R186 ;  /* 0x00060cba01007387 */ /* 0x0001e20000100800 */
[----:B------:R-:W-:-:S02]  /*20010*/  IADD3.X R176, R176, UR30, RZ, P4, !PT ;  /* 0x0000001eb0b07c10 */ /* 0x000fc4000a7fe4ff */
[----:B------:R-:W-:Y:S01]  /*20020*/  IADD3 R199, P4, R199, UR16, RZ ;  /* 0x00000010c7c77c10 */ /* 0x000fe2000ff9e0ff */
[----:B0-----:R-:W4:Y:S04]  /*20030*/  LDL.LU R186, [R1+0x5f0] ;  /* 0x0005f00001ba7983 */ /* 0x001f280000300800 */
[----:B------:R0:W-:Y:S01]  /*20040*/  STL [R1+0x604], R184 ;  /* 0x000604b801007387 */ /* 0x0001e20000100800 */
[----:B------:R-:W-:-:S03]  /*20050*/  IADD3.X R193, R193, UR30, RZ, P3, !PT ;  /* 0x0000001ec1c17c10 */ /* 0x000fc60009ffe4ff */
[----:B0-----:R-:W4:Y:S04]  /*20060*/  LDL.LU R184, [R1+0x5c4] ;  /* 0x0005c40001b87983 */ /* 0x001f280000300800 */
[----:B------:R0:W-:Y:S01]  /*20070*/  STL [R1+0x628], R176 ;  /* 0x000628b001007387 */ /* 0x0001e20000100800 */
[----:B------:R-:W-:-:S03]  /*20080*/  IADD3 R182, P3, R182, UR16, RZ ;  /* 0x00000010b6b67c10 */ /* 0x000fc6000ff7e0ff */
[----:B0-----:R-:W4:Y:S01]  /*20090*/  LDL.LU R176, [R1+0x5e8] ;  /* 0x0005e80001b07983 */ /* 0x001f220000300800 */
[----:B------:R-:W-:-:S03]  /*200a0*/  IADD3.X R174, R174, UR30, RZ, P2, !PT ;  /* 0x0000001eaeae7c10 */ /* 0x000fc600097fe4ff */
[----:B------:R-:W-:Y:S04]  /*200b0*/  STL [R1+0x5fc], R199 ;  /* 0x0005fcc701007387 */ /* 0x000fe80000100800 */
[----:B------:R0:W-:Y:S04]  /*200c0*/  STL [R1+0x618], R174 ;  /* 0x000618ae01007387 */ /* 0x0001e80000100800 */
[----:B------:R1:W-:Y:S04]  /*200d0*/  STL [R1+0x620], R193 ;  /* 0x000620c101007387 */ /* 0x0003e80000100800 */
[----:B0-----:R-:W4:Y:S04]  /*200e0*/  LDL.LU R174, [R1+0x5bc] ;  /* 0x0005bc0001ae7983 */ /* 0x001f280000300800 */
[----:B------:R-:W-:Y:S04]  /*200f0*/  STL [R1+0x5f4], R182 ;  /* 0x0005f4b601007387 */ /* 0x000fe80000100800 */
[----:B-1----:R-:W4:Y:S01]  /*20100*/  LDL.LU R193, [R1+0x5e0] ;  /* 0x0005e00001c17983 */ /* 0x002f220000300800 */
[----:B--2---:R-:W-:-:S05]  /*20110*/  IADD3 R172, P2, R172, UR16, RZ ;  /* 0x00000010acac7c10 */ /* 0x004fca000ff5e0ff */
[----:B------:R0:W-:Y:S04]  /*20120*/  STL [R1+0x5ec], R172 ;  /* 0x0005ecac01007387 */ /* 0x0001e80000100800 */
[----:B0-----:R-:W2:Y:S04]  /*20130*/  LDL.LU R172, [R1+0x5b4] ;  /* 0x0005b40001ac7983 */ /* 0x001ea80000300800 */
[----:B------:R-:W2:Y:S01]  /*20140*/  LDL.LU R182, [R1+0x5d8] ;  /* 0x0005d80001b67983 */ /* 0x000ea20000300800 */
[----:B---3--:R-:W-:Y:S02]  /*20150*/  IADD3.X R170, R170, UR30, RZ, P1, !PT ;  /* 0x0000001eaaaa7c10 */ /* 0x008fe40008ffe4ff */
[----:B------:R-:W-:-:S03]  /*20160*/  IADD3 R197, P1, R197, UR16, RZ ;  /* 0x00000010c5c57c10 */ /* 0x000fc6000ff3e0ff */
[----:B------:R0:W-:Y:S01]  /*20170*/  STL [R1+0x610], R170 ;  /* 0x000610aa01007387 */ /* 0x0001e20000100800 */
[----:B------:R-:W-:-:S03]  /*20180*/  IADD3.X R195, R195, UR30, RZ, P6, !PT ;  /* 0x0000001ec3c37c10 */ /* 0x000fc6000b7fe4ff */
[----:B0-----:R-:W3:Y:S04]  /*20190*/  LDL.LU R170, [R1+0x5ac] ;  /* 0x0005ac0001aa7983 */ /* 0x001ee80000300800 */
[----:B------:R-:W-:Y:S04]  /*201a0*/  STL [R1+0x5e4], R197 ;  /* 0x0005e4c501007387 */ /* 0x000fe80000100800 */
[----:B------:R-:W-:Y:S04]  /*201b0*/  STL [R1+0x608], R195 ;  /* 0x000608c301007387 */ /* 0x000fe80000100800 */
[----:B------:R-:W3:Y:S01]  /*201c0*/  LDL.LU R201, [R1+0x5d0] ;  /* 0x0005d00001c97983 */ /* 0x000ee20000300800 */
[----:B----4-:R-:W-:-:S02]  /*201d0*/  IADD3 R188, P6, R188, UR16, RZ ;  /* 0x00000010bcbc7c10 */ /* 0x010fc4000ffde0ff */
[----:B------:R-:W-:-:S03]  /*201e0*/  IADD3.X R180, R180, UR30, RZ, P5, !PT ;  /* 0x0000001eb4b47c10 */ /* 0x000fc6000affe4ff */
[----:B------:R-:W-:Y:S01]  /*201f0*/  STL [R1+0x5dc], R188 ;  /* 0x0005dcbc01007387 */ /* 0x000fe20000100800 */
[----:B------:R-:W-:-:S03]  /*20200*/  IADD3 R190, P5, R190, UR16, RZ ;  /* 0x00000010bebe7c10 */ /* 0x000fc6000ffbe0ff */
[----:B------:R-:W-:Y:S04]  /*20210*/  STL [R1+0x600], R180 ;  /* 0x000600b401007387 */ /* 0x000fe80000100800 */
[----:B------:R0:W-:Y:S04]  /*20220*/  STL [R1+0x5d4], R190 ;  /* 0x0005d4be01007387 */ /* 0x0001e80000100800 */
[----:B0-----:R-:W4:Y:S04]  /*20230*/  LDL.LU R190, [R1+0x5a4] ;  /* 0x0005a40001be7983 */ /* 0x001f280000300800 */
[----:B------:R-:W4:Y:S04]  /*20240*/  LDL.LU R200, [R1+0x5c8] ;  /* 0x0005c80001c87983 */ /* 0x000f280000300800 */
[----:B------:R-:W4:Y:S01]  /*20250*/  LDL.LU R188, [R1+0x59c] ;  /* 0x00059c0001bc7983 */ /* 0x000f220000300800 */
        /* <DEDUP_REMOVED lines=12> */
[----:B------:R0:W-:Y:S01]  /*20320*/  STL [R1+0x5c4], R184 ;  /* 0x0005c4b801007387 */ /* 0x0001e20000100800 */
[----:B------:R-:W-:-:S03]  /*20330*/  IADD3.X R176, R176, UR30, RZ, P2, !PT ;  /* 0x0000001eb0b07c10 */ /* 0x000fc600097fe4ff */
[----:B0-----:R-:W4:Y:S04]  /*20340*/  LDL.LU R184, [R1+0x584] ;  /* 0x0005840001b87983 */ /* 0x001f280000300800 */
[----:B------:R0:W-:Y:S04]  /*20350*/  STL [R1+0x5e8], R176 ;  /* 0x0005e8b001007387 */ /* 0x0001e80000100800 */
[----:B0-----:R-:W4:Y:S01]  /*20360*/  LDL.LU R176, [R1+0x5a8] ;  /* 0x0005a80001b07983 */ /* 0x001f220000300800 */
[----:B------:R-:W-:-:S05]  /*20370*/  IADD3 R174, P2, R174, UR16, RZ ;  /* 0x00000010aeae7c10 */ /* 0x000fca000ff5e0ff */
[----:B------:R0:W-:Y:S01]  /*20380*/  STL [R1+0x5bc], R174 ;  /* 0x0005bcae01007387 */ /* 0x0001e20000100800 */
[----:B------:R-:W-:-:S03]  /*20390*/  IADD3.X R193, R193, UR30, RZ, P1, !PT ;  /* 0x0000001ec1c17c10 */ /* 0x000fc60008ffe4ff */
[----:B0-----:R-:W4:Y:S01]  /*203a0*/  LDL.LU R174, [R1+0x57c] ;  /* 0x00057c0001ae7983 */ /* 0x001f220000300800 */
[----:B--2---:R-:W-:Y:S02]  /*203b0*/  IADD3 R172, P1, R172, UR16, RZ ;  /* 0x00000010acac7c10 */ /* 0x004fe4000ff3e0ff */
[----:B------:R-:W-:-:S03]  /*203c0*/  IADD3.X R182, R182, UR30, RZ, P6, !PT ;  /* 0x0000001eb6b67c10 */ /* 0x000fc6000b7fe4ff */
[----:B------:R0:W-:Y:S04]  /*203d0*/  STL [R1+0x5b4], R172 ;  /* 0x0005b4ac01007387 */ /* 0x0001e80000100800 */
[----:B0-----:R-:W2:Y:S04]  /*203e0*/  LDL.LU R172, [R1+0x5a0] ;  /* 0x0005a00001ac7983 */ /* 0x001ea80000300800 */
[----:B------:R0:W-:Y:S04]  /*203f0*/  STL [R1+0x5e0], R193 ;  /* 0x0005e0c101007387 */ /* 0x0001e80000100800 */
[----:B------:R-:W2:Y:S04]  /*20400*/  LDL.LU R197, [R1+0x574] ;  /* 0x0005740001c57983 */ /* 0x000ea80000300800 */
[----:B------:R1:W-:Y:S04]  /*20410*/  STL [R1+0x5d8], R182 ;  /* 0x0005d8b601007387 */ /* 0x0003e80000100800 */
[----:B------:R-:W2:Y:S01]  /*20420*/  LDL.LU R195, [R1+0x598] ;  /* 0x0005980001c37983 */ /* 0x000ea20000300800 */
[----:B---3--:R-:W-:-:S05]  /*20430*/  IADD3 R170, P6, R170, UR16, RZ ;  /* 0x00000010aaaa7c10 */ /* 0x008fca000ffde0ff */
[----:B------:R3:W-:Y:S04]  /*20440*/  STL [R1+0x5ac], R170 ;  /* 0x0005acaa01007387 */ /* 0x0007e80000100800 */
[----:B0-----:R-:W2:Y:S04]  /*20450*/  LDL.LU R193, [R1+0x56c] ;  /* 0x00056c0001c17983 */ /* 0x001ea80000300800 */
[----:B-1----:R-:W2:Y:S01]  /*20460*/  LDL.LU R182, [R1+0x590] ;  /* 0x0005900001b67983 */ /* 0x002ea20000300800 */
[----:B------:R-:W-:-:S03]  /*20470*/  IADD3.X R201, R201, UR30, RZ, P5, !PT ;  /* 0x0000001ec9c97c10 */ /* 0x000fc6000affe4ff */
[----:B---3--:R-:W3:Y:S01]  /*20480*/  LDL.LU R170, [R1+0x564] ;  /* 0x0005640001aa7983 */ /* 0x008ee20000300800 */
[----:B----4-:R-:W-:-:S05]  /*20490*/  IADD3 R190, P5, R190, UR16, RZ ;  /* 0x00000010bebe7c10 */ /* 0x010fca000ffbe0ff */
[----:B------:R0:W-:Y:S04]  /*204a0*/  STL [R1+0x5a4], R190 ;  /* 0x0005a4be01007387 */ /* 0x0001e80000100800 */
[----:B------:R-:W-:Y:S04]  /*204b0*/  STL [R1+0x5d0], R201 ;  /* 0x0005d0c901007387 */ /* 0x000fe80000100800 */
[----:B0-----:R-:W4:Y:S01]  /*204c0*/  LDL.LU R190, [R1+0x588] ;  /* 0x0005880001be7983 */ /* 0x001f220000300800 */
[----:B------:R-:W-:Y:S02]  /*204d0*/  IADD3.X R200, R200, UR30, RZ, P4, !PT ;  /* 0x0000001ec8c87c10 */ /* 0x000fe4000a7fe4ff */
[----:B------:R-:W-:-:S05]  /*204e0*/  IADD3.X R191, R191, UR30, RZ, P3, !PT ;  /* 0x0000001ebfbf7c10 */ /* 0x000fca0009ffe4ff */
[----:B------:R0:W-:Y:S04]  /*204f0*/  STL [R1+0x5c0], R191 ;  /* 0x0005c0bf01007387 */ /* 0x0001e80000100800 */
[----:B------:R-:W-:Y:S04]  /*20500*/  STL [R1+0x5c8], R200 ;  /* 0x0005c8c801007387 */ /* 0x000fe80000100800 */
[----:B0-----:R-:W4:Y:S01]  /*20510*/  LDL.LU R191, [R1+0x55c] ;  /* 0x00055c0001bf7983 */ /* 0x001f220000300800 */
[----:B------:R-:W-:Y:S02]  /*20520*/  IADD3 R188, P4, R188, UR16, RZ ;  /* 0x00000010bcbc7c10 */ /* 0x000fe4000ff9e0ff */
[----:B------:R-:W-:-:S03]  /*20530*/  IADD3 R180, P3, R180, UR16, RZ ;  /* 0x00000010b4b47c10 */ /* 0x000fc6000ff7e0ff */
[----:B------:R0:W-:Y:S01]  /*20540*/  STL [R1+0x59c], R188 ;  /* 0x00059cbc01007387 */ /* 0x0001e20000100800 */
[----:B------:R-:W-:Y:S02]  /*20550*/  IADD3.X R178, R178, UR30, RZ, P2, !PT ;  /* 0x0000001eb2b27c10 */ /* 0x000fe400097fe4ff */
[----:B------:R-:W-:Y:S01]  /*20560*/  IADD3 R199, P2, R199, UR16, RZ ;  /* 0x00000010c7c77c10 */ /* 0x000fe2000ff5e0ff */
[----:B0-----:R-:W4:Y:S04]  /*20570*/  LDL.LU R188, [R1+0x580] ;  /* 0x0005800001bc7983 */ /* 0x001f280000300800 */
[----:B------:R0:W-:Y:S01]  /*20580*/  STL [R1+0x594], R180 ;  /* 0x000594b401007387 */ /* 0x0001e20000100800 */
[----:B------:R-:W-:-:S03]  /*20590*/  IADD3.X R186, R186, UR30, RZ, P1, !PT ;  /* 0x0000001ebaba7c10 */ /* 0x000fc60008ffe4ff */
[----:B0-----:R-:W4:Y:S04]  /*205a0*/  LDL.LU R180, [R1+0x554] ;  /* 0x0005540001b47983 */ /* 0x001f280000300800 */
[----:B------:R0:W-:Y:S01]  /*205b0*/  STL [R1+0x5b8], R178 ;  /* 0x0005b8b201007387 */ /* 0x0001e20000100800 */
[----:B------:R-:W-:-:S03]  /*205c0*/  IADD3 R184, P1, R184, UR16, RZ ;  /* 0x00000010b8b87c10 */ /* 0x000fc6000ff3e0ff */
[----:B0-----:R-:W4:Y:S04]  /*205d0*/  LDL.LU R178, [R1+0x578] ;  /* 0x0005780001b27983 */ /* 0x001f280000300800 */
[----:B------:R-:W-:Y:S01]  /*205e0*/  STL [R1+0x58c], R199 ;  /* 0x00058cc701007387 */ /* 0x000fe20000100800 */
[----:B------:R-:W-:-:S05]  /*205f0*/  IADD3.X R176, R176, UR30, RZ, P6, !PT ;  /* 0x0000001eb0b07c10 */ /* 0x000fca000b7fe4ff */
[----:B------:R0:W-:Y:S04]  /*20600*/  STL [R1+0x5a8], R176 ;  /* 0x0005a8b001007387 */ /* 0x0001e80000100800 */
[----:B------:R1:W-:Y:S04]  /*20610*/  STL [R1+0x5b0], R186 ;  /* 0x0005b0ba01007387 */ /* 0x0003e80000100800 */
[----:B0-----:R-:W4:Y:S01]  /*20620*/  LDL.LU R176, [R1+0x54c] ;  /* 0x00054c0001b07983 */ /* 0x001f220000300800 */
[----:B------:R-:W-:-:S03]  /*20630*/  IADD3 R174, P6, R174, UR16, RZ ;  /* 0x00000010aeae7c10 */ /* 0x000fc6000ffde0ff */
[----:B------:R-:W-:Y:S04]  /*20640*/  STL [R1+0x584], R184 ;  /* 0x000584b801007387 */ /* 0x000fe80000100800 */
[----:B-1----:R-:W4:Y:S04]  /*20650*/  LDL.LU R186, [R1+0x570] ;  /* 0x0005700001ba7983 */ /* 0x002f280000300800 */
[----:B------:R0:W-:Y:S04]  /*20660*/  STL [R1+0x57c], R174 ;  /* 0x00057cae01007387 */ /* 0x0001e80000100800 */
[----:B0-----:R-:W4:Y:S04]  /*20670*/  LDL.LU R174, [R1+0x544] ;  /* 0x0005440001ae7983 */ /* 0x001f280000300800 */
[----:B------:R-:W4:Y:S01]  /*20680*/  LDL.LU R184, [R1+0x568] ;  /* 0x0005680001b87983 */ /* 0x000f220000300800 */
[----:B--2---:R-:W-:-:S05]  /*20690*/  IADD3.X R172, R172, UR30, RZ, P5, !PT ;  /* 0x0000001eacac7c10 */ /* 0x004fca000affe4ff */
[----:B------:R0:W-:Y:S01]  /*206a0*/  STL [R1+0x5a0], R172 ;  /* 0x0005a0ac01007387 */ /* 0x0001e20000100800 */
[----:B------:R-:W-:-:S03]  /*206b0*/  IADD3 R197, P5, R197, UR16, RZ ;  /* 0x00000010c5c57c10 */ /* 0x000fc6000ffbe0ff */
[----:B0-----:R-:W2:Y:S01]  /*206c0*/  LDL.LU R172, [R1+0x53c] ;  /* 0x00053c0001ac7983 */ /* 0x001ea20000300800 */
[----:B------:R-:W-:-:S03]  /*206d0*/  IADD3.X R195, R195, UR30, RZ, P4, !PT ;  /* 0x0000001ec3c37c10 */ /* 0x000fc6000a7fe4ff */
[----:B------:R-:W-:Y:S04]  /*206e0*/  STL [R1+0x574], R197 ;  /* 0x000574c501007387 */ /* 0x000fe80000100800 */
[----:B------:R-:W-:Y:S04]  /*206f0*/  STL [R1+0x598], R195 ;  /* 0x000598c301007387 */ /* 0x000fe80000100800 */
[----:B------:R-:W2:Y:S01]  /*20700*/  LDL.LU R201, [R1+0x560] ;  /* 0x0005600001c97983 */ /* 0x000ea20000300800 */
[----:B------:R-:W-:Y:S02]  /*20710*/  IADD3 R193, P4, R193, UR16, RZ ;  /* 0x00000010c1c17c10 */ /* 0x000fe4000ff9e0ff */
[----:B------:R-:W-:-:S03]  /*20720*/  IADD3.X R182, R182, UR30, RZ, P3, !PT ;  /* 0x0000001eb6b67c10 */ /* 0x000fc60009ffe4ff */
[----:B------:R-:W-:Y:S01]  /*20730*/  STL [R1+0x56c], R193 ;  /* 0x00056cc101007387 */ /* 0x000fe20000100800 */
[----:B---3--:R-:W-:-:S03]  /*20740*/  IADD3 R170, P3, R170, UR16, RZ ;  /* 0x00000010aaaa7c10 */ /* 0x008fc6000ff7e0ff */
[----:B------:R-:W-:Y:S04]  /*20750*/  STL [R1+0x590], R182 ;  /* 0x000590b601007387 */ /* 0x000fe80000100800 */
[----:B------:R0:W-:Y:S04]  /*20760*/  STL [R1+0x564], R170 ;  /* 0x000564aa01007387 */ /* 0x0001e80000100800 */
[----:B0-----:R-:W3:Y:S04]  /*20770*/  LDL.LU R170, [R1+0x534] ;  /* 0x0005340001aa7983 */ /* 0x001ee80000300800 */
[----:B------:R-:W3:Y:S04]  /*20780*/  LDL.LU R200, [R1+0x558] ;  /* 0x0005580001c87983 */ /* 0x000ee80000300800 */
[----:B------:R-:W3:Y:S01]  /*20790*/  LDL.LU R193, [R1+0x52c] ;  /* 0x00052c0001c17983 */ /* 0x000ee20000300800 */
[----:B----4-:R-:W-:-:S05]  /*207a0*/  IADD3.X R190, R190, UR30, RZ, P2, !PT ;  /* 0x0000001ebebe7c10 */ /* 0x010fca00097fe4ff */
[----:B------:R0:W-:Y:S04]  /*207b0*/  STL [R1+0x588], R190 ;  /* 0x000588be01007387 */ /* 0x0001e80000100800 */
[----:B0-----:R-:W4:Y:S04]  /*207c0*/  LDL.LU R190, [R1+0x550] ;  /* 0x0005500001be7983 */ /* 0x001f280000300800 */
[----:B------:R-:W4:Y:S01]  /*207d0*/  LDL.LU R182, [R1+0x524] ;  /* 0x0005240001b67983 */ /* 0x000f220000300800 */
        /* <DEDUP_REMOVED lines=17> */
[----:B------:R-:W-:Y:S02]  /*208f0*/  IADD3 R174, P5, R174, UR16, RZ ;  /* 0x00000010aeae7c10 */ /* 0x000fe4000ffbe0ff */
[----:B------:R-:W-:-:S03]  /*20900*/  IADD3.X R184, R184, UR30, RZ, P4, !PT ;  /* 0x0000001eb8b87c10 */ /* 0x000fc6000a7fe4ff */
[----:B------:R0:W-:Y:S04]  /*20910*/  STL [R1+0x544], R174 ;  /* 0x000544ae01007387 */ /* 0x0001e80000100800 */
[----:B0-----:R-:W4:Y:S04]  /*20920*/  LDL.LU R174, [R1+0x530] ;  /* 0x0005300001ae7983 */ /* 0x001f280000300800 */
[----:B------:R0:W-:Y:S04]  /*20930*/  STL [R1+0x570], R186 ;  /* 0x000570ba01007387 */ /* 0x0001e80000100800 */
[----:B------:R-:W4:Y:S04]  /*20940*/  LDL.LU R197, [R1+0x504] ;  /* 0x0005040001c57983 */ /* 0x000f280000300800 */
[----:B------:R1:W-:Y:S04]  /*20950*/  STL [R1+0x568], R184 ;  /* 0x000568b801007387 */ /* 0x0003e80000100800 */
[----:B------:R-:W4:Y:S01]  /*20960*/  LDL.LU R195, [R1+0x528] ;  /* 0x0005280001c37983 */ /* 0x000f220000300800 */
[----:B--2---:R-:W-:-:S05]  /*20970*/  IADD3 R172, P4, R172, UR16, RZ ;  /* 0x00000010acac7c10 */ /* 0x004fca000ff9e0ff */
[----:B------:R2:W-:Y:S04]  /*20980*/  STL [R1+0x53c], R172 ;  /* 0x00053cac01007387 */ /* 0x0005e80000100800 */
[----:B0-----:R-:W4:Y:S01]  /*20990*/  LDL.LU R186, [R1+0x4fc] ;  /* 0x0004fc0001ba7983 */ /* 0x001f220000300800 */
[----:B------:R-:W-:-:S03]  /*209a0*/  IADD3.X R201, R201, UR30, RZ, P3, !PT ;  /* 0x0000001ec9c97c10 */ /* 0x000fc60009ffe4ff */
[----:B-1----:R-:W4:Y:S04]  /*209b0*/  LDL.LU R184, [R1+0x520] ;  /* 0x0005200001b87983 */ /* 0x002f280000300800 */
[----:B--2---:R-:W2:Y:S01]  /*209c0*/  LDL.LU R172, [R1+0x4f4] ;  /* 0x0004f40001ac7983 */ /* 0x004ea20000300800 */
[----:B---3--:R-:W-:-:S05]  /*209d0*/  IADD3 R170, P3, R170, UR16, RZ ;  /* 0x00000010aaaa7c10 */ /* 0x008fca000ff7e0ff */
[----:B------:R0:W-:Y:S04]  /*209e0*/  STL [R1+0x534], R170 ;  /* 0x000534aa01007387 */ /* 0x0001e80000100800 */
[----:B------:R-:W-:Y:S01]  /*209f0*/  STL [R1+0x560], R201 ;  /* 0x000560c901007387 */ /* 0x000fe20000100800 */
[----:B------:R-:W-:-:S03]  /*20a00*/  IADD3.X R200, R200, UR30, RZ, P2, !PT ;  /* 0x0000001ec8c87c10 */ /* 0x000fc600097fe4ff */
[----:B0-----:R-:W3:Y:S01]  /*20a10*/  LDL.LU R170, [R1+0x518] ;  /* 0x0005180001aa7983 */ /* 0x001ee20000300800 */
[----:B----4-:R-:W-:-:S05]  /*20a20*/  IADD3.X R190, R190, UR30, RZ, P1, !PT ;  /* 0x0000001ebebe7c10 */ /* 0x010fca0008ffe4ff */
[----:B------:R0:W-:Y:S04]  /*20a30*/  STL [R1+0x550], R190 ;  /* 0x000550be01007387 */ /* 0x0001e80000100800 */
[----:B------:R-:W-:Y:S04]  /*20a40*/  STL [R1+0x558], R200 ;  /* 0x000558c801007387 */ /* 0x000fe80000100800 */
[----:B0-----:R-:W4:Y:S01]  /*20a50*/  LDL.LU R190, [R1+0x4ec] ;  /* 0x0004ec0001be7983 */ /* 0x001f220000300800 */
[----:B------:R-:W-:Y:S02]  /*20a60*/  IADD3 R193, P2, R193, UR16, RZ ;  /* 0x00000010c1c17c10 */ /* 0x000fe4000ff5e0ff */
[----:B------:R-:W-:-:S03]  /*20a70*/  IADD3 R182, P1, R182, UR16, RZ ;  /* 0x00000010b6b67c10 */ /* 0x000fc6000ff3e0ff */
[----:B------:R0:W-:Y:S04]  /*20a80*/  STL [R1+0x52c], R193 ;  /* 0x00052cc101007387 */ /* 0x0001e80000100800 */
[----:B0-----:R-:W4:Y:S04]  /*20a90*/  LDL.LU R193, [R1+0x510] ;  /* 0x0005100001c17983 */ /* 0x001f280000300800 */
[----:B------:R0:W-:Y:S04]  /*20aa0*/  STL [R1+0x524], R182 ;  /* 0x000524b601007387 */ /* 0x0001e80000100800 */
[----:B0-----:R-:W4:Y:S01]  /*20ab0*/  LDL.LU R182, [R1+0x4e4] ;  /* 0x0004e40001b67983 */ /* 0x001f220000300800 */
[----:B------:R-:W-:-:S05]  /*20ac0*/  IADD3.X R191, R191, UR30, RZ, P6, !PT ;  /* 0x0000001ebfbf7c10 */ /* 0x000fca000b7fe4ff */
[----:B------:R0:W-:Y:S04]  /*20ad0*/  STL [R1+0x548], R191 ;  /* 0x000548bf01007387 */ /* 0x0001e80000100800 */
[----:B0-----:R-:W4:Y:S01]  /*20ae0*/  LDL.LU R191, [R1+0x508] ;  /* 0x0005080001bf7983 */ /* 0x001f220000300800 */
[----:B------:R-:W-:Y:S02]  /*20af0*/  IADD3 R199, P6, R199, UR16, RZ ;  /* 0x00000010c7c77c10 */ /* 0x000fe4000ffde0ff */
[----:B------:R-:W-:-:S03]  /*20b00*/  IADD3.X R188, R188, UR30, RZ, P5, !PT ;  /* 0x0000001ebcbc7c10 */ /* 0x000fc6000affe4ff */
[----:B------:R-:W-:Y:S01]  /*20b10*/  STL [R1+0x51c], R199 ;  /* 0x00051cc701007387 */ /* 0x000fe20000100800 */
[----:B------:R-:W-:Y:S02]  /*20b20*/  IADD3 R180, P5, R180, UR16, RZ ;  /* 0x00000010b4b47c10 */ /* 0x000fe4000ffbe0ff */
[----:B------:R-:W-:-:S05]  /*20b30*/  IADD3.X R178, R178, UR30, RZ, P4, !PT ;  /* 0x0000001eb2b27c10 */ /* 0x000fca000a7fe4ff */
[----:B------:R0:W-:Y:S04]  /*20b40*/  STL [R1+0x538], R178 ;  /* 0x000538b201007387 */ /* 0x0001e80000100800 */
[----:B------:R1:W-:Y:S04]  /*20b50*/  STL [R1+0x540], R188 ;  /* 0x000540bc01007387 */ /* 0x0003e80000100800 */
[----:B0-----:R-:W4:Y:S04]  /*20b60*/  LDL.LU R178, [R1+0x4dc] ;  /* 0x0004dc0001b27983 */ /* 0x001f280000300800 */
[----:B------:R-:W-:Y:S01]  /*20b70*/  STL [R1+0x514], R180 ;  /* 0x000514b401007387 */ /* 0x000fe20000100800 */
[----:B------:R-:W-:-:S03]  /*20b80*/  IADD3 R176, P4, R176, UR16, RZ ;  /* 0x00000010b0b07c10 */ /* 0x000fc6000ff9e0ff */
[----:B-1----:R-:W4:Y:S04]  /*20b90*/  LDL.LU R188, [R1+0x500] ;  /* 0x0005000001bc7983 */ /* 0x002f280000300800 */
[----:B------:R0:W-:Y:S04]  /*20ba0*/  STL [R1+0x50c], R176 ;  /* 0x00050cb001007387 */ /* 0x0001e80000100800 */
[----:B0-----:R-:W4:Y:S04]  /*20bb0*/  LDL.LU R176, [R1+0x4d4] ;  /* 0x0004d40001b07983 */ /* 0x001f280000300800 */
[----:B------:R-:W4:Y:S01]  /*20bc0*/  LDL.LU R180, [R1+0x4f8] ;  /* 0x0004f80001b47983 */ /* 0x000f220000300800 */
[----:B------:R-:W-:-:S05]  /*20bd0*/  IADD3.X R174, R174, UR30, RZ, P3, !PT ;  /* 0x0000001eaeae7c10 */ /* 0x000fca0009ffe4ff */
[----:B------:R0:W-:Y:S01]  /*20be0*/  STL [R1+0x530], R174 ;  /* 0x000530ae01007387 */ /* 0x0001e20000100800 */
[----:B------:R-:W-:-:S03]  /*20bf0*/  IADD3 R197, P3, R197, UR16, RZ ;  /* 0x00000010c5c57c10 */ /* 0x000fc6000ff7e0ff */
[----:B0-----:R-:W4:Y:S01]  /*20c00*/  LDL.LU R174, [R1+0x3b0] ;  /* 0x0003b00001ae7983 */ /* 0x001f220000300800 */
[----:B------:R-:W-:-:S03]  /*20c10*/  IADD3.X R195, R195, UR30, RZ, P2, !PT ;  /* 0x0000001ec3c37c10 */ /* 0x000fc600097fe4ff */
[----:B------:R-:W-:Y:S04]  /*20c20*/  STL [R1+0x504], R197 ;  /* 0x000504c501007387 */ /* 0x000fe80000100800 */
[----:B------:R-:W-:Y:S04]  /*20c30*/  STL [R1+0x528], R195 ;  /* 0x000528c301007387 */ /* 0x000fe80000100800 */
[----:B------:R-:W4:Y:S01]  /*20c40*/  LDL.LU R201, [R1+0x4f0] ;  /* 0x0004f00001c97983 */ /* 0x000f220000300800 */
[----:B------:R-:W-:Y:S02]  /*20c50*/  IADD3 R186, P2, R186, UR16, RZ ;  /* 0x00000010baba7c10 */ /* 0x000fe4000ff5e0ff */
[----:B------:R-:W-:-:S03]  /*20c60*/  IADD3.X R184, R184, UR30, RZ, P1, !PT ;  /* 0x0000001eb8b87c10 */ /* 0x000fc60008ffe4ff */
[----:B------:R-:W-:Y:S01]  /*20c70*/  STL [R1+0x4fc], R186 ;  /* 0x0004fcba01007387 */ /* 0x000fe20000100800 */
[----:B--2---:R-:W-:-:S03]  /*20c80*/  IADD3 R172, P1, R172, UR16, RZ ;  /* 0x00000010acac7c10 */ /* 0x004fc6000ff3e0ff */
[----:B------:R-:W-:Y:S04]  /*20c90*/  STL [R1+0x520], R184 ;  /* 0x000520b801007387 */ /* 0x000fe80000100800 */
[----:B------:R0:W-:Y:S04]  /*20ca0*/  STL [R1+0x4f4], R172 ;  /* 0x0004f4ac01007387 */ /* 0x0001e80000100800 */
[----:B0-----:R-:W2:Y:S04]  /*20cb0*/  LDL.LU R172, [R1+0x3a8] ;  /* 0x0003a80001ac7983 */ /* 0x001ea80000300800 */
[----:B------:R-:W2:Y:S04]  /*20cc0*/  LDL.LU R200, [R1+0x4e8] ;  /* 0x0004e80001c87983 */ /* 0x000ea80000300800 */
[----:B------:R-:W2:Y:S01]  /*20cd0*/  LDL.LU R186, [R1+0x3a0] ;  /* 0x0003a00001ba7983 */ /* 0x000ea20000300800 */
        /* <DEDUP_REMOVED lines=25> */
[----:B------:R0:W-:Y:S01]  /*20e70*/  STL [R1+0x500], R188 ;  /* 0x000500bc01007387 */ /* 0x0001e20000100800 */
[----:B------:R-:W-:-:S03]  /*20e80*/  IADD3 R174, P2, R174, UR16, RZ ;  /* 0x00000010aeae7c10 */ /* 0x000fc6000ff5e0ff */
[----:B------:R-:W4:Y:S04]  /*20e90*/  LDL.LU R197, [R1+0x378] ;  /* 0x0003780001c57983 */ /* 0x000f280000300800 */
[----:B------:R1:W-:Y:S04]  /*20ea0*/  STL [R1+0x4f8], R180 ;  /* 0x0004f8b401007387 */ /* 0x0003e80000100800 */
[----:B------:R-:W4:Y:S01]  /*20eb0*/  LDL.LU R195, [R1+0x39c] ;  /* 0x00039c0001c37983 */ /* 0x000f220000300800 */
[----:B------:R-:W-:-:S03]  /*20ec0*/  IADD3.X R201, R201, UR30, RZ, P1, !PT ;  /* 0x0000001ec9c97c10 */ /* 0x000fc60008ffe4ff */
[----:B------:R1:W-:Y:S04]  /*20ed0*/  STL [R1+0x3b0], R174 ;  /* 0x0003b0ae01007387 */ /* 0x0003e80000100800 */
[----:B0-----:R-:W4:Y:S04]  /*20ee0*/  LDL.LU R188, [R1+0x370] ;  /* 0x0003700001bc7983 */ /* 0x001f280000300800 */
[----:B-1----:R-:W4:Y:S04]  /*20ef0*/  LDL.LU R180, [R1+0x394] ;  /* 0x0003940001b47983 */ /* 0x002f280000300800 */
[----:B------:R-:W4:Y:S01]  /*20f00*/  LDL.LU R174, [R1+0x368] ;  /* 0x0003680001ae7983 */ /* 0x000f220000300800 */
[----:B--2---:R-:W-:-:S05]  /*20f10*/  IADD3 R172, P1, R172, UR16, RZ ;  /* 0x00000010acac7c10 */ /* 0x004fca000ff3e0ff */
[----:B------:R0:W-:Y:S01]  /*20f20*/  STL [R1+0x3a8], R172 ;  /* 0x0003a8ac01007387 */ /* 0x0001e20000100800 */
[----:B------:R-:W-:-:S03]  /*20f30*/  IADD3.X R200, R200, UR30, RZ, P6, !PT ;  /* 0x0000001ec8c87c10 */ /* 0x000fc6000b7fe4ff */
[----:B------:R-:W-:Y:S04]  /*20f40*/  STL [R1+0x4f0], R201 ;  /* 0x0004f0c901007387 */ /* 0x000fe80000100800 */
[----:B0-----:R-:W2:Y:S01]  /*20f50*/  LDL.LU R172, [R1+0x38c] ;  /* 0x00038c0001ac7983 */ /* 0x001ea20000300800 */
[----:B------:R-:W-:Y:S02]  /*20f60*/  IADD3 R186, P6, R186, UR16, RZ ;  /* 0x00000010baba7c10 */ /* 0x000fe4000ffde0ff */
[----:B---3--:R-:W-:-:S05]  /*20f70*/  IADD3.X R170, R170, UR30, RZ, P5, !PT ;  /* 0x0000001eaaaa7c10 */ /* 0x008fca000affe4ff */
[----:B------:R0:W-:Y:S01]  /*20f80*/  STL [R1+0x4e0], R170 ;  /* 0x0004e0aa01007387 */ /* 0x0001e20000100800 */
[----:B------:R-:W-:-:S03]  /*20f90*/  IADD3 R184, P5, R184, UR16, RZ ;  /* 0x00000010b8b87c10 */ /* 0x000fc6000ffbe0ff */
[----:B------:R-:W-:Y:S04]  /*20fa0*/  STL [R1+0x4e8], R200 ;  /* 0x0004e8c801007387 */ /* 0x000fe80000100800 */
[----:B0-----:R-:W3:Y:S04]  /*20fb0*/  LDL.LU R170, [R1+0x360] ;  /* 0x0003600001aa7983 */ /* 0x001ee80000300800 */
[----:B------:R0:W-:Y:S04]  /*20fc0*/  STL [R1+0x3a0], R186 ;  /* 0x0003a0ba01007387 */ /* 0x0001e80000100800 */
[----:B0-----:R-:W3:Y:S04]  /*20fd0*/  LDL.LU R186, [R1+0x384] ;  /* 0x0003840001ba7983 */ /* 0x001ee80000300800 */
[----:B------:R0:W-:Y:S01]  /*20fe0*/  STL [R1+0x398], R184 ;  /* 0x000398b801007387 */ /* 0x0001e20000100800 */
[----:B----4-:R-:W-:-:S03]  /*20ff0*/  IADD3.X R190, R190, UR30, RZ, P4, !PT ;  /* 0x0000001ebebe7c10 */ /* 0x010fc6000a7fe4ff */
[----:B0-----:R-:W4:Y:S04]  /*21000*/  LDL.LU R184, [R1+0x358] ;  /* 0x0003580001b87983 */ /* 0x001f280000300800 */
[----:B------:R0:W-:Y:S04]  /*21010*/  STL [R1+0x4d8], R190 ;  /* 0x0004d8be01007387 */ /* 0x0001e80000100800 */
[----:B0-----:R-:W4:Y:S01]  /*21020*/  LDL.LU R190, [R1+0x37c] ;  /* 0x00037c0001be7983 */ /* 0x001f220000300800 */
[----:B------:R-:W-:Y:S02]  /*21030*/  IADD3 R199, P4, R199, UR16, RZ ;  /* 0x00000010c7c77c10 */ /* 0x000fe4000ff9e0ff */
[----:B------:R-:W-:-:S03]  /*21040*/  IADD3.X R193, R193, UR30, RZ, P3, !PT ;  /* 0x0000001ec1c17c10 */ /* 0x000fc60009ffe4ff */
[----:B------:R-:W-:Y:S01]  /*21050*/  STL [R1+0x390], R199 ;  /* 0x000390c701007387 */ /* 0x000fe20000100800 */
[----:B------:R-:W-:-:S05]  /*21060*/  IADD3.X R191, R191, UR30, RZ, P2, !PT ;  /* 0x0000001ebfbf7c10 */ /* 0x000fca00097fe4ff */
[----:B------:R0:W-:Y:S04]  /*21070*/  STL [R1+0x3ac], R191 ;  /* 0x0003acbf01007387 */ /* 0x0001e80000100800 */
[----:B------:R1:W-:Y:S04]  /*21080*/  STL [R1+0x3b4], R193 ;  /* 0x0003b4c101007387 */ /* 0x0003e80000100800 */
[----:B0-----:R-:W4:Y:S01]  /*21090*/  LDL.LU R191, [R1+0x350] ;  /* 0x0003500001bf7983 */ /* 0x001f220000300800 */
[----:B------:R-:W-:-:S05]  /*210a0*/  IADD3 R182, P3, R182, UR16, RZ ;  /* 0x00000010b6b67c10 */ /* 0x000fca000ff7e0ff */
[----:B------:R-:W-:Y:S04]  /*210b0*/  STL [R1+0x388], R182 ;  /* 0x000388b601007387 */ /* 0x000fe80000100800 */
[----:B-1----:R-:W4:Y:S01]  /*210c0*/  LDL.LU R193, [R1+0x374] ;  /* 0x0003740001c17983 */ /* 0x002f220000300800 */
[----:B------:R-:W-:-:S05]  /*210d0*/  IADD3 R178, P2, R178, UR16, RZ ;  /* 0x00000010b2b27c10 */ /* 0x000fca000ff5e0ff */
        /* <DEDUP_REMOVED lines=8> */
[----:B------:R-:W-:Y:S01]  /*21160*/  STL [R1+0x378], R197 ;  /* 0x000378c501007387 */ /* 0x000fe20000100800 */
[----:B------:R-:W-:-:S03]  /*21170*/  IADD3 R188, P6, R188, UR16, RZ ;  /* 0x00000010bcbc7c10 */ /* 0x000fc6000ffde0ff */
[----:B------:R-:W-:Y:S01]  /*21180*/  STL [R1+0x39c], R195 ;  /* 0x00039cc301007387 */ /* 0x000fe20000100800 */
[----:B------:R-:W-:-:S03]  /*21190*/  IADD3.X R180, R180, UR30, RZ, P5, !PT ;  /* 0x0000001eb4b47c10 */ /* 0x000fc6000affe4ff */
[----:B------:R-:W4:Y:S01]  /*211a0*/  LDL.LU R201, [R1+0x364] ;  /* 0x0003640001c97983 */ /* 0x000f220000300800 */
[----:B------:R-:W-:-:S03]  /*211b0*/  IADD3 R174, P5, R174, UR16, RZ ;  /* 0x00000010aeae7c10 */ /* 0x000fc6000ffbe0ff */
[----:B------:R-:W-:Y:S04]  /*211c0*/  STL [R1+0x370], R188 ;  /* 0x000370bc01007387 */ /* 0x000fe80000100800 */
[----:B------:R-:W-:Y:S04]  /*211d0*/  STL [R1+0x394], R180 ;  /* 0x000394b401007387 */ /* 0x000fe80000100800 */
[----:B------:R0:W-:Y:S04]  /*211e0*/  STL [R1+0x368], R174 ;  /* 0x000368ae01007387 */ /* 0x0001e80000100800 */
[----:B0-----:R-:W4:Y:S04]  /*211f0*/  LDL.LU R174, [R1+0x338] ;  /* 0x0003380001ae7983 */ /* 0x001f280000300800 */
[----:B------:R-:W4:Y:S04]  /*21200*/  LDL.LU R200, [R1+0x35c] ;  /* 0x00035c0001c87983 */ /* 0x000f280000300800 */
[----:B------:R-:W4:Y:S01]  /*21210*/  LDL.LU R188, [R1+0x330] ;  /* 0x0003300001bc7983 */ /* 0x000f220000300800 */
[----:B--2---:R-:W-:-:S05]  /*21220*/  IADD3.X R172, R172, UR30, RZ, P4, !PT ;  /* 0x0000001eacac7c10 */ /* 0x004fca000a7fe4ff */
[----:B------:R0:W-:Y:S04]  /*21230*/  STL [R1+0x38c], R172 ;  /* 0x00038cac01007387 */ /* 0x0001e80000100800 */
[----:B0-----:R-:W2:Y:S04]  /*21240*/  LDL.LU R172, [R1+0x354] ;  /* 0x0003540001ac7983 */ /* 0x001ea80000300800 */
[----:B------:R-:W2:Y:S01]  /*21250*/  LDL.LU R180, [R1+0x328] ;  /* 0x0003280001b47983 */ /* 0x000ea20000300800 */
[----:B---3--:R-:W-:-:S05]  /*21260*/  IADD3 R170, P4, R170, UR16, RZ ;  /* 0x00000010aaaa7c10 */ /* 0x008fca000ff9e0ff */
[----:B------:R0:W-:Y:S01]  /*21270*/  STL [R1+0x360], R170 ;  /* 0x000360aa01007387 */ /* 0x0001e20000100800 */
[----:B------:R-:W-:-:S03]  /*21280*/  IADD3.X R186, R186, UR30, RZ, P3, !PT ;  /* 0x0000001ebaba7c10 */ /* 0x000fc60009ffe4ff */
[----:B0-----:R-:W3:Y:S04]  /*21290*/  LDL.LU R170, [R1+0x34c] ;  /* 0x00034c0001aa7983 */ /* 0x001ee80000300800 */
[----:B------:R-:W3:Y:S04]  /*212a0*/  LDL.LU R199, [R1+0x320] ;  /* 0x0003200001c77983 */ /* 0x000ee80000300800 */
[----:B------:R0:W-:Y:S01]  /*212b0*/  STL [R1+0x384], R186 ;  /* 0x000384ba01007387 */ /* 0x0001e20000100800 */
[----:B----4-:R-:W-:-:S03]  /*212c0*/  IADD3 R184, P3, R184, UR16, RZ ;  /* 0x00000010b8b87c10 */ /* 0x010fc6000ff7e0ff */
[----:B0-----:R-:W4:Y:S04]  /*212d0*/  LDL.LU R186, [R1+0x344] ;  /* 0x0003440001ba7983 */ /* 0x001f280000300800 */
[----:B------:R0:W-:Y:S01]  /*212e0*/  STL [R1+0x358], R184 ;  /* 0x000358b801007387 */ /* 0x0001e20000100800 */
[----:B------:R-:W-:-:S03]  /*212f0*/  IADD3.X R190, R190, UR30, RZ, P2, !PT ;  /* 0x0000001ebebe7c10 */ /* 0x000fc600097fe4ff */
[----:B0-----:R-:W4:Y:S04]  /*21300*/  LDL.LU R184, [R1+0x318] ;  /* 0x0003180001b87983 */ /* 0x001f280000300800 */
[----:B------:R0:W-:Y:S04]  /*21310*/  STL [R1+0x37c], R190 ;  /* 0x00037cbe01007387 */ /* 0x0001e80000100800 */
[----:B0-----:R-:W4:Y:S01]  /*21320*/  LDL.LU R190, [R1+0x33c] ;  /* 0x00033c0001be7983 */ /* 0x001f220000300800 */
[----:B------:R-:W-:-:S05]  /*21330*/  IADD3 R191, P2, R191, UR16, RZ ;  /* 0x00000010bfbf7c10 */ /* 0x000fca000ff5e0ff */
[----:B------:R0:W-:Y:S04]  /*21340*/  STL [R1+0x350], R191 ;  /* 0x000350bf01007387 */ /* 0x0001e80000100800 */
[----:B0-----:R-:W4:Y:S01]  /*21350*/  LDL.LU R191, [R1+0x310] ;  /* 0x0003100001bf7983 */ /* 0x001f220000300800 */
[----:B------:R-:W-:Y:S02]  /*21360*/  IADD3.X R193, R193, UR30, RZ, P1, !PT ;  /* 0x0000001ec1c17c10 */ /* 0x000fe40008ffe4ff */
        /* <DEDUP_REMOVED lines=8> */
[----:B------:R-:W4:Y:S04]  /*213f0*/  LDL.LU R195, [R1+0x32c] ;  /* 0x00032c0001c37983 */ /* 0x000f280000300800 */
[----:B------:R1:W-:Y:S01]  /*21400*/  STL [R1+0x340], R176 ;  /* 0x000340b001007387 */ /* 0x0003e20000100800 */
[----:B------:R-:W-:-:S03]  /*21410*/  IADD3.X R201, R201, UR30, RZ, P5, !PT ;  /* 0x0000001ec9c97c10 */ /* 0x000fc6000affe4ff */
[----:B0-----:R-:W4:Y:S04]  /*21420*/  LDL.LU R193, [R1+0x300] ;  /* 0x0003000001c17983 */ /* 0x001f280000300800 */
[----:B-1----:R-:W4:Y:S04]  /*21430*/  LDL.LU R182, [R1+0x324] ;  /* 0x0003240001b67983 */ /* 0x002f280000300800 */
[----:B------:R-:W4:Y:S01]  /*21440*/  LDL.LU R176, [R1+0x2f8] ;  /* 0x0002f80001b07983 */ /* 0x000f220000300800 */
[----:B------:R-:W-:Y:S02]  /*21450*/  IADD3 R174, P5, R174, UR16, RZ ;  /* 0x00000010aeae7c10 */ /* 0x000fe4000ffbe0ff */
[----:B------:R-:W-:-:S03]  /*21460*/  IADD3.X R200, R200, UR30, RZ, P4, !PT ;  /* 0x0000001ec8c87c10 */ /* 0x000fc6000a7fe4ff */
[----:B------:R0:W-:Y:S04]  /*21470*/  STL [R1+0x338], R174 ;  /* 0x000338ae01007387 */ /* 0x0001e80000100800 */
[----:B------:R-:W-:Y:S01]  /*21480*/  STL [R1+0x364], R201 ;  /* 0x000364c901007387 */ /* 0x000fe20000100800 */
[----:B------:R-:W-:-:S03]  /*21490*/  IADD3 R188, P4, R188, UR16, RZ ;  /* 0x00000010bcbc7c10 */ /* 0x000fc6000ff9e0ff */
[----:B0-----:R-:W4:Y:S01]  /*214a0*/  LDL.LU R174, [R1+0x31c] ;  /* 0x00031c0001ae7983 */ /* 0x001f220000300800 */
[----:B--2---:R-:W-:Y:S02]  /*214b0*/  IADD3.X R172, R172, UR30, RZ, P3, !PT ;  /* 0x0000001eacac7c10 */ /* 0x004fe40009ffe4ff */
[----:B------:R-:W-:-:S03]  /*214c0*/  IADD3 R180, P3, R180, UR16, RZ ;  /* 0x00000010b4b47c10 */ /* 0x000fc6000ff7e0ff */
[----:B------:R0:W-:Y:S04]  /*214d0*/  STL [R1+0x354], R172 ;  /* 0x000354ac01007387 */ /* 0x0001e80000100800 */
[----:B------:R-:W-:Y:S04]  /*214e0*/  STL [R1+0x35c], R200 ;  /* 0x00035cc801007387 */ /* 0x000fe80000100800 */
[----:B0-----:R-:W2:Y:S04]  /*214f0*/  LDL.LU R172, [R1+0x2f0] ;  /* 0x0002f00001ac7983 */ /* 0x001ea80000300800 */
[----:B------:R0:W-:Y:S04]  /*21500*/  STL [R1+0x330], R188 ;  /* 0x000330bc01007387 */ /* 0x0001e80000100800 */
[----:B0-----:R-:W2:Y:S04]  /*21510*/  LDL.LU R188, [R1+0x314] ;  /* 0x0003140001bc7983 */ /* 0x001ea80000300800 */
[----:B------:R0:W-:Y:S01]  /*21520*/  STL [R1+0x328], R180 ;  /* 0x000328b401007387 */ /* 0x0001e20000100800 */
[----:B---3--:R-:W-:-:S03]  /*21530*/  IADD3.X R170, R170, UR30, RZ, P2, !PT ;  /* 0x0000001eaaaa7c10 */ /* 0x008fc600097fe4ff */
[----:B0-----:R-:W3:Y:S04]  /*21540*/  LDL.LU R180, [R1+0x2e8] ;  /* 0x0002e80001b47983 */ /* 0x001ee80000300800 */
[----:B------:R0:W-:Y:S01]  /*21550*/  STL [R1+0x34c], R170 ;  /* 0x00034caa01007387 */ /* 0x0001e20000100800 */
[----:B------:R-:W-:-:S03]  /*21560*/  IADD3 R199, P2, R199, UR16, RZ ;  /* 0x00000010c7c77c10 */ /* 0x000fc6000ff5e0ff */
[----:B0-----:R-:W3:Y:S01]  /*21570*/  LDL.LU R170, [R1+0x30c] ;  /* 0x00030c0001aa7983 */ /* 0x001ee20000300800 */
[----:B----4-:R-:W-:-:S03]  /*21580*/  IADD3.X R186, R186, UR30, RZ, P1, !PT ;  /* 0x0000001ebaba7c10 */ /* 0x010fc60008ffe4ff */
        /* <DEDUP_REMOVED lines=27> */
[----:B------:R-:W4:Y:S01]  /*21740*/  LDL.LU R200, [R1+0x2ec] ;  /* 0x0002ec0001c87983 */ /* 0x000f220000300800 */
[----:B------:R-:W-:-:S03]  /*21750*/  IADD3.X R174, R174, UR30, RZ, P2, !PT ;  /* 0x0000001eaeae7c10 */ /* 0x000fc600097fe4ff */
[----:B------:R-:W4:Y:S04]  /*21760*/  LDL.LU R193, [R1+0x2c0] ;  /* 0x0002c00001c17983 */ /* 0x000f280000300800 */
[----:B------:R0:W-:Y:S04]  /*21770*/  STL [R1+0x31c], R174 ;  /* 0x00031cae01007387 */ /* 0x0001e80000100800 */
[----:B0-----:R-:W4:Y:S04]  /*21780*/  LDL.LU R174, [R1+0x2e4] ;  /* 0x0002e40001ae7983 */ /* 0x001f280000300800 */
[----:B------:R-:W4:Y:S01]  /*21790*/  LDL.LU R182, [R1+0x2b8] ;  /* 0x0002b80001b67983 */ /* 0x000f220000300800 */
[----:B--2---:R-:W-:-:S05]  /*217a0*/  IADD3 R172, P2, R172, UR16, RZ ;  /* 0x00000010acac7c10 */ /* 0x004fca000ff5e0ff */
[----:B------:R0:W-:Y:S01]  /*217b0*/  STL [R1+0x2f0], R172 ;  /* 0x0002f0ac01007387 */ /* 0x0001e20000100800 */
[----:B------:R-:W-:-:S03]  /*217c0*/  IADD3.X R188, R188, UR30, RZ, P1, !PT ;  /* 0x0000001ebcbc7c10 */ /* 0x000fc60008ffe4ff */
[----:B0-----:R-:W2:Y:S04]  /*217d0*/  LDL.LU R172, [R1+0x2dc] ;  /* 0x0002dc0001ac7983 */ /* 0x001ea80000300800 */
[----:B------:R-:W2:Y:S04]  /*217e0*/  LDL.LU R199, [R1+0x2b0] ;  /* 0x0002b00001c77983 */ /* 0x000ea80000300800 */
[----:B------:R0:W-:Y:S01]  /*217f0*/  STL [R1+0x314], R188 ;  /* 0x000314bc01007387 */ /* 0x0001e20000100800 */
[----:B---3--:R-:W-:-:S03]  /*21800*/  IADD3 R180, P1, R180, UR16, RZ ;  /* 0x00000010b4b47c10 */ /* 0x008fc6000ff3e0ff */
[----:B0-----:R-:W3:Y:S04]  /*21810*/  LDL.LU R188, [R1+0x2d4] ;  /* 0x0002d40001bc7983 */ /* 0x001ee80000300800 */
[----:B------:R0:W-:Y:S01]  /*21820*/  STL [R1+0x2e8], R180 ;  /* 0x0002e8b401007387 */ /* 0x0001e20000100800 */
[----:B------:R-:W-:-:S03]  /*21830*/  IADD3.X R170, R170, UR30, RZ, P6, !PT ;  /* 0x0000001eaaaa7c10 */ /* 0x000fc6000b7fe4ff */
[----:B0-----:R-:W3:Y:S04]  /*21840*/  LDL.LU R180, [R1+0x2a8] ;  /* 0x0002a80001b47983 */ /* 0x001ee80000300800 */
[----:B------:R0:W-:Y:S04]  /*21850*/  STL [R1+0x30c], R170 ;  /* 0x00030caa01007387 */ /* 0x0001e80000100800 */
[----:B0-----:R-:W3:Y:S01]  /*21860*/  LDL.LU R170, [R1+0x2cc] ;  /* 0x0002cc0001aa7983 */ /* 0x001ee20000300800 */
[----:B----4-:R-:W-:-:S05]  /*21870*/  IADD3 R190, P6, R190, UR16, RZ ;  /* 0x00000010bebe7c10 */ /* 0x010fca000ffde0ff */
[----:B------:R0:W-:Y:S04]  /*21880*/  STL [R1+0x2e0], R190 ;  /* 0x0002e0be01007387 */ /* 0x0001e80000100800 */
[----:B0-----:R-:W4:Y:S01]  /*21890*/  LDL.LU R190, [R1+0x2a0] ;  /* 0x0002a00001be7983 */ /* 0x001f220000300800 */
[----:B------:R-:W-:Y:S02]  /*218a0*/  IADD3.X R186, R186, UR30, RZ, P5, !PT ;  /* 0x0000001ebaba7c10 */ /* 0x000fe4000affe4ff */
[----:B------:R-:W-:-:S05]  /*218b0*/  IADD3 R191, P5, R191, UR16, RZ ;  /* 0x00000010bfbf7c10 */ /* 0x000fca000ffbe0ff */
[----:B------:R0:W-:Y:S04]  /*218c0*/  STL [R1+0x2d8], R191 ;  /* 0x0002d8bf01007387 */ /* 0x0001e80000100800 */
[----:B0-----:R-:W4:Y:S01]  /*218d0*/  LDL.LU R191, [R1+0x2c4] ;  /* 0x0002c40001bf7983 */ /* 0x001f220000300800 */
[----:B------:R-:W-:-:S03]  /*218e0*/  IADD3.X R184, R184, UR30, RZ, P4, !PT ;  /* 0x0000001eb8b87c10 */ /* 0x000fc6000a7fe4ff */
[----:B------:R0:W-:Y:S04]  /*218f0*/  STL [R1+0x304], R186 ;  /* 0x000304ba01007387 */ /* 0x0001e80000100800 */
[----:B------:R-:W4:Y:S04]  /*21900*/  LDL.LU R197, [R1+0x298] ;  /* 0x0002980001c57983 */ /* 0x000f280000300800 */
[----:B------:R1:W-:Y:S04]  /*21910*/  STL [R1+0x2fc], R184 ;  /* 0x0002fcb801007387 */ /* 0x0003e80000100800 */
[----:B------:R-:W4:Y:S01]  /*21920*/  LDL.LU R195, [R1+0x2bc] ;  /* 0x0002bc0001c37983 */ /* 0x000f220000300800 */
[----:B------:R-:W-:-:S05]  /*21930*/  IADD3 R178, P4, R178, UR16, RZ ;  /* 0x00000010b2b27c10 */ /* 0x000fca000ff9e0ff */
[----:B------:R1:W-:Y:S04]  /*21940*/  STL [R1+0x2d0], R178 ;  /* 0x0002d0b201007387 */ /* 0x0003e80000100800 */
[----:B0-----:R-:W4:Y:S04]  /*21950*/  LDL.LU R186, [R1+0x290] ;  /* 0x0002900001ba7983 */ /* 0x001f280000300800 */
[----:B-1----:R-:W4:Y:S01]  /*21960*/  LDL.LU R184, [R1+0x2b4] ;  /* 0x0002b40001b87983 */ /* 0x002f220000300800 */
[----:B------:R-:W-:-:S03]  /*21970*/  IADD3.X R201, R201, UR30, RZ, P3, !PT ;  /* 0x0000001ec9c97c10 */ /* 0x000fc60009ffe4ff */
[----:B------:R-:W4:Y:S01]  /*21980*/  LDL.LU R178, [R1+0x288] ;  /* 0x0002880001b27983 */ /* 0x000f220000300800 */
[----:B------:R-:W-:Y:S02]  /*21990*/  IADD3 R176, P3, R176, UR16, RZ ;  /* 0x00000010b0b07c10 */ /* 0x000fe4000ff7e0ff */
[----:B------:R-:W-:-:S03]  /*219a0*/  IADD3.X R200, R200, UR30, RZ, P2, !PT ;  /* 0x0000001ec8c87c10 */ /* 0x000fc600097fe4ff */
[----:B------:R0:W-:Y:S04]  /*219b0*/  STL [R1+0x2c8], R176 ;  /* 0x0002c8b001007387 */ /* 0x0001e80000100800 */
[----:B------:R-:W-:Y:S01]  /*219c0*/  STL [R1+0x2f4], R201 ;  /* 0x0002f4c901007387 */ /* 0x000fe20000100800 */
[----:B------:R-:W-:-:S03]  /*219d0*/  IADD3 R193, P2, R193, UR16, RZ ;  /* 0x00000010c1c17c10 */ /* 0x000fc6000ff5e0ff */
[----:B0-----:R-:W4:Y:S01]  /*219e0*/  LDL.LU R176, [R1+0x2ac] ;  /* 0x0002ac0001b07983 */ /* 0x001f220000300800 */
[----:B------:R-:W-:Y:S02]  /*219f0*/  IADD3.X R174, R174, UR30, RZ, P1, !PT ;  /* 0x0000001eaeae7c10 */ /* 0x000fe40008ffe4ff */
[----:B------:R-:W-:-:S03]  /*21a00*/  IADD3 R182, P1, R182, UR16, RZ ;  /* 0x00000010b6b67c10 */ /* 0x000fc6000ff3e0ff */
[----:B------:R0:W-:Y:S04]  /*21a10*/  STL [R1+0x2e4], R174 ;  /* 0x0002e4ae01007387 */ /* 0x0001e80000100800 */
[----:B------:R-:W-:Y:S04]  /*21a20*/  STL [R1+0x2ec], R200 ;  /* 0x0002ecc801007387 */ /* 0x000fe80000100800 */
[----:B0-----:R-:W4:Y:S04]  /*21a30*/  LDL.LU R174, [R1+0x280] ;  /* 0x0002800001ae7983 */ /* 0x001f280000300800 */
[----:B------:R0:W-:Y:S04]  /*21a40*/  STL [R1+0x2c0], R193 ;  /* 0x0002c0c101007387 */ /* 0x0001e80000100800 */
[----:B0-----:R-:W4:Y:S04]  /*21a50*/  LDL.LU R193, [R1+0x2a4] ;  /* 0x0002a40001c17983 */ /* 0x001f280000300800 */
[----:B------:R0:W-:Y:S04]  /*21a60*/  STL [R1+0x2b8], R182 ;  /* 0x0002b8b601007387 */ /* 0x0001e80000100800 */
[----:B0-----:R-:W4:Y:S01]  /*21a70*/  LDL.LU R182, [R1+0x278] ;  /* 0x0002780001b67983 */ /* 0x001f220000300800 */
[----:B--2---:R-:W-:-:S02]  /*21a80*/  IADD3.X R172, R172, UR30, RZ, P6, !PT ;  /* 0x0000001eacac7c10 */ /* 0x004fc4000b7fe4ff */
[----:B------:R-:W-:-:S03]  /*21a90*/  IADD3 R199, P6, R199, UR16, RZ ;  /* 0x00000010c7c77c10 */ /* 0x000fc6000ffde0ff */
[----:B------:R0:W-:Y:S04]  /*21aa0*/  STL [R1+0x2dc], R172 ;  /* 0x0002dcac01007387 */ /* 0x0001e80000100800 */
[----:B0-----:R-:W2:Y:S01]  /*21ab0*/  LDL.LU R172, [R1+0x29c] ;  /* 0x00029c0001ac7983 */ /* 0x001ea20000300800 */
[----:B---3--:R-:W-:-:S03]  /*21ac0*/  IADD3.X R188, R188, UR30, RZ, P5, !PT ;  /* 0x0000001ebcbc7c10 */ /* 0x008fc6000affe4ff */
[----:B------:R-:W-:Y:S01]  /*21ad0*/  STL [R1+0x2b0], R199 ;  /* 0x0002b0c701007387 */ /* 0x000fe20000100800 */
[----:B------:R-:W-:Y:S02]  /*21ae0*/  IADD3 R180, P5, R180, UR16, RZ ;  /* 0x00000010b4b47c10 */ /* 0x000fe4000ffbe0ff */
[----:B------:R-:W-:-:S05]  /*21af0*/  IADD3.X R170, R170, UR30, RZ, P4, !PT ;  /* 0x0000001eaaaa7c10 */ /* 0x000fca000a7fe4ff */
[----:B------:R0:W-:Y:S04]  /*21b00*/  STL [R1+0x2cc], R170 ;  /* 0x0002ccaa01007387 */ /* 0x0001e80000100800 */
[----:B------:R1:W-:Y:S04]  /*21b10*/  STL [R1+0x2d4], R188 ;  /* 0x0002d4bc01007387 */ /* 0x0003e80000100800 */
[----:B0-----:R-:W3:Y:S04]  /*21b20*/  LDL.LU R170, [R1+0x270] ;  /* 0x0002700001aa7983 */ /* 0x001ee80000300800 */
[----:B------:R-:W-:Y:S04]  /*21b30*/  STL [R1+0x2a8], R180 ;  /* 0x0002a8b401007387 */ /* 0x000fe80000100800 */
[----:B-1----:R-:W3:Y:S01]  /*21b40*/  LDL.LU R188, [R1+0x294] ;  /* 0x0002940001bc7983 */ /* 0x002ee20000300800 */
[----:B----4-:R-:W-:-:S05]  /*21b50*/  IADD3 R190, P4, R190, UR16, RZ ;  /* 0x00000010bebe7c10 */ /* 0x010fca000ff9e0ff */
[----:B------:R0:W-:Y:S04]  /*21b60*/  STL [R1+0x2a0], R190 ;  /* 0x0002a0be01007387 */ /* 0x0001e80000100800 */
[----:B0-----:R-:W4:Y:S04]  /*21b70*/  LDL.LU R190, [R1+0x268] ;  /* 0x0002680001be7983 */ /* 0x001f280000300800 */
[----:B------:R-:W4:Y:S01]  /*21b80*/  LDL.LU R180, [R1+0x28c] ;  /* 0x00028c0001b47983 */ /* 0x000f220000300800 */
[----:B------:R-:W-:-:S05]  /*21b90*/  IADD3.X R191, R191, UR30, RZ, P3, !PT ;  /* 0x0000001ebfbf7c10 */ /* 0x000fca0009ffe4ff */
[----:B------:R0:W-:Y:S04]  /*21ba0*/  STL [R1+0x2c4], R191 ;  /* 0x0002c4bf01007387 */ /* 0x0001e80000100800 */
[----:B0-----:R-:W4:Y:S01]  /*21bb0*/  LDL.LU R191, [R1+0x260] ;  /* 0x0002600001bf7983 */ /* 0x001f220000300800 */
[----:B------:R-:W-:Y:S02]  /*21bc0*/  IADD3 R197, P3, R197, UR16, RZ ;  /* 0x00000010c5c57c10 */ /* 0x000fe4000ff7e0ff */
[----:B------:R-:W-:-:S03]  /*21bd0*/  IADD3.X R195, R195, UR30, RZ, P2, !PT ;  /* 0x0000001ec3c37c10 */ /* 0x000fc600097fe4ff */
[----:B------:R-:W-:Y:S04]  /*21be0*/  STL [R1+0x298], R197 ;  /* 0x000298c501007387 */ /* 0x000fe80000100800 */
[----:B------:R-:W-:Y:S04]  /*21bf0*/  STL [R1+0x2bc], R195 ;  /* 0x0002bcc301007387 */ /* 0x000fe80000100800 */
[----:B------:R-:W4:Y:S01]  /*21c00*/  LDL.LU R199, [R1+0x284] ;  /* 0x0002840001c77983 */ /* 0x000f220000300800 */
[----:B------:R-:W-:Y:S02]  /*21c10*/  IADD3 R186, P2, R186, UR16, RZ ;  /* 0x00000010baba7c10 */ /* 0x000fe4000ff5e0ff */
        /* <DEDUP_REMOVED lines=10> */
[----:B0-----:R-:W4:Y:S01]  /*21cc0*/  LDL.LU R176, [R1+0x274] ;  /* 0x0002740001b07983 */ /* 0x001f220000300800 */
[----:B------:R-:W-:-:S05]  /*21cd0*/  IADD3 R174, P6, R174, UR16, RZ ;  /* 0x00000010aeae7c10 */ /* 0x000fca000ffde0ff */
[----:B------:R0:W-:Y:S01]  /*21ce0*/  STL [R1+0x280], R174 ;  /* 0x000280ae01007387 */ /* 0x0001e20000100800 */
[----:B------:R-:W-:-:S03]  /*21cf0*/  IADD3.X R193, R193, UR30, RZ, P5, !PT ;  /* 0x0000001ec1c17c10 */ /* 0x000fc6000affe4ff */
[----:B0-----:R-:W4:Y:S04]  /*21d00*/  LDL.LU R174, [R1+0x248] ;  /* 0x0002480001ae7983 */ /* 0x001f280000300800 */
[----:B------:R-:W4:Y:S04]  /*21d10*/  LDL.LU R197, [R1+0x26c] ;  /* 0x00026c0001c57983 */ /* 0x000f280000300800 */
[----:B------:R-:W-:Y:S04]  /*21d20*/  STL [R1+0x2a4], R193 ;  /* 0x0002a4c101007387 */ /* 0x000fe80000100800 */
[----:B------:R-:W4:Y:S01]  /*21d30*/  LDL.LU R195, [R1+0x240] ;  /* 0x0002400001c37983 */ /* 0x000f220000300800 */
[----:B------:R-:W-:-:S05]  /*21d40*/  IADD3 R182, P5, R182, UR16, RZ ;  /* 0x00000010b6b67c10 */ /* 0x000fca000ffbe0ff */
        /* <DEDUP_REMOVED lines=8> */
[----:B0-----:R-:W3:Y:S01]  /*21dd0*/  LDL.LU R170, [R1+0x25c] ;  /* 0x00025c0001aa7983 */ /* 0x001ee20000300800 */
[----:B----4-:R-:W-:-:S05]  /*21de0*/  IADD3 R190, P3, R190, UR16, RZ ;  /* 0x00000010bebe7c10 */ /* 0x010fca000ff7e0ff */
[----:B------:R0:W-:Y:S04]  /*21df0*/  STL [R1+0x268], R190 ;  /* 0x000268be01007387 */ /* 0x0001e80000100800 */
[----:B0-----:R-:W4:Y:S01]  /*21e00*/  LDL.LU R190, [R1+0x230] ;  /* 0x0002300001be7983 */ /* 0x001f220000300800 */
[----:B------:R-:W-:-:S03]  /*21e10*/  IADD3.X R180, R180, UR30, RZ, P2, !PT ;  /* 0x0000001eb4b47c10 */ /* 0x000fc600097fe4ff */
[----:B------:R0:W-:Y:S04]  /*21e20*/  STL [R1+0x294], R188 ;  /* 0x000294bc01007387 */ /* 0x0001e80000100800 */
[----:B------:R-:W4:Y:S04]  /*21e30*/  LDL.LU R193, [R1+0x254] ;  /* 0x0002540001c17983 */ /* 0x000f280000300800 */
[----:B------:R1:W-:Y:S04]  /*21e40*/  STL [R1+0x28c], R180 ;  /* 0x00028cb401007387 */ /* 0x0003e80000100800 */
[----:B0-----:R-:W4:Y:S01]  /*21e50*/  LDL.LU R188, [R1+0x228] ;  /* 0x0002280001bc7983 */ /* 0x001f220000300800 */
[----:B------:R-:W-:-:S05]  /*21e60*/  IADD3 R191, P2, R191, UR16, RZ ;  /* 0x00000010bfbf7c10 */ /* 0x000fca000ff5e0ff */
[----:B------:R0:W-:Y:S04]  /*21e70*/  STL [R1+0x260], R191 ;  /* 0x000260bf01007387 */ /* 0x0001e80000100800 */
[----:B-1----:R-:W4:Y:S04]  /*21e80*/  LDL.LU R180, [R1+0x24c] ;  /* 0x00024c0001b47983 */ /* 0x002f280000300800 */
[----:B0-----:R-:W4:Y:S01]  /*21e90*/  LDL.LU R191, [R1+0x220] ;  /* 0x0002200001bf7983 */ /* 0x001f220000300800 */
[----:B------:R-:W-:Y:S02]  /*21ea0*/  IADD3.X R199, R199, UR30, RZ, P1, !PT ;  /* 0x0000001ec7c77c10 */ /* 0x000fe40008ffe4ff */
[----:B------:R-:W-:-:S02]  /*21eb0*/  IADD3 R178, P1, R178, UR16, RZ ;  /* 0x00000010b2b27c10 */ /* 0x000fc4000ff3e0ff */
[----:B------:R-:W-:-:S03]  /*21ec0*/  IADD3.X R186, R186, UR30, RZ, P6, !PT ;  /* 0x0000001ebaba7c10 */ /* 0x000fc6000b7fe4ff */
[----:B------:R0:W-:Y:S01]  /*21ed0*/  STL [R1+0x258], R178 ;  /* 0x000258b201007387 */ /* 0x0001e20000100800 */
[----:B------:R-:W-:-:S03]  /*21ee0*/  IADD3 R184, P6, R184, UR16, RZ ;  /* 0x00000010b8b87c10 */ /* 0x000fc6000ffde0ff */
[----:B------:R1:W-:Y:S04]  /*21ef0*/  STL [R1+0x284], R199 ;  /* 0x000284c701007387 */ /* 0x0003e80000100800 */
[----:B0-----:R-:W4:Y:S04]  /*21f00*/  LDL.LU R178, [R1+0x244] ;  /* 0x0002440001b27983 */ /* 0x001f280000300800 */
[----:B-1----:R-:W4:Y:S04]  /*21f10*/  LDL.LU R199, [R1+0x218] ;  /* 0x0002180001c77983 */ /* 0x002f280000300800 */
[----:B------:R-:W-:Y:S01]  /*21f20*/  STL [R1+0x27c], R186 ;  /* 0x00027cba01007387 */ /* 0x000fe20000100800 */
[----:B------:R-:W-:-:S05]  /*21f30*/  IADD3.X R176, R176, UR30, RZ, P5, !PT ;  /* 0x0000001eb0b07c10 */ /* 0x000fca000affe4ff */
[----:B------:R0:W-:Y:S04]  /*21f40*/  STL [R1+0x274], R176 ;  /* 0x000274b001007387 */ /* 0x0001e80000100800 */
[----:B------:R1:W-:Y:S04]  /*21f50*/  STL [R1+0x250], R184 ;  /* 0x000250b801007387 */ /* 0x0003e80000100800 */
[----:B0-----:R-:W4:Y:S04]  /*21f60*/  LDL.LU R176, [R1+0x23c] ;  /* 0x00023c0001b07983 */ /* 0x001f280000300800 */
[----:B------:R-:W4:Y:S01]  /*21f70*/  LDL.LU R186, [R1+0x210] ;  /* 0x0002100001ba7983 */ /* 0x000f220000300800 */
[----:B------:R-:W-:-:S03]  /*21f80*/  IADD3 R174, P5, R174, UR16, RZ ;  /* 0x00000010aeae7c10 */ /* 0x000fc6000ffbe0ff */
[----:B-1----:R-:W4:Y:S01]  /*21f90*/  LDL.LU R184, [R1+0x234] ;  /* 0x0002340001b87983 */ /* 0x002f220000300800 */
[----:B------:R-:W-:-:S03]  /*21fa0*/  IADD3.X R197, R197, UR30, RZ, P4, !PT ;  /* 0x0000001ec5c57c10 */ /* 0x000fc6000a7fe4ff */
[----:B------:R0:W-:Y:S01]  /*21fb0*/  STL [R1+0x248], R174 ;  /* 0x000248ae01007387 */ /* 0x0001e20000100800 */
[----:B------:R-:W-:-:S03]  /*21fc0*/  IADD3 R195, P4, R195, UR16, RZ ;  /* 0x00000010c3c37c10 */ /* 0x000fc6000ff9e0ff */
[----:B0-----:R-:W4:Y:S04]  /*21fd0*/  LDL.LU R174, [R1+0x208] ;  /* 0x0002080001ae7983 */ /* 0x001f280000300800 */
[----:B------:R-:W-:Y:S01]  /*21fe0*/  STL [R1+0x26c], R197 ;  /* 0x00026cc501007387 */ /* 0x000fe20000100800 */
[----:B------:R-:W-:Y:S02]  /*21ff0*/  IADD3.X R182, R182, UR30, RZ, P3, !PT ;  /* 0x0000001eb6b67c10 */ /* 0x000fe40009ffe4ff */
[----:B--2---:R-:W-:-:S05]  /*22000*/  IADD3 R172, P3, R172, UR16, RZ ;  /* 0x00000010acac7c10 */ /* 0x004fca000ff7e0ff */
[----:B------:R0:W-:Y:S04]  /*22010*/  STL [R1+0x238], R172 ;  /* 0x000238ac01007387 */ /* 0x0001e80000100800 */
[----:B------:R-:W-:Y:S04]  /*22020*/  STL [R1+0x240], R195 ;  /* 0x000240c301007387 */ /* 0x000fe80000100800 */
[----:B0-----:R-:W2:Y:S04]  /*22030*/  LDL.LU R172, [R1+0x22c] ;  /* 0x00022c0001ac7983 */ /* 0x001ea80000300800 */
[----:B------:R-:W-:Y:S04]  /*22040*/  STL [R1+0x264], R182 ;  /* 0x000264b601007387 */ /* 0x000fe80000100800 */
[----:B------:R-:W2:Y:S01]  /*22050*/  LDL.LU R197, [R1+0x200] ;  /* 0x0002000001c57983 */ /* 0x000ea20000300800 */
[----:B---3--:R-:W-:-:S05]  /*22060*/  IADD3.X R170, R170, UR30, RZ, P2, !PT ;  /* 0x0000001eaaaa7c10 */ /* 0x008fca00097fe4ff */
[----:B------:R0:W-:Y:S04]  /*22070*/  STL [R1+0x25c], R170 ;  /* 0x00025caa01007387 */ /* 0x0001e80000100800 */
[----:B0-----:R-:W3:Y:S04]  /*22080*/  LDL.LU R170, [R1+0x224] ;  /* 0x0002240001aa7983 */ /* 0x001ee80000300800 */
[----:B------:R-:W3:Y:S04]  /*22090*/  LDL.LU R195, [R1+0x1f8] ;  /* 0x0001f80001c37983 */ /* 0x000ee80000300800 */
[----:B------:R-:W3:Y:S01]  /*220a0*/  LDL.LU R182, [R1+0x21c] ;  /* 0x00021c0001b67983 */ /* 0x000ee20000300800 */
[----:B----4-:R-:W-:-:S05]  /*220b0*/  IADD3 R190, P2, R190, UR16, RZ ;  /* 0x00000010bebe7c10 */ /* 0x010fca000ff5e0ff */
[----:B------:R0:W-:Y:S04]  /*220c0*/  STL [R1+0x230], R190 ;  /* 0x000230be01007387 */ /* 0x0001e80000100800 */
[----:B0-----:R-:W4:Y:S01]  /*220d0*/  LDL.LU R190, [R1+0x1f0] ;  /* 0x0001f00001be7983 */ /* 0x001f220000300800 */
[----:B------:R-:W-:Y:S02]  /*220e0*/  IADD3.X R193, R193, UR30, RZ, P1, !PT ;  /* 0x0000001ec1c17c10 */ /* 0x000fe40008ffe4ff */
[----:B------:R-:W-:-:S03]  /*220f0*/  IADD3 R188, P1, R188, UR16, RZ ;  /* 0x00000010bcbc7c10 */ /* 0x000fc6000ff3e0ff */
[----:B------:R0:W-:Y:S04]  /*22100*/  STL [R1+0x254], R193 ;  /* 0x000254c101007387 */ /* 0x0001e80000100800 */
[----:B------:R-:W-:Y:S04]  /*22110*/  STL [R1+0x228], R188 ;  /* 0x000228bc01007387 */ /* 0x000fe80000100800 */
[----:B0-----:R-:W4:Y:S01]  /*22120*/  LDL.LU R193, [R1+0x214] ;  /* 0x0002140001c17983 */ /* 0x001f220000300800 */
[----:B------:R-:W-:Y:S02]  /*22130*/  IADD3.X R180, R180, UR30, RZ, P6, !PT ;  /* 0x0000001eb4b47c10 */ /* 0x000fe4000b7fe4ff */
[----:B------:R-:W-:-:S03]  /*22140*/  IADD3 R191, P6, R191, UR16, RZ ;  /* 0x00000010bfbf7c10 */ /* 0x000fc6000ffde0ff */
[----:B------:R-:W-:Y:S04]  /*22150*/  STL [R1+0x24c], R180 ;  /* 0x00024cb401007387 */ /* 0x000fe80000100800 */
[----:B------:R0:W-:Y:S04]  /*22160*/  STL [R1+0x220], R191 ;  /* 0x000220bf01007387 */ /* 0x0001e80000100800 */
[----:B0-----:R-:W4:Y:S04]  /*22170*/  LDL.LU R191, [R1+0x1e8] ;  /* 0x0001e80001bf7983 */ /* 0x001f280000300800 */
[----:B------:R-:W4:Y:S04]  /*22180*/  LDL.LU R188, [R1+0x20c] ;  /* 0x00020c0001bc7983 */ /* 0x000f280000300800 */
[----:B------:R-:W4:Y:S01]  /*22190*/  LDL.LU R180, [R1+0x1e0] ;  /* 0x0001e00001b47983 */ /* 0x000f220000300800 */
[----:B------:R-:W-:-:S02]  /*221a0*/  IADD3.X R178, R178, UR30, RZ, P5, !PT ;  /* 0x0000001eb2b27c10 */ /* 0x000fc4000affe4ff */
[----:B------:R-:W-:-:S03]  /*221b0*/  IADD3 R199, P5, R199, UR16, RZ ;  /* 0x00000010c7c77c10 */ /* 0x000fc6000ffbe0ff */
[----:B------:R0:W-:Y:S04]  /*221c0*/  STL [R1+0x244], R178 ;  /* 0x000244b201007387 */ /* 0x0001e80000100800 */
[----:B0-----:R-:W4:Y:S01]  /*221d0*/  LDL.LU R178, [R1+0x204] ;  /* 0x0002040001b27983 */ /* 0x001f220000300800 */
[----:B------:R-:W-:Y:S02]  /*221e0*/  IADD3.X R176, R176, UR30, RZ, P4, !PT ;  /* 0x0000001eb0b07c10 */ /* 0x000fe4000a7fe4ff */
[----:B------:R-:W-:-:S03]  /*221f0*/  IADD3 R186, P4, R186, UR16, RZ ;  /* 0x00000010baba7c10 */ /* 0x000fc6000ff9e0ff */
[----:B------:R0:W-:Y:S01]  /*22200*/  STL [R1+0x23c], R176 ;  /* 0x00023cb001007387 */ /* 0x0001e20000100800 */
[----:B------:R-:W-:-:S03]  /*22210*/  IADD3.X R184, R184, UR30, RZ, P3, !PT ;  /* 0x0000001eb8b87c10 */ /* 0x000fc60009ffe4ff */
[----:B------:R1:W-:Y:S04]  /*22220*/  STL [R1+0x218], R199 ;  /* 0x000218c701007387 */ /* 0x0003e80000100800 */
[----:B0-----:R-:W4:Y:S04]  /*22230*/  LDL.LU R176, [R1+0x1d8] ;  /* 0x0001d80001b07983 */ /* 0x001f280000300800 */
[----:B-1----:R-:W4:Y:S01]  /*22240*/  LDL.LU R199, [R1+0x1fc] ;  /* 0x0001fc0001c77983 */ /* 0x002f220000300800 */
[----:B------:R-:W-:-:S03]  /*22250*/  IADD3 R174, P3, R174, UR16, RZ ;  /* 0x00000010aeae7c10 */ /* 0x000fc6000ff7e0ff */
[----:B------:R0:W-:Y:S04]  /*22260*/  STL [R1+0x210], R186 ;  /* 0x000210ba01007387 */ /* 0x0001e80000100800 */
[----:B0-----:R-:W4:Y:S04]  /*22270*/  LDL.LU R186, [R1+0x1d0] ;  /* 0x0001d00001ba7983 */ /* 0x001f280000300800 */
[----:B------:R0:W-:Y:S04]  /*22280*/  STL [R1+0x234], R184 ;  /* 0x000234b801007387 */ /* 0x0001e80000100800 */
[----:B0-----:R-:W4:Y:S04]  /*22290*/  LDL.LU R184, [R1+0x1f4] ;  /* 0x0001f40001b87983 */ /* 0x001f280000300800 */
[----:B------:R0:W-:Y:S04]  /*222a0*/  STL [R1+0x208], R174 ;  /* 0x000208ae01007387 */ /* 0x0001e80000100800 */
[----:B0-----:R-:W4:Y:S01]  /*222b0*/  LDL.LU R174, [R1+0x1c8] ;  /* 0x0001c80001ae7983 */ /* 0x001f220000300800 */
[----:B--2---:R-:W-:-:S05]  /*222c0*/  IADD3.X R172, R172, UR30, RZ, P2, !PT ;  /* 0x0000001eacac7c10 */ /* 0x004fca00097fe4ff */
[----:B------:R0:W-:Y:S01]  /*222d0*/  STL [R1+0x22c], R172 ;  /* 0x00022cac01007387 */ /* 0x0001e20000100800 */
[----:B------:R-:W-:-:S03]  /*222e0*/  IADD3 R197, P2, R197, UR16, RZ ;  /* 0x00000010c5c57c10 */ /* 0x000fc6000ff5e0ff */
[----:B0-----:R-:W2:Y:S01]  /*222f0*/  LDL.LU R172, [R1+0x1ec] ;  /* 0x0001ec0001ac7983 */ /* 0x001ea20000300800 */
[----:B---3--:R-:W-:Y:S02]  /*22300*/  IADD3.X R170, R170, UR30, RZ, P1, !PT ;  /* 0x0000001eaaaa7c10 */ /* 0x008fe40008ffe4ff */
[----:B------:R-:W-:-:S03]  /*22310*/  IADD3 R195, P1, R195, UR16, RZ ;  /* 0x00000010c3c37c10 */ /* 0x000fc6000ff3e0ff */
[----:B------:R0:W-:Y:S01]  /*22320*/  STL [R1+0x224], R170 ;  /* 0x000224aa01007387 */ /* 0x0001e20000100800 */
[----:B------:R-:W-:-:S03]  /*22330*/  IADD3.X R182, R182, UR30, RZ, P6, !PT ;  /* 0x0000001eb6b67c10 */ /* 0x000fc6000b7fe4ff */
[----:B0-----:R-:W3:Y:S04]  /*22340*/  LDL.LU R170, [R1+0x1c0] ;  /* 0x0001c00001aa7983 */ /* 0x001ee80000300800 */
[----:B------:R0:W-:Y:S04]  /*22350*/  STL [R1+0x200], R197 ;  /* 0x000200c501007387 */ /* 0x0001e80000100800 */
        /* <DEDUP_REMOVED lines=9> */
[----:B------:R-:W-:-:S05]  /*223f0*/  IADD3 R191, P5, R191, UR16, RZ ;  /* 0x00000010bfbf7c10 */ /* 0x000fca000ffbe0ff */
[----:B------:R0:W-:Y:S04]  /*22400*/  STL [R1+0x1e8], R191 ;  /* 0x0001e8bf01007387 */ /* 0x0001e80000100800 */
[----:B------:R1:W-:Y:S04]  /*22410*/  STL [R1+0x214], R193 ;  /* 0x000214c101007387 */ /* 0x0003e80000100800 */
[----:B0-----:R-:W4:Y:S01]  /*22420*/  LDL.LU R191, [R1+0x1d4] ;  /* 0x0001d40001bf7983 */ /* 0x001f220000300800 */
[----:B------:R-:W-:Y:S02]  /*22430*/  IADD3.X R188, R188, UR30, RZ, P4, !PT ;  /* 0x0000001ebcbc7c10 */ /* 0x000fe4000a7fe4ff */
[----:B------:R-:W-:Y:S01]  /*22440*/  IADD3 R180, P4, R180, UR16, RZ ;  /* 0x00000010b4b47c10 */ /* 0x000fe2000ff9e0ff */
[----:B-1----:R-:W4:Y:S04]  /*22450*/  LDL.LU R193, [R1+0x1a8] ;  /* 0x0001a80001c17983 */ /* 0x002f280000300800 */
[----:B------:R-:W-:Y:S04]  /*22460*/  STL [R1+0x20c], R188 ;  /* 0x00020cbc01007387 */ /* 0x000fe80000100800 */
[----:B------:R0:W-:Y:S04]  /*22470*/  STL [R1+0x1e0], R180 ;  /* 0x0001e0b401007387 */ /* 0x0001e80000100800 */
[----:B0-----:R-:W4:Y:S01]  /*22480*/  LDL.LU R180, [R1+0x1cc] ;  /* 0x0001cc0001b47983 */ /* 0x001f220000300800 */
[----:B------:R-:W-:-:S05]  /*22490*/  IADD3.X R178, R178, UR30, RZ, P3, !PT ;  /* 0x0000001eb2b27c10 */ /* 0x000fca0009ffe4ff */
[----:B------:R0:W-:Y:S04]  /*224a0*/  STL [R1+0x204], R178 ;  /* 0x000204b201007387 */ /* 0x0001e80000100800 */
[----:B------:R-:W4:Y:S04]  /*224b0*/  LDL.LU R188, [R1+0x1a0] ;  /* 0x0001a00001bc7983 */ /* 0x000f280000300800 */
[----:B0-----:R-:W4:Y:S01]  /*224c0*/  LDL.LU R178, [R1+0x1c4] ;  /* 0x0001c40001b27983 */ /* 0x001f220000300800 */
[----:B------:R-:W-:Y:S02]  /*224d0*/  IADD3 R176, P3, R176, UR16, RZ ;  /* 0x00000010b0b07c10 */ /* 0x000fe4000ff7e0ff */
[----:B------:R-:W-:-:S03]  /*224e0*/  IADD3.X R199, R199, UR30, RZ, P2, !PT ;  /* 0x0000001ec7c77c10 */ /* 0x000fc600097fe4ff */
[----:B------:R0:W-:Y:S04]  /*224f0*/  STL [R1+0x1d8], R176 ;  /* 0x0001d8b001007387 */ /* 0x0001e80000100800 */
[----:B0-----:R-:W4:Y:S01]  /*22500*/  LDL.LU R176, [R1+0x198] ;  /* 0x0001980001b07983 */ /* 0x001f220000300800 */
[----:B------:R-:W-:-:S03]  /*22510*/  IADD3 R186, P2, R186, UR16, RZ ;  /* 0x00000010baba7c10 */ /* 0x000fc6000ff5e0ff */
[----:B------:R-:W-:Y:S01]  /*22520*/  STL [R1+0x1fc], R199 ;  /* 0x0001fcc701007387 */ /* 0x000fe20000100800 */
[----:B------:R-:W-:Y:S02]  /*22530*/  IADD3.X R184, R184, UR30, RZ, P1, !PT ;  /* 0x0000001eb8b87c10 */ /* 0x000fe40008ffe4ff */
        /* <DEDUP_REMOVED lines=12> */
[----:B------:R0:W-:Y:S01]  /*22600*/  STL [R1+0x1c0], R170 ;  /* 0x0001c0aa01007387 */ /* 0x0001e20000100800 */
[----:B------:R-:W-:-:S03]  /*22610*/  IADD3.X R197, R197, UR30, RZ, P5, !PT ;  /* 0x0000001ec5c57c10 */ /* 0x000fc6000affe4ff */
[----:B0-----:R-:W3:Y:S04]  /*22620*/  LDL.LU R170, [R1+0x180] ;  /* 0x0001800001aa7983 */ /* 0x001ee80000300800 */
[----:B------:R0:W-:Y:S01]  /*22630*/  STL [R1+0x1e4], R197 ;  /* 0x0001e4c501007387 */ /* 0x0001e20000100800 */
[----:B----4-:R-:W-:-:S05]  /*22640*/  IADD3 R195, P5, R195, UR16, RZ ;  /* 0x00000010c3c37c10 */ /* 0x010fca000ffbe0ff */
[----:B------:R-:W-:Y:S04]  /*22650*/  STL [R1+0x1b8], R195 ;  /* 0x0001b8c301007387 */ /* 0x000fe80000100800 */
[----:B0-----:R-:W4:Y:S01]  /*22660*/  LDL.LU R197, [R1+0x1a4] ;  /* 0x0001a40001c57983 */ /* 0x001f220000300800 */
[----:B------:R-:W-:-:S05]  /*22670*/  IADD3.X R182, R182, UR30, RZ, P4, !PT ;  /* 0x0000001eb6b67c10 */ /* 0x000fca000a7fe4ff */
[----:B------:R-:W-:Y:S01]  /*22680*/  STL [R1+0x1dc], R182 ;  /* 0x0001dcb601007387 */ /* 0x000fe20000100800 */
[----:B------:R-:W-:-:S05]  /*22690*/  IADD3 R190, P4, R190, UR16, RZ ;  /* 0x00000010bebe7c10 */ /* 0x000fca000ff9e0ff */
[----:B------:R0:W-:Y:S04]  /*226a0*/  STL [R1+0x1b0], R190 ;  /* 0x0001b0be01007387 */ /* 0x0001e80000100800 */
[----:B0-----:R-:W4:Y:S04]  /*226b0*/  LDL.LU R190, [R1+0x178] ;  /* 0x0001780001be7983 */ /* 0x001f280000300800 */
[----:B------:R-:W4:Y:S04]  /*226c0*/  LDL.LU R195, [R1+0x19c] ;  /* 0x00019c0001c37983 */ /* 0x000f280000300800 */
[----:B------:R-:W4:Y:S01]  /*226d0*/  LDL.LU R182, [R1+0x170] ;  /* 0x0001700001b67983 */ /* 0x000f220000300800 */
[----:B------:R-:W-:-:S05]  /*226e0*/  IADD3.X R191, R191, UR30, RZ, P3, !PT ;  /* 0x0000001ebfbf7c10 */ /* 0x000fca0009ffe4ff */
[----:B------:R0:W-:Y:S04]  /*226f0*/  STL [R1+0x1d4], R191 ;  /* 0x0001d4bf01007387 */ /* 0x0001e80000100800 */
[----:B0-----:R-:W4:Y:S01]  /*22700*/  LDL.LU R191, [R1+0x194] ;  /* 0x0001940001bf7983 */ /* 0x001f220000300800 */
[----:B------:R-:W-:Y:S02]  /*22710*/  IADD3 R193, P3, R193, UR16, RZ ;  /* 0x00000010c1c17c10 */ /* 0x000fe4000ff7e0ff */
[----:B------:R-:W-:-:S05]  /*22720*/  IADD3.X R180, R180, UR30, RZ, P2, !PT ;  /* 0x0000001eb4b47c10 */ /* 0x000fca00097fe4ff */
[----:B------:R0:W-:Y:S04]  /*22730*/  STL [R1+0x1cc], R180 ;  /* 0x0001ccb401007387 */ /* 0x0001e80000100800 */
[----:B------:R1:W-:Y:S04]  /*22740*/  STL [R1+0x1a8], R193 ;  /* 0x0001a8c101007387 */ /* 0x0003e80000100800 */
[----:B0-----:R-:W4:Y:S04]  /*22750*/  LDL.LU R180, [R1+0x168] ;  /* 0x0001680001b47983 */ /* 0x001f280000300800 */
[----:B-1----:R-:W4:Y:S01]  /*22760*/  LDL.LU R193, [R1+0x18c] ;  /* 0x00018c0001c17983 */ /* 0x002f220000300800 */
[----:B------:R-:W-:-:S02]  /*22770*/  IADD3 R188, P2, R188, UR16, RZ ;  /* 0x00000010bcbc7c10 */ /* 0x000fc4000ff5e0ff */
[----:B------:R-:W-:-:S03]  /*22780*/  IADD3.X R178, R178, UR30, RZ, P1, !PT ;  /* 0x0000001eb2b27c10 */ /* 0x000fc60008ffe4ff */
[----:B------:R0:W-:Y:S04]  /*22790*/  STL [R1+0x1a0], R188 ;  /* 0x0001a0bc01007387 */ /* 0x0001e80000100800 */
[----:B0-----:R-:W4:Y:S04]  /*227a0*/  LDL.LU R188, [R1+0x160] ;  /* 0x0001600001bc7983 */ /* 0x001f280000300800 */
[----:B------:R0:W-:Y:S04]  /*227b0*/  STL [R1+0x1c4], R178 ;  /* 0x0001c4b201007387 */ /* 0x0001e80000100800 */
[----:B0-----:R-:W4:Y:S01]  /*227c0*/  LDL.LU R178, [R1+0x184] ;  /* 0x0001840001b27983 */ /* 0x001f220000300800 */
[----:B------:R-:W-:-:S05]  /*227d0*/  IADD3 R176, P1, R176, UR16, RZ ;  /* 0x00000010b0b07c10 */ /* 0x000fca000ff3e0ff */
[----:B------:R0:W-:Y:S04]  /*227e0*/  STL [R1+0x198], R176 ;  /* 0x000198b001007387 */ /* 0x0001e80000100800 */
[----:B0-----:R-:W4:Y:S01]  /*227f0*/  LDL.LU R176, [R1+0x158] ;  /* 0x0001580001b07983 */ /* 0x001f220000300800 */
[----:B------:R-:W-:-:S05]  /*22800*/  IADD3.X R174, R174, UR30, RZ, P6, !PT ;  /* 0x0000001eaeae7c10 */ /* 0x000fca000b7fe4ff */
[----:B------:R0:W-:Y:S01]  /*22810*/  STL [R1+0x1bc], R174 ;  /* 0x0001bcae01007387 */ /* 0x0001e20000100800 */
[----:B------:R-:W-:-:S03]  /*22820*/  IADD3 R199, P6, R199, UR16, RZ ;  /* 0x00000010c7c77c10 */ /* 0x000fc6000ffde0ff */
[----:B0-----:R-:W4:Y:S01]  /*22830*/  LDL.LU R174, [R1+0x17c] ;  /* 0x00017c0001ae7983 */ /* 0x001f220000300800 */
[----:B--2---:R-:W-:Y:S02]  /*22840*/  IADD3.X R172, R172, UR30, RZ, P5, !PT ;  /* 0x0000001eacac7c10 */ /* 0x004fe4000affe4ff */
[----:B------:R-:W-:-:S03]  /*22850*/  IADD3 R186, P5, R186, UR16, RZ ;  /* 0x00000010baba7c10 */ /* 0x000fc6000ffbe0ff */
[----:B------:R0:W-:Y:S01]  /*22860*/  STL [R1+0x1b4], R172 ;  /* 0x0001b4ac01007387 */ /* 0x0001e20000100800 */
[----:B------:R-:W-:-:S03]  /*22870*/  IADD3.X R184, R184, UR30, RZ, P4, !PT ;  /* 0x0000001eb8b87c10 */ /* 0x000fc6000a7fe4ff */
[----:B0-----:R-:W2:Y:S04]  /*22880*/  LDL.LU R172, [R1+0x150] ;  /* 0x0001500001ac7983 */ /* 0x001ea80000300800 */
[----:B------:R0:W-:Y:S04]  /*22890*/  STL [R1+0x190], R199 ;  /* 0x000190c701007387 */ /* 0x0001e80000100800 */
[----:B0-----:R-:W2:Y:S04]  /*228a0*/  LDL.LU R199, [R1+0x174] ;  /* 0x0001740001c77983 */ /* 0x001ea80000300800 */
[----:B------:R0:W-:Y:S04]  /*228b0*/  STL [R1+0x188], R186 ;  /* 0x000188ba01007387 */ /* 0x0001e80000100800 */
[----:B0-----:R-:W2:Y:S01]  /*228c0*/  LDL.LU R186, [R1+0x148] ;  /* 0x0001480001ba7983 */ /* 0x001ea20000300800 */
[----:B---3--:R-:W-:-:S03]  /*228d0*/  IADD3 R170, P4, R170, UR16, RZ ;  /* 0x00000010aaaa7c10 */ /* 0x008fc6000ff9e0ff */
[----:B------:R0:W-:Y:S04]  /*228e0*/  STL [R1+0x1ac], R184 ;  /* 0x0001acb801007387 */ /* 0x0001e80000100800 */
[----:B0-----:R-:W3:Y:S04]  /*228f0*/  LDL.LU R184, [R1+0x16c] ;  /* 0x00016c0001b87983 */ /* 0x001ee80000300800 */
[----:B------:R0:W-:Y:S01]  /*22900*/  STL [R1+0x180], R170 ;  /* 0x000180aa01007387 */ /* 0x0001e20000100800 */
[----:B----4-:R-:W-:-:S03]  /*22910*/  IADD3.X R197, R197, UR30, RZ, P3, !PT ;  /* 0x0000001ec5c57c10 */ /* 0x010fc60009ffe4ff */
[----:B0-----:R-:W4:Y:S01]  /*22920*/  LDL.LU R170, [R1+0x140] ;  /* 0x0001400001aa7983 */ /* 0x001f220000300800 */
[----:B------:R-:W-:-:S05]  /*22930*/  IADD3 R190, P3, R190, UR16, RZ ;  /* 0x00000010bebe7c10 */ /* 0x000fca000ff7e0ff */
[----:B------:R0:W-:Y:S04]  /*22940*/  STL [R1+0x178], R190 ;  /* 0x000178be01007387 */ /* 0x0001e80000100800 */
[----:B------:R1:W-:Y:S04]  /*22950*/  STL [R1+0x1a4], R197 ;  /* 0x0001a4c501007387 */ /* 0x0003e80000100800 */
[----:B0-----:R-:W4:Y:S01]  /*22960*/  LDL.LU R190, [R1+0x164] ;  /* 0x0001640001be7983 */ /* 0x001f220000300800 */
[----:B------:R-:W-:Y:S02]  /*22970*/  IADD3.X R195, R195, UR30, RZ, P2, !PT ;  /* 0x0000001ec3c37c10 */ /* 0x000fe400097fe4ff */
[----:B------:R-:W-:Y:S01]  /*22980*/  IADD3 R182, P2, R182, UR16, RZ ;  /* 0x00000010b6b67c10 */ /* 0x000fe2000ff5e0ff */
[----:B-1----:R-:W4:Y:S04]  /*22990*/  LDL.LU R197, [R1+0x15c] ;  /* 0x00015c0001c57983 */ /* 0x002f280000300800 */
[----:B------:R-:W-:Y:S01]  /*229a0*/  STL [R1+0x19c], R195 ;  /* 0x00019cc301007387 */ /* 0x000fe20000100800 */
[----:B------:R-:W-:-:S05]  /*229b0*/  IADD3.X R191, R191, UR30, RZ, P1, !PT ;  /* 0x0000001ebfbf7c10 */ /* 0x000fca0008ffe4ff */
[----:B------:R0:W-:Y:S04]  /*229c0*/  STL [R1+0x194], R191 ;  /* 0x000194bf01007387 */ /* 0x0001e80000100800 */
[----:B------:R1:W-:Y:S04]  /*229d0*/  STL [R1+0x170], R182 ;  /* 0x000170b601007387 */ /* 0x0003e80000100800 */
[----:B0-----:R-:W4:Y:S04]  /*229e0*/  LDL.LU R191, [R1+0x130] ;  /* 0x0001300001bf7983 */ /* 0x001f280000300800 */
[----:B------:R-:W4:Y:S04]  /*229f0*/  LDL.LU R195, [R1+0x154] ;  /* 0x0001540001c37983 */ /* 0x000f280000300800 */
[----:B-1----:R-:W4:Y:S01]  /*22a00*/  LDL.LU R182, [R1+0x128] ;  /* 0x0001280001b67983 */ /* 0x002f220000300800 */
[----:B------:R-:W-:-:S02]  /*22a10*/  IADD3 R180, P1, R180, UR16, RZ ;  /* 0x00000010b4b47c10 */ /* 0x000fc4000ff3e0ff */
[----:B------:R-:W-:-:S03]  /*22a20*/  IADD3.X R193, R193, UR30, RZ, P6, !PT ;  /* 0x0000001ec1c17c10 */ /* 0x000fc6000b7fe4ff */
[----:B------:R0:W-:Y:S04]  /*22a30*/  STL [R1+0x168], R180 ;  /* 0x000168b401007387 */ /* 0x0001e80000100800 */
[----:B0-----:R-:W4:Y:S01]  /*22a40*/  LDL.LU R180, [R1+0x14c] ;  /* 0x00014c0001b47983 */ /* 0x001f220000300800 */
[----:B------:R-:W-:-:S03]  /*22a50*/  IADD3 R188, P6, R188, UR16, RZ ;  /* 0x00000010bcbc7c10 */ /* 0x000fc6000ffde0ff */
[----:B------:R0:W-:Y:S04]  /*22a60*/  STL [R1+0x18c], R193 ;  /* 0x00018cc101007387 */ /* 0x0001e80000100800 */
[----:B0-----:R-:W4:Y:S01]  /*22a70*/  LDL.LU R193, [R1+0x144] ;  /* 0x0001440001c17983 */ /* 0x001f220000300800 */
[----:B------:R-:W-:-:S03]  /*22a80*/  IADD3.X R178, R178, UR30, RZ, P5, !PT ;  /* 0x0000001eb2b27c10 */ /* 0x000fc6000affe4ff */
[----:B------:R0:W-:Y:S04]  /*22a90*/  STL [R1+0x160], R188 ;  /* 0x000160bc01007387 */ /* 0x0001e80000100800 */
[----:B------:R1:W-:Y:S04]  /*22aa0*/  STL [R1+0x184], R178 ;  /* 0x000184b201007387 */ /* 0x0003e80000100800 */
[----:B0-----:R-:W4:Y:S01]  /*22ab0*/  LDL.LU R188, [R1+0x13c] ;  /* 0x00013c0001bc7983 */ /* 0x001f220000300800 */
[----:B------:R-:W-:-:S05]  /*22ac0*/  IADD3 R176, P5, R176, UR16, RZ ;  /* 0x00000010b0b07c10 */ /* 0x000fca000ffbe0ff */
[----:B------:R0:W-:Y:S04]  /*22ad0*/  STL [R1+0x158], R176 ;  /* 0x000158b001007387 */ /* 0x0001e80000100800 */
[----:B-1----:R-:W4:Y:S01]  /*22ae0*/  LDL.LU R178, [R1+0x110] ;  /* 0x0001100001b27983 */ /* 0x002f220000300800 */
[----:B------:R-:W-:-:S05]  /*22af0*/  IADD3.X R174, R174, UR30, RZ, P4, !PT ;  /* 0x0000001eaeae7c10 */ /* 0x000fca000a7fe4ff */
[----:B------:R1:W-:Y:S04]  /*22b00*/  STL [R1+0x17c], R174 ;  /* 0x00017cae01007387 */ /* 0x0003e80000100800 */
[----:B0-----:R-:W4:Y:S04]  /*22b10*/  LDL.LU R176, [R1+0x134] ;  /* 0x0001340001b07983 */ /* 0x001f280000300800 */
[----:B-1----:R-:W4:Y:S01]  /*22b20*/  LDL.LU R174, [R1+0x108] ;  /* 0x0001080001ae7983 */ /* 0x002f220000300800 */
[----:B--2---:R-:W-:-:S05]  /*22b30*/  IADD3 R172, P4, R172, UR16, RZ ;  /* 0x00000010acac7c10 */ /* 0x004fca000ff9e0ff */
[----:B------:R0:W-:Y:S01]  /*22b40*/  STL [R1+0x150], R172 ;  /* 0x000150ac01007387 */ /* 0x0001e20000100800 */
[----:B------:R-:W-:-:S03]  /*22b50*/  IADD3.X R199, R199, UR30, RZ, P3, !PT ;  /* 0x0000001ec7c77c10 */ /* 0x000fc60009ffe4ff */
[----:B0-----:R-:W2:Y:S04]  /*22b60*/  LDL.LU R172, [R1+0x12c] ;  /* 0x00012c0001ac7983 */ /* 0x001ea80000300800 */
[----:B------:R-:W-:Y:S01]  /*22b70*/  STL [R1+0x174], R199 ;  /* 0x000174c701007387 */ /* 0x000fe20000100800 */
[----:B------:R-:W-:-:S05]  /*22b80*/  IADD3 R186, P3, R186, UR16, RZ ;  /* 0x00000010baba7c10 */ /* 0x000fca000ff7e0ff */
[----:B------:R0:W-:Y:S01]  /*22b90*/  STL [R1+0x148], R186 ;  /* 0x000148ba01007387 */ /* 0x0001e20000100800 */
[----:B---3--:R-:W-:-:S03]  /*22ba0*/  IADD3.X R184, R184, UR30, RZ, P2, !PT ;  /* 0x0000001eb8b87c10 */ /* 0x008fc600097fe4ff */
[----:B0-----:R-:W3:Y:S04]  /*22bb0*/  LDL.LU R186, [R1+0x100] ;  /* 0x0001000001ba7983 */ /* 0x001ee80000300800 */
[----:B------:R0:W-:Y:S01]  /*22bc0*/  STL [R1+0x16c], R184 ;  /* 0x00016cb801007387 */ /* 0x0001e20000100800 */
[----:B----4-:R-:W-:-:S03]  /*22bd0*/  IADD3 R170, P2, R170, UR16, RZ ;  /* 0x00000010aaaa7c10 */ /* 0x010fc6000ff5e0ff */
[----:B0-----:R-:W4:Y:S04]  /*22be0*/  LDL.LU R184, [R1+0x124] ;  /* 0x0001240001b87983 */ /* 0x001f280000300800 */
[----:B------:R0:W-:Y:S04]  /*22bf0*/  STL [R1+0x140], R170 ;  /* 0x000140aa01007387 */ /* 0x0001e80000100800 */
[----:B0-----:R-:W4:Y:S01]  /*22c00*/  LDL.LU R170, [R1+0x11c] ;  /* 0x00011c0001aa7983 */ /* 0x001f220000300800 */
[----:B------:R-:W-:Y:S02]  /*22c10*/  IADD3.X R190, R190, UR30, RZ, P1, !PT ;  /* 0x0000001ebebe7c10 */ /* 0x000fe40008ffe4ff */
[----:B------:R-:W-:-:S05]  /*22c20*/  IADD3 R227, P1, R227, UR16, RZ ;  /* 0x00000010e3e37c10 */ /* 0x000fca000ff3e0ff */
[----:B------:R0:W-:Y:S04]  /*22c30*/  STL [R1+0x138], R227 ;  /* 0x000138e301007387 */ /* 0x0001e80000100800 */
[----:B------:R1:W-:Y:S04]  /*22c40*/  STL [R1+0x164], R190 ;  /* 0x000164be01007387 */ /* 0x0003e80000100800 */
[----:B0-----:R-:W4:Y:S04]  /*22c50*/  LDL.LU R227, [R1+0x9b4] ;  /* 0x0009b40001e37983 */ /* 0x001f280000300800 */
[----:B-1----:R-:W4:Y:S01]  /*22c60*/  LDL.LU R190, [R1+0xf0] ;  /* 0x0000f00001be7983 */ /* 0x002f220000300800 */
[----:B------:R-:W-:-:S02]  /*22c70*/  IADD3.X R197, R197, UR30, RZ, P6, !PT ;  /* 0x0000001ec5c57c10 */ /* 0x000fc4000b7fe4ff */
[----:B------:R-:W-:Y:S02]  /*22c80*/  IADD3 R191, P6, R191, UR16, RZ ;  /* 0x00000010bfbf7c10 */ /* 0x000fe4000ffde0ff */
[----:B------:R-:W-:-:S03]  /*22c90*/  IADD3.X R195, R195, UR30, RZ, P5, !PT ;  /* 0x0000001ec3c37c10 */ /* 0x000fc6000affe4ff */
[----:B------:R0:W-:Y:S01]  /*22ca0*/  STL [R1+0x130], R191 ;  /* 0x000130bf01007387 */ /* 0x0001e20000100800 */
[----:B------:R-:W-:-:S03]  /*22cb0*/  IADD3 R182, P5, R182, UR16, RZ ;  /* 0x00000010b6b67c10 */ /* 0x000fc6000ffbe0ff */
[----:B------:R-:W-:Y:S04]  /*22cc0*/  STL [R1+0x15c], R197 ;  /* 0x00015cc501007387 */ /* 0x000fe80000100800 */
[----:B0-----:R-:W4:Y:S04]  /*22cd0*/  LDL.LU R191, [R1+0xe8] ;  /* 0x0000e80001bf7983 */ /* 0x001f280000300800 */
[----:B------:R0:W-:Y:S04]  /*22ce0*/  STL [R1+0x128], R182 ;  /* 0x000128b601007387 */ /* 0x0001e80000100800 */
[----:B------:R-:W-:Y:S04]  /*22cf0*/  STL [R1+0x154], R195 ;  /* 0x000154c301007387 */ /* 0x000fe80000100800 */
[----:B0-----:R-:W4:Y:S01]  /*22d00*/  LDL.LU R182, [R1+0x10c] ;  /* 0x00010c0001b67983 */ /* 0x001f220000300800 */
[----:B------:R-:W-:-:S05]  /*22d10*/  IADD3.X R180, R180, UR30, RZ, P4, !PT ;  /* 0x0000001eb4b47c10 */ /* 0x000fca000a7fe4ff */
[----:B------:R0:W-:Y:S01]  /*22d20*/  STL [R1+0x14c], R180 ;  /* 0x00014cb401007387 */ /* 0x0001e20000100800 */
[----:B------:R-:W-:Y:S02]  /*22d30*/  IADD3.X R193, R193, UR30, RZ, P3, !PT ;  /* 0x0000001ec1c17c10 */ /* 0x000fe40009ffe4ff */
[----:B------:R-:W-:Y:S01]  /*22d40*/  IADD3 R239, P3, R239, UR16, RZ ;  /* 0x00000010efef7c10 */ /* 0x000fe2000ff7e0ff */
[----:B0-----:R-:W4:Y:S01]  /*22d50*/  LDL.LU R180, [R1+0xe0] ;  /* 0x0000e00001b47983 */ /* 0x001f220000300800 */
[----:B------:R-:W-:Y:S02]  /*22d60*/  IADD3.X R188, R188, UR30, RZ, P2, !PT ;  /* 0x0000001ebcbc7c10 */ /* 0x000fe400097fe4ff */
[----:B------:R-:W-:Y:S02]  /*22d70*/  IADD3.X R224, R224, UR30, RZ, P3, !PT ;  /* 0x0000001ee0e07c10 */ /* 0x000fe40009ffe4ff */
[----:B------:R-:W-:Y:S02]  /*22d80*/  IADD3 R178, P2, R178, UR16, RZ ;  /* 0x00000010b2b27c10 */ /* 0x000fe4000ff5e0ff */
[----:B------:R-:W-:-:S02]  /*22d90*/  IADD3.X R176, R176, UR30, RZ, P1, !PT ;  /* 0x0000001eb0b07c10 */ /* 0x000fc40008ffe4ff */
[----:B------:R-:W-:Y:S02]  /*22da0*/  IADD3 R174, P1, R174, UR16, RZ ;  /* 0x00000010aeae7c10 */ /* 0x000fe4000ff3e0ff */
[----:B--2---:R-:W-:Y:S02]  /*22db0*/  IADD3.X R172, R172, UR30, RZ, P6, !PT ;  /* 0x0000001eacac7c10 */ /* 0x004fe4000b7fe4ff */
[----:B---3--:R-:W-:Y:S02]  /*22dc0*/  IADD3 R186, P6, R186, UR16, RZ ;  /* 0x00000010baba7c10 */ /* 0x008fe4000ffde0ff */
[----:B----4-:R-:W-:Y:S02]  /*22dd0*/  IADD3.X R184, R184, UR30, RZ, P5, !PT ;  /* 0x0000001eb8b87c10 */ /* 0x010fe4000affe4ff */
[----:B------:R-:W-:Y:S02]  /*22de0*/  IADD3 R2, P5, R2, UR16, RZ ;  /* 0x0000001002027c10 */ /* 0x000fe4000ffbe0ff */
[----:B------:R-:W-:-:S05]  /*22df0*/  IADD3 R227, P4, R227, UR16, RZ ;  /* 0x00000010e3e37c10 */ /* 0x000fca000ff9e0ff */
[----:B------:R0:W-:Y:S04]  /*22e00*/  STL [R1+0x120], R227 ;  /* 0x000120e301007387 */ /* 0x0001e80000100800 */
[----:B0-----:R-:W2:Y:S04]  /*22e10*/  LDL.LU R227, [R1+0x104] ;  /* 0x0001040001e37983 */ /* 0x001ea80000300800 */
[----:B------:R0:W-:Y:S04]  /*22e20*/  STL [R1+0x118], R239 ;  /* 0x000118ef01007387 */ /* 0x0001e80000100800 */
[----:B0-----:R-:W3:Y:S04]  /*22e30*/  LDL.LU R239, [R1+0x9b0] ;  /* 0x0009b00001ef7983 */ /* 0x001ee80000300800 */
[----:B------:R-:W-:Y:S04]  /*22e40*/  STL [R1+0x144], R193 ;  /* 0x000144c101007387 */ /* 0x000fe80000100800 */
[----:B------:R0:W-:Y:S01]  /*22e50*/  STL [R1+0x110], R178 ;  /* 0x000110b201007387 */ /* 0x0001e20000100800 */
[----:B------:R-:W-:-:S03]  /*22e60*/  IADD3.X R170, R170, UR30, RZ, P4, !PT ;  /* 0x0000001eaaaa7c10 */ /* 0x000fc6000a7fe4ff */
[----:B0-----:R-:W4:Y:S04]  /*22e70*/  LDL.LU R178, [R1+0xd0] ;  /* 0x0000d00001b27983 */ /* 0x001f280000300800 */
[----:B------:R0:W-:Y:S01]  /*22e80*/  STL [R1+0x13c], R188 ;  /* 0x00013cbc01007387 */ /* 0x0001e20000100800 */
[----:B------:R-:W-:-:S03]  /*22e90*/  IADD3 R190, P4, R190, UR16, RZ ;  /* 0x00000010bebe7c10 */ /* 0x000fc6000ff9e0ff */
[----:B0-----:R-:W3:Y:S04]  /*22ea0*/  LDL.LU R188, [R1+0xc8] ;  /* 0x0000c80001bc7983 */ /* 0x001ee80000300800 */
[----:B------:R0:W-:Y:S04]  /*22eb0*/  STL [R1+0x134], R176 ;  /* 0x000134b001007387 */ /* 0x0001e80000100800 */
[----:B0-----:R-:W4:Y:S04]  /*22ec0*/  LDL.LU R176, [R1+0xec] ;  /* 0x0000ec0001b07983 */ /* 0x001f280000300800 */
[----:B------:R0:W-:Y:S04]  /*22ed0*/  STL [R1+0x108], R174 ;  /* 0x000108ae01007387 */ /* 0x0001e80000100800 */
[----:B0-----:R-:W4:Y:S04]  /*22ee0*/  LDL.LU R174, [R1+0xc0] ;  /* 0x0000c00001ae7983 */ /* 0x001f280000300800 */
[----:B------:R0:W-:Y:S04]  /*22ef0*/  STL [R1+0x12c], R172 ;  /* 0x00012cac01007387 */ /* 0x0001e80000100800 */
[----:B0-----:R-:W4:Y:S04]  /*22f00*/  LDL.LU R172, [R1+0xe4] ;  /* 0x0000e40001ac7983 */ /* 0x001f280000300800 */
[----:B------:R-:W-:Y:S04]  /*22f10*/  STL [R1+0x100], R186 ;  /* 0x000100ba01007387 */ /* 0x000fe80000100800 */
[----:B------:R0:W-:Y:S04]  /*22f20*/  STL [R1+0xf8], R2 ;  /* 0x0000f80201007387 */ /* 0x0001e80000100800 */
[----:B0-----:R-:W4:Y:S04]  /*22f30*/  LDL.LU R2, [R1+0x9ac] ;  /* 0x0009ac0001027983 */ /* 0x001f280000300800 */
[----:B------:R-:W-:Y:S04]  /*22f40*/  STL [R1+0x124], R184 ;  /* 0x000124b801007387 */ /* 0x000fe80000100800 */
[----:B------:R0:W-:Y:S04]  /*22f50*/  STL [R1+0x11c], R170 ;  /* 0x00011caa01007387 */ /* 0x0001e80000100800 */
[----:B0-----:R-:W4:Y:S04]  /*22f60*/  LDL.LU R170, [R1+0xdc] ;  /* 0x0000dc0001aa7983 */ /* 0x001f280000300800 */
[----:B------:R0:W-:Y:S04]  /*22f70*/  STL [R1+0xf0], R190 ;  /* 0x0000f0be01007387 */ /* 0x0001e80000100800 */
[----:B0-----:R-:W4:Y:S04]  /*22f80*/  LDL.LU R190, [R1+0xb0] ;  /* 0x0000b00001be7983 */ /* 0x001f280000300800 */
[----:B------:R0:W-:Y:S04]  /*22f90*/  STL [R1+0x114], R224 ;  /* 0x000114e001007387 */ /* 0x0001e80000100800 */
[----:B0-----:R-:W4:Y:S01]  /*22fa0*/  LDL.LU R224, [R1+0x9a8] ;  /* 0x0009a80001e07983 */ /* 0x001f220000300800 */
[----:B------:R-:W-:-:S02]  /*22fb0*/  IADD3 R191, P3, R191, UR16, RZ ;  /* 0x00000010bfbf7c10 */ /* 0x000fc4000ff7e0ff */
[----:B------:R-:W-:Y:S01]  /*22fc0*/  IADD3.X R182, R182, UR30, RZ, P2, !PT ;  /* 0x0000001eb6b67c10 */ /* 0x000fe200097fe4ff */
[----:B------:R-:W4:Y:S04]  /*22fd0*/  LDL.LU R186, [R1+0xa8] ;  /* 0x0000a80001ba7983 */ /* 0x000f280000300800 */
[----:B------:R-:W4:Y:S04]  /*22fe0*/  LDL.LU R184, [R1+0xcc] ;  /* 0x0000cc0001b87983 */ /* 0x000f280000300800 */
[----:B------:R0:W-:Y:S04]  /*22ff0*/  STL [R1+0xe8], R191 ;  /* 0x0000e8bf01007387 */ /* 0x0001e80000100800 */
[----:B0-----:R-:W4:Y:S04]  /*23000*/  LDL.LU R191, [R1+0xa0] ;  /* 0x0000a00001bf7983 */ /* 0x001f280000300800 */
[----:B------:R0:W-:Y:S04]  /*23010*/  STL [R1+0x10c], R182 ;  /* 0x00010cb601007387 */ /* 0x0001e80000100800 */
[----:B0-----:R-:W4:Y:S01]  /*23020*/  LDL.LU R182, [R1+0xc4] ;  /* 0x0000c40001b67983 */ /* 0x001f220000300800 */
[----:B------:R-:W-:-:S02]  /*23030*/  IADD3 R180, P2, R180, UR16, RZ ;  /* 0x00000010b4b47c10 */ /* 0x000fc4000ff5e0ff */
[----:B------:R-:W-:Y:S02]  /*23040*/  IADD3.X R246, R246, UR30, RZ, P5, !PT ;  /* 0x0000001ef6f67c10 */ /* 0x000fe4000affe4ff */
[----:B--2---:R-:W-:Y:S02]  /*23050*/  IADD3.X R227, R227, UR30, RZ, P1, !PT ;  /* 0x0000001ee3e37c10 */ /* 0x004fe40008ffe4ff */
[----:B------:R-:W-:-:S03]  /*23060*/  IADD3 R229, P1, R229, UR16, RZ ;  /* 0x00000010e5e57c10 */ /* 0x000fc6000ff3e0ff */
[----:B------:R0:W-:Y:S04]  /*23070*/  STL [R1+0x104], R227 ;  /* 0x000104e301007387 */ /* 0x0001e80000100800 */
[----:B0-----:R-:W2:Y:S04]  /*23080*/  LDL.LU R227, [R1+0x90] ;  /* 0x0000900001e37983 */ /* 0x001ea80000300800 */
[----:B------:R-:W-:Y:S04]  /*23090*/  STL [R1+0xe0], R180 ;  /* 0x0000e0b401007387 */ /* 0x000fe80000100800 */
[----:B------:R0:W-:Y:S04]  /*230a0*/  STL [R1+0xd8], R229 ;  /* 0x0000d8e501007387 */ /* 0x0001e80000100800 */
[----:B0-----:R-:W2:Y:S01]  /*230b0*/  LDL.LU R229, [R1+0x9a4] ;  /* 0x0009a40001e57983 */ /* 0x001ea20000300800 */
[----:B------:R-:W-:-:S02]  /*230c0*/  IADD3.X R0, R0, UR30, RZ, P1, !PT ;  /* 0x0000001e00007c10 */ /* 0x000fc40008ffe4ff */
[----:B---3--:R-:W-:Y:S02]  /*230d0*/  IADD3 R188, P5, R188, UR16, RZ ;  /* 0x00000010bcbc7c10 */ /* 0x008fe4000ffbe0ff */
[----:B----4-:R-:W-:Y:S02]  /*230e0*/  IADD3.X R176, R176, UR30, RZ, P4, !PT ;  /* 0x0000001eb0b07c10 */ /* 0x010fe4000a7fe4ff */
[----:B------:R-:W-:Y:S02]  /*230f0*/  IADD3 R174, P4, R174, UR16, RZ ;  /* 0x00000010aeae7c10 */ /* 0x000fe4000ff9e0ff */
[----:B------:R-:W-:Y:S02]  /*23100*/  IADD3.X R172, R172, UR30, RZ, P3, !PT ;  /* 0x0000001eacac7c10 */ /* 0x000fe40009ffe4ff */
[----:B------:R-:W-:Y:S02]  /*23110*/  IADD3 R249, P3, R249, UR16, RZ ;  /* 0x00000010f9f97c10 */ /* 0x000fe4000ff7e0ff */
[----:B------:R-:W-:-:S02]  /*23120*/  IADD3.X R170, R170, UR30, RZ, P2, !PT ;  /* 0x0000001eaaaa7c10 */ /* 0x000fc400097fe4ff */
[----:B------:R-:W-:Y:S02]  /*23130*/  IADD3.X R224, R224, UR30, RZ, P6, !PT ;  /* 0x0000001ee0e07c10 */ /* 0x000fe4000b7fe4ff */
[----:B------:R-:W-:-:S03]  /*23140*/  IADD3 R178, P6, R178, UR16, RZ ;  /* 0x00000010b2b27c10 */ /* 0x000fc6000ffde0ff */
[----:B------:R0:W-:Y:S04]  /*23150*/  STL [R1+0xfc], R224 ;  /* 0x0000fce001007387 */ /* 0x0001e80000100800 */
[----:B0-----:R-:W3:Y:S04]  /*23160*/  LDL.LU R224, [R1+0x88] ;  /* 0x0000880001e07983 */ /* 0x001ee80000300800 */
[----:B------:R-:W4:Y:S04]  /*23170*/  LDL.LU R180, [R1+0xac] ;  /* 0x0000ac0001b47983 */ /* 0x000f280000300800 */
[----:B------:R0:W-:Y:S04]  /*23180*/  STL [R1+0xf4], R246 ;  /* 0x0000f4f601007387 */ /* 0x0001e80000100800 */
[----:B------:R1:W-:Y:S04]  /*23190*/  STL [R1+0xd0], R178 ;  /* 0x0000d0b201007387 */ /* 0x0003e80000100800 */
[----:B0-----:R-:W2:Y:S04]  /*231a0*/  LDL.LU R246, [R1+0x9a0] ;  /* 0x0009a00001f67983 */ /* 0x001ea80000300800 */
[----:B-1----:R-:W2:Y:S04]  /*231b0*/  LDL.LU R178, [R1+0xa4] ;  /* 0x0000a40001b27983 */ /* 0x002ea80000300800 */
[----:B------:R-:W-:Y:S04]  /*231c0*/  STL [R1+0xc8], R188 ;  /* 0x0000c8bc01007387 */ /* 0x000fe80000100800 */
[----:B------:R0:W-:Y:S04]  /*231d0*/  STL [R1+0xec], R176 ;  /* 0x0000ecb001007387 */ /* 0x0001e80000100800 */
[----:B0-----:R-:W2:Y:S04]  /*231e0*/  LDL.LU R176, [R1+0x70] ;  /* 0x0000700001b07983 */ /* 0x001ea80000300800 */
[----:B------:R-:W-:Y:S04]  /*231f0*/  STL [R1+0xc0], R174 ;  /* 0x0000c0ae01007387 */ /* 0x000fe80000100800 */
[----:B------:R-:W-:Y:S04]  /*23200*/  STL [R1+0xe4], R172 ;  /* 0x0000e4ac01007387 */ /* 0x000fe80000100800 */
[----:B------:R0:W-:Y:S01]  /*23210*/  STL [R1+0xb8], R249 ;  /* 0x0000b8f901007387 */ /* 0x0001e20000100800 */
[----:B------:R-:W-:-:S03]  /*23220*/  IADD3 R190, P2, R190, UR16, RZ ;  /* 0x00000010bebe7c10 */ /* 0x000fc6000ff5e0ff */
[----:B0-----:R-:W2:Y:S04]  /*23230*/  LDL.LU R249, [R1+0x99c] ;  /* 0x00099c0001f97983 */ /* 0x001ea80000300800 */
[----:B------:R-:W2:Y:S04]  /*23240*/  LDL.LU R174, [R1+0x68] ;  /* 0x0000680001ae7983 */ /* 0x000ea80000300800 */
[----:B------:R-:W2:Y:S04]  /*23250*/  LDL.LU R172, [R1+0x8c] ;  /* 0x00008c0001ac7983 */ /* 0x000ea80000300800 */
[----:B------:R0:W-:Y:S01]  /*23260*/  STL [R1+0xdc], R170 ;  /* 0x0000dcaa01007387 */ /* 0x0001e20000100800 */
[----:B------:R-:W-:-:S02]  /*23270*/  IADD3.X R184, R184, UR30, RZ, P6, !PT ;  /* 0x0000001eb8b87c10 */ /* 0x000fc4000b7fe4ff */
[----:B------:R-:W-:Y:S01]  /*23280*/  IADD3 R191, P6, R191, UR16, RZ ;  /* 0x00000010bfbf7c10 */ /* 0x000fe2000ffde0ff */
[----:B0-----:R-:W2:Y:S04]  /*23290*/  LDL.LU R170, [R1+0x84] ;  /* 0x0000840001aa7983 */ /* 0x001ea80000300800 */
[----:B------:R0:W-:Y:S01]  /*232a0*/  STL [R1+0xd4], R0 ;  /* 0x0000d40001007387 */ /* 0x0001e20000100800 */
[----:B------:R-:W-:Y:S02]  /*232b0*/  IADD3 R186, P1, R186, UR16, RZ ;  /* 0x00000010baba7c10 */ /* 0x000fe4000ff3e0ff */
[----:B------:R-:W-:Y:S01]  /*232c0*/  IADD3.X R182, R182, UR30, RZ, P5, !PT ;  /* 0x0000001eb6b67c10 */ /* 0x000fe2000affe4ff */
[----:B0-----:R-:W2:Y:S01]  /*232d0*/  LDL.LU R0, [R1+0x998] ;  /* 0x0009980001007983 */ /* 0x001ea20000300800 */
[----:B------:R-:W-:-:S03]  /*232e0*/  IADD3 R238, P5, R238, UR16, RZ ;  /* 0x00000010eeee7c10 */ /* 0x000fc6000ffbe0ff */
[----:B------:R0:W-:Y:S04]  /*232f0*/  STL [R1+0xb0], R190 ;  /* 0x0000b0be01007387 */ /* 0x0001e80000100800 */
[----:B0-----:R-:W2:Y:S04]  /*23300*/  LDL.LU R190, [R1+0x50] ;  /* 0x0000500001be7983 */ /* 0x001ea80000300800 */
[----:B------:R0:W-:Y:S04]  /*23310*/  STL [R1+0xa0], R191 ;  /* 0x0000a0bf01007387 */ /* 0x0001e80000100800 */
[----:B------:R-:W-:Y:S04]  /*23320*/  STL [R1+0xa8], R186 ;  /* 0x0000a8ba01007387 */ /* 0x000fe80000100800 */
[----:B0-----:R-:W2:Y:S04]  /*23330*/  LDL.LU R191, [R1+0x6c] ;  /* 0x00006c0001bf7983 */ /* 0x001ea80000300800 */
[----:B------:R-:W-:Y:S04]  /*23340*/  STL [R1+0xcc], R184 ;  /* 0x0000ccb801007387 */ /* 0x000fe80000100800 */
[----:B------:R0:W-:Y:S04]  /*23350*/  STL [R1+0x98], R238 ;  /* 0x000098ee01007387 */ /* 0x0001e80000100800 */
[----:B0-----:R-:W2:Y:S01]  /*23360*/  LDL.LU R238, [R1+0x994] ;  /* 0x0009940001ee7983 */ /* 0x001ea20000300800 */
[----:B------:R-:W-:-:S03]  /*23370*/  IADD3.X R247, R247, UR30, RZ, P3, !PT ;  /* 0x0000001ef7f77c10 */ /* 0x000fc60009ffe4ff */
[----:B------:R-:W-:Y:S01]  /*23380*/  STL [R1+0xc4], R182 ;  /* 0x0000c4b601007387 */ /* 0x000fe20000100800 */
[----:B------:R-:W-:Y:S02]  /*23390*/  IADD3.X R248, R248, UR30, RZ, P5, !PT ;  /* 0x0000001ef8f87c10 */ /* 0x000fe4000affe4ff */
[----:B---3--:R-:W-:Y:S02]  /*233a0*/  IADD3 R224, P3, R224, UR16, RZ ;  /* 0x00000010e0e07c10 */ /* 0x008fe4000ff7e0ff */
[----:B----4-:R-:W-:Y:S02]  /*233b0*/  IADD3.X R180, R180, UR30, RZ, P2, !PT ;  /* 0x0000001eb4b47c10 */ /* 0x010fe400097fe4ff */
[----:B--2---:R-:W-:Y:S02]  /*233c0*/  IADD3 R246, P2, R246, UR16, RZ ;  /* 0x00000010f6f67c10 */ /* 0x004fe4000ff5e0ff */
[----:B------:R-:W-:Y:S02]  /*233d0*/  IADD3.X R178, R178, UR30, RZ, P1, !PT ;  /* 0x0000001eb2b27c10 */ /* 0x000fe40008ffe4ff */
[----:B------:R-:W-:-:S02]  /*233e0*/  IADD3 R240, P1, R240, UR16, RZ ;  /* 0x00000010f0f07c10 */ /* 0x000fc4000ff3e0ff */
[----:B------:R-:W-:Y:S02]  /*233f0*/  IADD3 R174, P5, R174, UR16, RZ ;  /* 0x00000010aeae7c10 */ /* 0x000fe4000ffbe0ff */
[----:B------:R-:W-:Y:S02]  /*23400*/  IADD3.X R249, R249, UR30, RZ, P2, !PT ;  /* 0x0000001ef9f97c10 */ /* 0x000fe400097fe4ff */
[----:B------:R-:W-:Y:S02]  /*23410*/  IADD3.X R0, R0, UR30, RZ, P4, !PT ;  /* 0x0000001e00007c10 */ /* 0x000fe4000a7fe4ff */
[----:B------:R-:W-:-:S03]  /*23420*/  IADD3 R227, P4, R227, UR16, RZ ;  /* 0x00000010e3e37c10 */ /* 0x000fc6000ff9e0ff */
[----:B------:R0:W-:Y:S04]  /*23430*/  STL [R1+0xbc], R0 ;  /* 0x0000bc0001007387 */ /* 0x0001e80000100800 */
[----:B0-----:R1:W5:Y:S04]  /*23440*/  LDL.LU R0, [R1+0x990] ;  /* 0x0009900001007983 */ /* 0x0013680000300800 */
[----:B------:R0:W-:Y:S04]  /*23450*/  STL [R1+0x90], R227 ;  /* 0x000090e301007387 */ /* 0x0001e80000100800 */
[----:B0-----:R-:W2:Y:S04]  /*23460*/  LDL.LU R227, [R1+0x30] ;  /* 0x0000300001e37983 */ /* 0x001ea80000300800 */
[----:B------:R0:W-:Y:S01]  /*23470*/  STL [R1+0xb4], R247 ;  /* 0x0000b4f701007387 */ /* 0x0001e20000100800 */
[----:B------:R-:W-:-:S03]  /*23480*/  IADD3.X R172, R172, UR30, RZ, P4, !PT ;  /* 0x0000001eacac7c10 */ /* 0x000fc6000a7fe4ff */
[----:B0-----:R-:W3:Y:S04]  /*23490*/  LDL.LU R247, [R1+0x98c] ;  /* 0x00098c0001f77983 */ /* 0x001ee80000300800 */
[----:B------:R0:W-:Y:S01]  /*234a0*/  STL [R1+0x88], R224 ;  /* 0x000088e001007387 */ /* 0x0001e20000100800 */
[----:B------:R-:W-:Y:S02]  /*234b0*/  IADD3.X R238, R238, UR30, RZ, P6, !PT ;  /* 0x0000001eeeee7c10 */ /* 0x000fe4000b7fe4ff */
[----:B------:R-:W-:Y:S01]  /*234c0*/  IADD3 R176, P6, R176, UR16, RZ ;  /* 0x00000010b0b07c10 */ /* 0x000fe2000ffde0ff */
[----:B0-----:R-:W4:Y:S04]  /*234d0*/  LDL.LU R224, [R1+0x4c] ;  /* 0x00004c0001e07983 */ /* 0x001f280000300800 */
[----:B------:R0:W-:Y:S01]  /*234e0*/  STL [R1+0x80], R246 ;  /* 0x000080f601007387 */ /* 0x0001e20000100800 */
[----:B------:R-:W-:-:S03]  /*234f0*/  IADD3 R2, P4, R2, UR16, RZ ;  /* 0x0000001002027c10 */ /* 0x000fc6000ff9e0ff */
[----:B0-----:R-:W3:Y:S04]  /*23500*/  LDL.LU R246, [R1+0x988] ;  /* 0x0009880001f67983 */ /* 0x001ee80000300800 */
[----:B------:R-:W-:Y:S04]  /*23510*/  STL [R1+0xac], R180 ;  /* 0x0000acb401007387 */ /* 0x000fe80000100800 */
[----:B------:R0:W-:Y:S01]  /*23520*/  STL [R1+0x78], R240 ;  /* 0x000078f001007387 */ /* 0x0001e20000100800 */
[----:B------:R-:W-:Y:S02]  /*23530*/  IADD3.X R170, R170, UR30, RZ, P3, !PT ;  /* 0x0000001eaaaa7c10 */ /* 0x000fe40009ffe4ff */
[----:B------:R-:W-:Y:S01]  /*23540*/  IADD3 R3, P3, R3, UR16, RZ ;  /* 0x0000001003037c10 */ /* 0x000fe2000ff7e0ff */
[----:B0-----:R-:W3:Y:S04]  /*23550*/  LDL.LU R240, [R1+0x10] ;  /* 0x0000100001f07983 */ /* 0x001ee80000300800 */
[----:B------:R-:W-:Y:S04]  /*23560*/  STL [R1+0xa4], R178 ;  /* 0x0000a4b201007387 */ /* 0x000fe80000100800 */
[----:B------:R0:W-:Y:S02]  /*23570*/  STL [R1+0x9c], R238 ;  /* 0x00009cee01007387 */ /* 0x0001e40000100800 */
[----:B0-----:R-:W-:-:S02]  /*23580*/  IMAD.MOV.U32 R238, RZ, RZ, R236 ;  /* 0x000000ffffee7224 */ /* 0x001fc400078e00ec */
[----:B------:R-:W3:Y:S04]  /*23590*/  LDL.LU R236, [R1+0x2c] ;  /* 0x00002c0001ec7983 */ /* 0x000ee80000300800 */
[----:B------:R0:W-:Y:S04]  /*235a0*/  STL [R1+0x94], R248 ;  /* 0x000094f801007387 */ /* 0x0001e80000100800 */
[----:B------:R-:W-:Y:S04]  /*235b0*/  STL [R1+0x70], R176 ;  /* 0x000070b001007387 */ /* 0x000fe80000100800 */
[----:B0-----:R-:W3:Y:S04]  /*235c0*/  LDL.LU R248, [R1+0x984] ;  /* 0x0009840001f87983 */ /* 0x001ee80000300800 */
[----:B------:R0:W-:Y:S04]  /*235d0*/  STL [R1+0x60], R2 ;  /* 0x0000600201007387 */ /* 0x0001e80000100800 */
[----:B------:R-:W-:Y:S04]  /*235e0*/  STL [R1+0x68], R174 ;  /* 0x000068ae01007387 */ /* 0x000fe80000100800 */
[----:B0-----:R-:W3:Y:S04]  /*235f0*/  LDL.LU R2, [R1+0x980] ;  /* 0x0009800001027983 */ /* 0x001ee80000300800 */
[----:B------:R-:W-:Y:S04]  /*23600*/  STL [R1+0x8c], R172 ;  /* 0x00008cac01007387 */ /* 0x000fe80000100800 */
[----:B------:R0:W-:Y:S04]  /*23610*/  STL [R1+0x58], R3 ;  /* 0x0000580301007387 */ /* 0x0001e80000100800 */
[----:B0-----:R-:W3:Y:S04]  /*23620*/  LDL.LU R3, [R1+0x97c] ;  /* 0x00097c0001037983 */ /* 0x001ee80000300800 */
[----:B------:R-:W-:Y:S04]  /*23630*/  STL [R1+0x84], R170 ;  /* 0x000084aa01007387 */ /* 0x000fe80000100800 */
[----:B------:R0:W-:Y:S04]  /*23640*/  STL [R1+0x7c], R249 ;  /* 0x00007cf901007387 */ /* 0x0001e80000100800 */
[----:B0-----:R-:W3:Y:S01]  /*23650*/  LDL.LU R249, [R1+0x978] ;  /* 0x0009780001f97983 */ /* 0x001ee20000300800 */
[----:B------:R-:W-:-:S02]  /*23660*/  IADD3.X R230, R230, UR30, RZ, P1, !PT ;  /* 0x0000001ee6e67c10 */ /* 0x000fc40008ffe4ff */
[----:B------:R-:W-:Y:S02]  /*23670*/  IADD3 R190, P2, R190, UR16, RZ ;  /* 0x00000010bebe7c10 */ /* 0x000fe4000ff5e0ff */
[----:B------:R-:W-:Y:S01]  /*23680*/  IADD3.X R191, R191, UR30, RZ, P6, !PT ;  /* 0x0000001ebfbf7c10 */ /* 0x000fe2000b7fe4ff */
[----:B------:R0:W-:Y:S01]  /*23690*/  STL [R1+0x74], R230 ;  /* 0x000074e601007387 */ /* 0x0001e20000100800 */
[----:B------:R-:W-:Y:S02]  /*236a0*/  IADD3 R225, P6, R225, UR16, RZ ;  /* 0x00000010e1e17c10 */ /* 0x000fe4000ffde0ff */
[----:B------:R-:W-:Y:S02]  /*236b0*/  IADD3.X R229, R229, UR30, RZ, P4, !PT ;  /* 0x0000001ee5e57c10 */ /* 0x000fe4000a7fe4ff */
[----:B------:R-:W-:Y:S01]  /*236c0*/  IADD3.X R226, R226, UR30, RZ, P3, !PT ;  /* 0x0000001ee2e27c10 */ /* 0x000fe20009ffe4ff */
[----:B0-----:R-:W3:Y:S04]  /*236d0*/  LDL.LU R230, [R1+0x4b8] ;  /* 0x0004b80001e67983 */ /* 0x001ee80000300800 */
[----:B------:R-:W-:Y:S01]  /*236e0*/  STL [R1+0x50], R190 ;  /* 0x000050be01007387 */ /* 0x000fe20000100800 */
[----:B--2---:R-:W-:-:S02]  /*236f0*/  IADD3 R227, P4, R227, UR16, RZ ;  /* 0x00000010e3e37c10 */ /* 0x004fc4000ff9e0ff */
[----:B----4-:R-:W-:Y:S02]  /*23700*/  IADD3.X R224, R224, UR30, RZ, P2, !PT ;  /* 0x0000001ee0e07c10 */ /* 0x010fe400097fe4ff */
[----:B---3--:R-:W-:Y:S02]  /*23710*/  IADD3 R248, P3, R248, UR16, RZ ;  /* 0x00000010f8f87c10 */ /* 0x008fe4000ff7e0ff */
[----:B------:R-:W-:-:S05]  /*23720*/  IADD3 R2, P1, R2, UR16, RZ ;  /* 0x0000001002027c10 */ /* 0x000fca000ff3e0ff */
[----:B------:R0:W-:Y:S04]  /*23730*/  STL [R1+0x48], R2 ;  /* 0x0000480201007387 */ /* 0x0001e80000100800 */
[----:B0-----:R1:W5:Y:S01]  /*23740*/  LDL.LU R2, [R1+0x974] ;  /* 0x0009740001027983 */ /* 0x0013620000300800 */
[----:B------:R-:W-:Y:S02]  /*23750*/  IADD3.X R3, R3, UR30, RZ, P1, !PT ;  /* 0x0000001e03037c10 */ /* 0x000fe40008ffe4ff */
[----:B------:R-:W-:Y:S02]  /*23760*/  IADD3.X R249, R249, UR30, RZ, P5, !PT ;  /* 0x0000001ef9f97c10 */ /* 0x000fe4000affe4ff */
[----:B------:R-:W-:-:S03]  /*23770*/  IADD3 R228, P5, R228, UR16, RZ ;  /* 0x00000010e4e47c10 */ /* 0x000fc6000ffbe0ff */
[----:B------:R0:W-:Y:S04]  /*23780*/  STL [R1+0x64], R249 ;  /* 0x000064f901007387 */ /* 0x0001e80000100800 */
[----:B------:R-:W-:Y:S04]  /*23790*/  STL [R1+0x6c], R191 ;  /* 0x00006cbf01007387 */ /* 0x000fe80000100800 */
[----:B0-----:R-:W2:Y:S04]  /*237a0*/  LDL.LU R249, [R1+0x970] ;  /* 0x0009700001f97983 */ /* 0x001ea80000300800 */
[----:B------:R-:W-:Y:S04]  /*237b0*/  STL [R1+0x40], R225 ;  /* 0x000040e101007387 */ /* 0x000fe80000100800 */
[----:B------:R-:W-:Y:S04]  /*237c0*/  STL [R1+0x38], R228 ;  /* 0x000038e401007387 */ /* 0x000fe80000100800 */
[----:B------:R-:W-:Y:S04]  /*237d0*/  STL [R1+0x5c], R229 ;  /* 0x00005ce501007387 */ /* 0x000fe80000100800 */
[----:B------:R0:W-:Y:S04]  /*237e0*/  STL [R1+0x28], R248 ;  /* 0x000028f801007387 */ /* 0x0001e80000100800 */
[----:B------:R-:W-:Y:S04]  /*237f0*/  STL [R1+0x30], R227 ;  /* 0x000030e301007387 */ /* 0x000fe80000100800 */
[----:B0-----:R-:W3:Y:S04]  /*23800*/  LDL.LU R248, [R1+0x96c] ;  /* 0x00096c0001f87983 */ /* 0x001ee80000300800 */
[----:B------:R-:W-:Y:S04]  /*23810*/  STL [R1+0x54], R226 ;  /* 0x000054e201007387 */ /* 0x000fe80000100800 */
[----:B------:R0:W-:Y:S04]  /*23820*/  STL [R1+0x44], R3 ;  /* 0x0000440301007387 */ /* 0x0001e80000100800 */
[----:B------:R-:W-:Y:S04]  /*23830*/  STL [R1+0x4c], R224 ;  /* 0x00004ce001007387 */ /* 0x000fe80000100800 */
[----:B0-----:R-:W4:Y:S01]  /*23840*/  LDL.LU R3, [R1+0x968] ;  /* 0x0009680001037983 */ /* 0x001f220000300800 */
[----:B------:R-:W-:-:S04]  /*23850*/  USHF.L.U32 UR5, UR28, 0x9, URZ ;  /* 0x000000091c057899 */ /* 0x000fc8000800063f */
[----:B------:R-:W-:-:S04]  /*23860*/  ULOP3.LUT UR5, UR5, 0x800, URZ, 0xc0, !UPT ;  /* 0x0000080005057892 */ /* 0x000fc8000f8ec03f */
[----:B------:R-:W-:Y:S01]  /*23870*/  ULEA.HI UR5, UR6, UR5, URZ, 0x1c ;  /* 0x0000000506057291 */ /* 0x000fe2000f8fe03f */
[----:B------:R-:W-:-:S03]  /*23880*/  WARPGROUP.ARRIVE ;  /* 0x00000000000079c5 */ /* 0x000fc60000000000 */
[----:B------:R-:W-:Y:S01]  /*23890*/  ULOP3.LUT UR14, UR5, 0x3fff, URZ, 0xc0, !UPT ;  /* 0x00003fff050e7892 */ /* 0x000fe2000f8ec03f */
[----:B------:R-:W-:Y:S01]  /*238a0*/  UMOV UR13, 0x40000040 ;  /* 0x40000040000d7882 */ /* 0x000fe20000000000 */
[----:B------:R-:W-:-:S07]  /*238b0*/  UMOV UR15, 0x40000040 ;  /* 0x40000040000f7882 */ /* 0x000fce0000000000 */
[----:B------:R-:W-:Y:S01]  /*238c0*/  QGMMA.64x256x32.F32.E5M2.E5M2 R24, gdesc[UR12], R24 ;  /* 0x03e000000c1879f3 */ /* 0x000fe20008703818 */
[----:B------:R-:W-:Y:S02]  /*238d0*/  IADD3 R223, P2, R223, UR16, RZ ;  /* 0x00000010dfdf7c10 */ /* 0x000fe4000ff5e0ff */
[----:B------:R-:W-:Y:S02]  /*238e0*/  IADD3 R241, P1, R241, UR16, RZ ;  /* 0x00000010f1f17c10 */ /* 0x000fe4000ff3e0ff */
[----:B------:R-:W-:Y:S02]  /*238f0*/  IADD3.X R239, R239, UR30, RZ, P6, !PT ;  /* 0x0000001eefef7c10 */ /* 0x000fe4000b7fe4ff */
[----:B------:R-:W-:Y:S01]  /*23900*/  IADD3 R240, P6, R240, UR16, RZ ;  /* 0x00000010f0f07c10 */ /* 0x000fe2000ffde0ff */
[----:B------:R-:W-:Y:S01]  /*23910*/  STL [R1+0x20], R223 ;  /* 0x000020df01007387 */ /* 0x000fe20000100800 */
[----:B------:R-:W-:Y:S02]  /*23920*/  IADD3.X R237, R237, UR30, RZ, P5, !PT ;  /* 0x0000001eeded7c10 */ /* 0x000fe4000affe4ff */
[----:B------:R-:W-:Y:S01]  /*23930*/  IADD3 R238, P5, R238, UR16, RZ ;  /* 0x00000010eeee7c10 */ /* 0x000fe2000ffbe0ff */
[----:B------:R-:W-:Y:S01]  /*23940*/  STL [R1+0x18], R241 ;  /* 0x000018f101007387 */ /* 0x000fe20000100800 */
[----:B------:R-:W-:-:S02]  /*23950*/  IADD3.X R236, R236, UR30, RZ, P4, !PT ;  /* 0x0000001eecec7c10 */ /* 0x000fc4000a7fe4ff */
[----:B------:R-:W-:Y:S01]  /*23960*/  IADD3 R235, P4, R235, UR16, RZ ;  /* 0x00000010ebeb7c10 */ /* 0x000fe2000ff9e0ff */
[----:B------:R-:W-:Y:S01]  /*23970*/  STL [R1+0x3c], R239 ;  /* 0x00003cef01007387 */ /* 0x000fe20000100800 */
[----:B------:R-:W-:Y:S02]  /*23980*/  IADD3.X R234, R234, UR30, RZ, P3, !PT ;  /* 0x0000001eeaea7c10 */ /* 0x000fe40009ffe4ff */
[----:B------:R-:W-:Y:S01]  /*23990*/  IADD3.X R233, R233, UR30, RZ, P2, !PT ;  /* 0x0000001ee9e97c10 */ /* 0x000fe200097fe4ff */
[----:B------:R-:W-:Y:S01]  /*239a0*/  STL [R1+0x10], R240 ;  /* 0x000010f001007387 */ /* 0x000fe20000100800 */
[----:B------:R-:W-:-:S03]  /*239b0*/  IADD3.X R231, R231, UR30, RZ, P1, !PT ;  /* 0x0000001ee7e77c10 */ /* 0x000fc60008ffe4ff */
[----:B------:R-:W-:Y:S04]  /*239c0*/  STL [R1+0x34], R237 ;  /* 0x000034ed01007387 */ /* 0x000fe80000100800 */
[----:B------:R-:W-:Y:S04]  /*239d0*/  STL [R1+0x8], R238 ;  /* 0x000008ee01007387 */ /* 0x000fe80000100800 */
[----:B------:R-:W-:Y:S04]  /*239e0*/  STL [R1+0x2c], R236 ;  /* 0x00002cec01007387 */ /* 0x000fe80000100800 */
[----:B------:R-:W-:Y:S04]  /*239f0*/  STL [R1], R235 ;  /* 0x000000eb01007387 */ /* 0x000fe80000100800 */
[----:B------:R-:W-:Y:S04]  /*23a00*/  STL [R1+0x24], R234 ;  /* 0x000024ea01007387 */ /* 0x000fe80000100800 */
[----:B------:R-:W-:Y:S01]  /*23a10*/  STL [R1+0x1c], R233 ;  /* 0x00001ce901007387 */ /* 0x000fe20000100800 */
[----:B------:R-:W-:Y:S01]  /*23a20*/  UIADD3 UR10, UP0, UR14, 0x2, URZ ;  /* 0x000000020e0a7890 */ /* 0x000fe2000ff1e03f */
[----:B------:R-:W-:-:S03]  /*23a30*/  UMOV UR5, URZ ;  /* 0x0000003f00057c82 */ /* 0x000fc60008000000 */
[----:B------:R-:W-:-:S09]  /*23a40*/  UIADD3.X UR11, UR5, 0x40000040, URZ, UP0, !UPT ;  /* 0x40000040050b7890 */ /* 0x000fd200087fe43f */
[----:B------:R-:W-:Y:S01]  /*23a50*/  QGMMA.64x256x32.F32.E5M2.E5M2 R24, gdesc[UR8], R24 ;  /* 0x03e00000081879f3 */ /* 0x000fe20008703818 */
[----:B----4-:R-:W-:-:S05]  /*23a60*/  IADD3.X R3, R3, UR30, RZ, P6, !PT ;  /* 0x0000001e03037c10 */ /* 0x010fca000b7fe4ff */
[----:B------:R0:W-:Y:S04]  /*23a70*/  STL [R1+0xc], R3 ;  /* 0x00000c0301007387 */ /* 0x0001e80000100800 */
[----:B------:R-:W-:Y:S04]  /*23a80*/  STL [R1+0x14], R231 ;  /* 0x000014e701007387 */ /* 0x000fe80000100800 */
[----:B0-----:R-:W4:Y:S01]  /*23a90*/  LDL.LU R3, [R1+0x964] ;  /* 0x0009640001037983 */ /* 0x001f220000300800 */
[----:B------:R-:W-:Y:S01]  /*23aa0*/  UIADD3.64 UR22, UR10, 0x2, URZ ;  /* 0x000000020a167897 */ /* 0x000fe2000fffe03f */
[----:B------:R-:W-:-:S02]  /*23ab0*/  IADD3.X R252, R252, UR30, RZ, P4, !PT ;  /* 0x0000001efcfc7c10 */ /* 0x000fc4000a7fe4ff */
[----:B------:R-:W-:Y:S02]  /*23ac0*/  IADD3 R230, P4, R230, UR7, RZ ;  /* 0x00000007e6e67c10 */ /* 0x000fe4000ff9e0ff */
[----:B------:R-:W-:-:S08]  /*23ad0*/  IADD3.X R232, R232, UR30, RZ, P5, !PT ;  /* 0x0000001ee8e87c10 */ /* 0x000fd0000affe4ff */
[----:B------:R-:W-:Y:S01]  /*23ae0*/  QGMMA.64x256x32.F32.E5M2.E5M2 R24, gdesc[UR20], R24 ;  /* 0x03e00000141879f3 */ /* 0x000fe20008703818 */
[----:B------:R-:W-:Y:S04]  /*23af0*/  STL [R1+0x4], R232 ;  /* 0x000004e801007387 */ /* 0x000fe80000100800 */
[----:B------:R-:W-:Y:S01]  /*23b00*/  STL [R1+0x4b8], R230 ;  /* 0x0004b8e601007387 */ /* 0x000fe20000100800 */
[----:B------:R-:W-:-:S15]  /*23b10*/  UIADD3.64 UR26, UR10, 0x4, URZ ;  /* 0x000000040a1a7897 */ /* 0x000fde000fffe03f */
[----:B------:R-:W-:-:S07]  /*23b20*/  NOP ;  /* 0x0000000000007918 */ /* 0x000fce0000000000 */
[----:B------:R-:W-:Y:S01]  /*23b30*/  QGMMA.64x256x32.F32.E5M2.E5M2 R24, gdesc[UR24], R24, gsb0 ;  /* 0x03e00000181879f3 */ /* 0x000fe20008003818 */
[----:B----4-:R-:W-:-:S05]  /*23b40*/  IADD3.X R3, R3, UR29, RZ, P4, !PT ;  /* 0x0000001d03037c10 */ /* 0x010fca000a7fe4ff */
[----:B------:R0:W-:Y:S04]  /*23b50*/  STL [R1+0x3c8], R3 ;  /* 0x0003c80301007387 */ /* 0x0001e80000100800 */
[----:B0-----:R1:W5:Y:S01]  /*23b60*/  LDL.LU R3, [R1+0x960] ;  /* 0x0009600001037983 */ /* 0x0013620000300800 */
[----:B------:R-:W-:Y:S02]  /*23b70*/  IADD3 R251, P3, R251, UR16, RZ ;  /* 0x00000010fbfb7c10 */ /* 0x000fe4000ff7e0ff */
[----:B--2---:R-:W-:Y:S02]  /*23b80*/  IADD3 R249, P2, R249, UR16, RZ ;  /* 0x00000010f9f97c10 */ /* 0x004fe4000ff5e0ff */
[----:B------:R-:W-:Y:S02]  /*23b90*/  IADD3 R247, P1, R247, UR16, RZ ;  /* 0x00000010f7f77c10 */ /* 0x000fe4000ff3e0ff */
[----:B------:R-:W-:-:S02]  /*23ba0*/  IADD3 R245, P6, R245, UR16, RZ ;  /* 0x00000010f5f57c10 */ /* 0x000fc4000ffde0ff */
[----:B------:R-:W-:Y:S02]  /*23bb0*/  IADD3 R243, P5, R243, UR16, RZ ;  /* 0x00000010f3f37c10 */ /* 0x000fe4000ffbe0ff */
[----:B------:R-:W-:Y:S02]  /*23bc0*/  IADD3.X R250, R250, UR30, RZ, P3, !PT ;  /* 0x0000001efafa7c10 */ /* 0x000fe40009ffe4ff */
[----:B---3--:R-:W-:Y:S02]  /*23bd0*/  IADD3.X R248, R248, UR30, RZ, P2, !PT ;  /* 0x0000001ef8f87c10 */ /* 0x008fe400097fe4ff */
[----:B------:R-:W-:Y:S02]  /*23be0*/  IADD3.X R246, R246, UR30, RZ, P1, !PT ;  /* 0x0000001ef6f67c10 */ /* 0x000fe40008ffe4ff */
[----:B------:R-:W-:Y:S02]  /*23bf0*/  IADD3.X R244, R244, UR30, RZ, P6, !PT ;  /* 0x0000001ef4f47c10 */ /* 0x000fe4000b7fe4ff */
[----:B------:R-:W-:Y:S01]  /*23c00*/  IADD3.X R242, R242, UR30, RZ, P5, !PT ;  /* 0x0000001ef2f27c10 */ /* 0x000fe2000affe4ff */
[----:B------:R-:W-:-:S02]  /*23c10*/  WARPGROUP.DEPBAR.LE gsb0, 0x0 ;  /* 0x00008000000079c5 */ /* 0x000fc40000010000 */
[----:B-1----:R-:W-:Y:S05]  /*23c20*/  @P0 BRA `(.L_x_1) ;  /* 0xffffff0400f00947 */ /* 0x002fea000383ffff */
.L_x_0:
[----:B------:R-:W2:Y:S01]  /*23c30*/  LDL.LU R190, [R1+0x940] ;  /* 0x0009400001be7983 */ /* 0x000ea20000300800 */
[----:B------:R-:W-:Y:S01]  /*23c40*/  F2FP.SATFINITE.E5M2.F32.PACK_AB_MERGE_C R15, R49, R48, RZ ;  /* 0x00000030310f723e */ /* 0x000fe200048060ff */
[----:B------:R-:W-:Y:S01]  /*23c50*/  ULDC.64 UR8, c[0x0][0x220] ;  /* 0x0000880000087ab9 */ /* 0x000fe20000000a00 */
[----:B------:R-:W-:Y:S01]  /*23c60*/  F2FP.SATFINITE.E5M2.F32.PACK_AB_MERGE_C R24, R25, R24, RZ ;  /* 0x000000181918723e */ /* 0x000fe200048060ff */
[----:B------:R-:W1:Y:S01]  /*23c70*/  S2R R8, SR_TID.X ;  /* 0x0000000000087919 */ /* 0x000e620000002100 */
[----:B------:R-:W-:Y:S01]  /*23c80*/  F2FP.SATFINITE.E5M2.F32.PACK_AB_MERGE_C R191, R29, R28, RZ ;  /* 0x0000001c1dbf723e */ /* 0x000fe200048060ff */
[----:B------:R-:W-:Y:S01]  /*23c90*/  ULDC.64 UR10, c[0x0][0x228] ;  /* 0x00008a00000a7ab9 */ /* 0x000fe20000000a00 */
[----:B------:R-:W-:Y:S01]  /*23ca0*/  F2FP.SATFINITE.E5M2.F32.PACK_AB_MERGE_C R188, R33, R32, RZ ;  /* 0x0000002021bc723e */ /* 0x000fe200048060ff */
[----:B------:R-:W3:Y:S01]  /*23cb0*/  S2R R10, SR_TID.X ;  /* 0x00000000000a7919 */ /* 0x000ee20000002100 */
[----:B------:R-:W-:Y:S01]  /*23cc0*/  F2FP.SATFINITE.E5M2.F32.PACK_AB_MERGE_C R38, R39, R38, RZ ;  /* 0x000000262726723e */ /* 0x000fe200048060ff */
[----:B------:R-:W-:Y:S01]  /*23cd0*/  ULDC UR7, c[0x0][0x248] ;  /* 0x0000920000077ab9 */ /* 0x000fe20000000800 */
[----:B------:R-:W-:-:S02]  /*23ce0*/  F2FP.SATFINITE.E5M2.F32.PACK_AB_MERGE_C R13, R41, R40, RZ ;  /* 0x00000028290d723e */ /* 0x000fc400048060ff */
[----:B------:R-:W-:Y:S02]  /*23cf0*/  F2FP.SATFINITE.E5M2.F32.PACK_AB_MERGE_C R14, R45, R44, RZ ;  /* 0x0000002c2d0e723e */ /* 0x000fe400048060ff */
[----:B------:R-:W-:Y:S02]  /*23d00*/  F2FP.SATFINITE.E5M2.F32.PACK_AB_MERGE_C R16, R57, R56, RZ ;  /* 0x000000383910723e */ /* 0x000fe400048060ff */
[----:B------:R-:W-:Y:S02]  /*23d10*/  F2FP.SATFINITE.E5M2.F32.PACK_AB_MERGE_C R17, R61, R60, RZ ;  /* 0x0000003c3d11723e */ /* 0x000fe400048060ff */
[----:B------:R-:W-:Y:S02]  /*23d20*/  F2FP.SATFINITE.E5M2.F32.PACK_AB_MERGE_C R18, R65, R64, RZ ;  /* 0x000000404112723e */ /* 0x000fe400048060ff */
[----:B------:R-:W-:Y:S02]  /*23d30*/  F2FP.SATFINITE.E5M2.F32.PACK_AB_MERGE_C R46, R47, R46, RZ ;  /* 0x0000002e2f2e723e */ /* 0x000fe400048060ff */
[----:B------:R-:W-:-:S02]  /*23d40*/  F2FP.SATFINITE.E5M2.F32.PACK_AB_MERGE_C R42, R43, R42, RZ ;  /* 0x0000002a2b2a723e */ /* 0x000fc400048060ff */
[----:B------:R-:W-:Y:S02]  /*23d50*/  F2FP.SATFINITE.E5M2.F32.PACK_AB_MERGE_C R50, R51, R50, RZ ;  /* 0x000000323332723e */ /* 0x000fe400048060ff */
[----:B------:R-:W-:Y:S02]  /*23d60*/  F2FP.SATFINITE.E5M2.F32.PACK_AB_MERGE_C R72, R73, R72, RZ ;  /* 0x000000484948723e */ /* 0x000fe400048060ff */
[----:B------:R-:W-:Y:S02]  /*23d70*/  F2FP.SATFINITE.E5M2.F32.PACK_AB_MERGE_C R76, R77, R76, RZ ;  /* 0x0000004c4d4c723e */ /* 0x000fe400048060ff */
[----:B------:R-:W-:Y:S02]  /*23d80*/  F2FP.SATFINITE.E5M2.F32.PACK_AB_MERGE_C R80, R81, R80, RZ ;  /* 0x000000505150723e */ /* 0x000fe400048060ff */
[----:B------:R-:W-:Y:S02]  /*23d90*/  F2FP.SATFINITE.E5M2.F32.PACK_AB_MERGE_C R26, R27, R26, RZ ;  /* 0x0000001a1b1a723e */ /* 0x000fe400048060ff */
[----:B------:R-:W-:Y:S01]  /*23da0*/  F2FP.SATFINITE.E5M2.F32.PACK_AB_MERGE_C R30, R31, R30, RZ ;  /* 0x0000001e1f1e723e */ /* 0x000fe200048060ff */
[C---:B-1----:R-:W-:Y:S01]  /*23db0*/  IMAD.SHL.U32 R6, R8.reuse, 0x800, RZ ;  /* 0x0000080008067824 */ /* 0x042fe200078e00ff */
[C---:B------:R-:W-:Y:S01]  /*23dc0*/  LOP3.LUT R7, R8.reuse, 0x80, RZ, 0xc0, !PT ;  /* 0x0000008008077812 */ /* 0x040fe200078ec0ff */
[C---:B-----5:R-:W-:Y:S01]  /*23dd0*/  IMAD.SHL.U32 R2, R8.reuse, 0x200, RZ ;  /* 0x0000020008027824 */ /* 0x060fe200078e00ff */
[----:B------:R-:W-:Y:S01]  /*23de0*/  F2FP.SATFINITE.E5M2.F32.PACK_AB_MERGE_C R34, R35, R34, RZ ;  /* 0x000000222322723e */ /* 0x000fe200048060ff */
[----:B------:R-:W-:Y:S01]  /*23df0*/  IMAD.SHL.U32 R0, R8, 0x8, RZ ;  /* 0x0000000808007824 */ /* 0x000fe200078e00ff */
[----:B------:R-:W-:Y:S01]  /*23e00*/  LOP3.LUT R6, R6, 0x3000, RZ, 0xc0, !PT ;  /* 0x0000300006067812 */ /* 0x000fe200078ec0ff */
[----:B------:R-:W-:Y:S01]  /*23e10*/  IMAD.SHL.U32 R12, R8, 0x20, RZ ;  /* 0x00000020080c7824 */ /* 0x000fe200078e00ff */
[----:B---3--:R-:W-:Y:S01]  /*23e20*/  LOP3.LUT R19, R10, 0x7f, RZ, 0xc0, !PT ;  /* 0x0000007f0a137812 */ /* 0x008fe200078ec0ff */
[----:B------:R-:W-:Y:S01]  /*23e30*/  IMAD.SHL.U32 R9, R8, 0x4, RZ ;  /* 0x0000000408097824 */ /* 0x000fe200078e00ff */
[----:B------:R-:W-:-:S02]  /*23e40*/  LEA.HI R11, R10, 0x7c, RZ, 0x1a ;  /* 0x0000007c0a0b7811 */ /* 0x000fc400078fd0ff */
[----:B------:R-:W-:Y:S01]  /*23e50*/  LOP3.LUT R5, R2, 0x3000, RZ, 0xc0, !PT ;  /* 0x0000300002057812 */ /* 0x000fe200078ec0ff */
[----:B------:R-:W-:Y:S01]  /*23e60*/  IMAD R20, R19, 0x10, R6 ;  /* 0x0000001013147824 */ /* 0x000fe200078e0206 */
[C---:B------:R-:W-:Y:S01]  /*23e70*/  LEA.HI R21, R10.reuse, 0x6c, RZ, 0x1a ;  /* 0x0000006c0a157811 */ /* 0x040fe200078fd0ff */
[C---:B------:R-:W-:Y:S01]  /*23e80*/  IMAD.IADD R2, R3.reuse, 0x1, R11 ;  /* 0x0000000103027824 */ /* 0x040fe200078e020b */
[C---:B------:R-:W-:Y:S02]  /*23e90*/  LEA.HI R19, R10.reuse, 0x5c, RZ, 0x1a ;  /* 0x0000005c0a137811 */ /* 0x040fe400078fd0ff */
[C---:B------:R-:W-:Y:S01]  /*23ea0*/  LEA.HI R11, R10.reuse, 0x4c, RZ, 0x1a ;  /* 0x0000004c0a0b7811 */ /* 0x040fe200078fd0ff */
[C---:B------:R-:W-:Y:S01]  /*23eb0*/  IMAD.IADD R39, R3.reuse, 0x1, R21 ;  /* 0x0000000103277824 */ /* 0x040fe200078e0215 */
[C---:B------:R-:W-:Y:S01]  /*23ec0*/  LEA.HI R21, R10.reuse, 0x3c, RZ, 0x1a ;  /* 0x0000003c0a157811 */ /* 0x040fe200078fd0ff */
[C---:B------:R-:W-:Y:S01]  /*23ed0*/  IMAD.IADD R40, R3.reuse, 0x1, R19 ;  /* 0x0000000103287824 */ /* 0x040fe200078e0213 */
[C---:B------:R-:W-:Y:S01]  /*23ee0*/  LEA.HI R19, R10.reuse, 0x2c, RZ, 0x1a ;  /* 0x0000002c0a137811 */ /* 0x040fe200078fd0ff */
[C---:B------:R-:W-:Y:S01]  /*23ef0*/  IMAD.IADD R41, R3.reuse, 0x1, R11 ;  /* 0x0000000103297824 */ /* 0x040fe200078e020b */
[C---:B------:R-:W-:Y:S01]  /*23f00*/  LEA.HI R11, R10.reuse, 0x1c, RZ, 0x1a ;  /* 0x0000001c0a0b7811 */ /* 0x040fe200078fd0ff */
[C---:B------:R-:W-:Y:S01]  /*23f10*/  IMAD.IADD R43, R3.reuse, 0x1, R21 ;  /* 0x00000001032b7824 */ /* 0x040fe200078e0215 */
[----:B------:R-:W-:Y:S01]  /*23f20*/  LEA.HI R10, R10, 0xc, RZ, 0x1a ;  /* 0x0000000c0a0a7811 */ /* 0x000fe200078fd0ff */
[----:B------:R-:W-:Y:S01]  /*23f30*/  IMAD.IADD R45, R3, 0x1, R19 ;  /* 0x00000001032d7824 */ /* 0x000fe200078e0213 */
[----:B------:R-:W-:Y:S01]  /*23f40*/  LOP3.LUT R15, R15, 0xffff, RZ, 0xc0, !PT ;  /* 0x0000ffff0f0f7812 */ /* 0x000fe200078ec0ff */
[C---:B------:R-:W-:Y:S01]  /*23f50*/  IMAD.IADD R47, R3.reuse, 0x1, R11 ;  /* 0x00000001032f7824 */ /* 0x040fe200078e020b */
[----:B------:R-:W-:Y:S01]  /*23f60*/  LOP3.LUT R0, R0, 0x300, RZ, 0xc0, !PT ;  /* 0x0000030000007812 */ /* 0x000fe200078ec0ff */
[----:B------:R-:W-:Y:S01]  /*23f70*/  IMAD.IADD R48, R3, 0x1, R10 ;  /* 0x0000000103307824 */ /* 0x000fe200078e020a */
[----:B------:R-:W-:-:S02]  /*23f80*/  LOP3.LUT R32, R24, 0xffff, RZ, 0xc0, !PT ;  /* 0x0000ffff18207812 */ /* 0x000fc400078ec0ff */
[----:B------:R-:W-:Y:S02]  /*23f90*/  LOP3.LUT R191, R191, 0xffff, RZ, 0xc0, !PT ;  /* 0x0000ffffbfbf7812 */ /* 0x000fe400078ec0ff */
[----:B------:R-:W-:Y:S02]  /*23fa0*/  LOP3.LUT R188, R188, 0xffff, RZ, 0xc0, !PT ;  /* 0x0000ffffbcbc7812 */ /* 0x000fe400078ec0ff */
[----:B------:R-:W-:Y:S02]  /*23fb0*/  LOP3.LUT R13, R13, 0xffff, RZ, 0xc0, !PT ;  /* 0x0000ffff0d0d7812 */ /* 0x000fe400078ec0ff */
[----:B------:R-:W-:Y:S02]  /*23fc0*/  LOP3.LUT R14, R14, 0xffff, RZ, 0xc0, !PT ;  /* 0x0000ffff0e0e7812 */ /* 0x000fe400078ec0ff */
[----:B------:R-:W-:Y:S02]  /*23fd0*/  R2UR UR4, R7 ;  /* 0x00000000070472ca */ /* 0x000fe400000e0000 */
[----:B------:R-:W-:-:S02]  /*23fe0*/  LOP3.LUT R16, R16, 0xffff, RZ, 0xc0, !PT ;  /* 0x0000ffff10107812 */ /* 0x000fc400078ec0ff */
[----:B------:R-:W-:Y:S02]  /*23ff0*/  LOP3.LUT R17, R17, 0xffff, RZ, 0xc0, !PT ;  /* 0x0000ffff11117812 */ /* 0x000fe400078ec0ff */
[----:B------:R-:W-:Y:S02]  /*24000*/  LOP3.LUT R18, R18, 0xffff, RZ, 0xc0, !PT ;  /* 0x0000ffff12127812 */ /* 0x000fe400078ec0ff */
[----:B------:R-:W-:Y:S02]  /*24010*/  LOP3.LUT R12, R5, 0x60, R12, 0xf8, !PT ;  /* 0x00000060050c7812 */ /* 0x000fe400078ef80c */
[----:B------:R-:W-:Y:S02]  /*24020*/  PRMT R7, R15, 0x3340, R4 ;  /* 0x000033400f077816 */ /* 0x000fe40000000004 */
[----:B------:R-:W-:Y:S02]  /*24030*/  LOP3.LUT R9, R0, 0x70, R9, 0xf8, !PT ;  /* 0x0000007000097812 */ /* 0x000fe400078ef809 */
[----:B------:R-:W-:-:S02]  /*24040*/  PRMT R5, R188, 0x3340, R1 ;  /* 0x00003340bc057816 */ /* 0x000fc40000000001 */
[----:B------:R-:W-:Y:S02]  /*24050*/  PRMT R4, R32, 0x3340, R191 ;  /* 0x0000334020047816 */ /* 0x000fe400000000bf */
[----:B------:R-:W-:Y:S02]  /*24060*/  LEA.HI R0, R8, R3, RZ, 0x1a ;  /* 0x0000000308007211 */ /* 0x000fe400078fd0ff */
[----:B------:R-:W-:Y:S02]  /*24070*/  SHF.R.U32.HI R10, RZ, 0x6, R8 ;  /* 0x00000006ff0a7819 */ /* 0x000fe40000011608 */
[----:B------:R-:W-:Y:S02]  /*24080*/  PRMT R6, R13, 0x3340, R14 ;  /* 0x000033400d067816 */ /* 0x000fe4000000000e */
[----:B------:R-:W-:Y:S02]  /*24090*/  PRMT R11, R18, 0x3340, R1 ;  /* 0x00003340120b7816 */ /* 0x000fe40000000001 */
[----:B------:R-:W-:-:S02]  /*240a0*/  PRMT R8, R16, 0x3340, R17 ;  /* 0x0000334010087816 */ /* 0x000fc40000000011 */
[----:B------:R-:W-:Y:S02]  /*240b0*/  PRMT R4, R4, 0x5410, R5 ;  /* 0x0000541004047816 */ /* 0x000fe40000000005 */
[----:B------:R-:W-:Y:S02]  /*240c0*/  SGXT.U32 R10, R10, 0x2 ;  /* 0x000000020a0a781a */ /* 0x000fe40000000000 */
[----:B------:R-:W-:Y:S02]  /*240d0*/  PRMT R5, R6, 0x5410, R7 ;  /* 0x0000541006057816 */ /* 0x000fe40000000007 */
[----:B------:R-:W-:Y:S02]  /*240e0*/  PRMT R6, R8, 0x5410, R11 ;  /* 0x0000541008067816 */ /* 0x000fe4000000000b */
[----:B------:R-:W-:Y:S02]  /*240f0*/  LOP3.LUT R7, R42, 0xffff, RZ, 0xc0, !PT ;  /* 0x0000ffff2a077812 */ /* 0x000fe400078ec0ff */
[----:B------:R-:W-:-:S02]  /*24100*/  LOP3.LUT R8, R46, 0xffff, RZ, 0xc0, !PT ;  /* 0x0000ffff2e087812 */ /* 0x000fc400078ec0ff */
[----:B------:R-:W-:Y:S02]  /*24110*/  LOP3.LUT R80, R80, 0xffff, RZ, 0xc0, !PT ;  /* 0x0000ffff50507812 */ /* 0x000fe400078ec0ff */
[----:B------:R-:W-:Y:S02]  /*24120*/  LOP3.LUT R72, R72, 0xffff, RZ, 0xc0, !PT ;  /* 0x0000ffff48487812 */ /* 0x000fe400078ec0ff */
[----:B------:R-:W-:Y:S02]  /*24130*/  LOP3.LUT R195, R76, 0xffff, RZ, 0xc0, !PT ;  /* 0x0000ffff4cc37812 */ /* 0x000fe400078ec0ff */
[----:B------:R-:W-:Y:S02]  /*24140*/  LOP3.LUT R50, R50, 0xffff, RZ, 0xc0, !PT ;  /* 0x0000ffff32327812 */ /* 0x000fe400078ec0ff */
[----:B------:R-:W-:Y:S02]  /*24150*/  F2FP.SATFINITE.E5M2.F32.PACK_AB_MERGE_C R36, R37, R36, RZ ;  /* 0x000000242524723e */ /* 0x000fe400048060ff */
        /* <DEDUP_REMOVED lines=44> */
[----:B------:R-:W-:Y:S02]  /*24420*/  LOP3.LUT R26, R26, 0xffff, RZ, 0xc0, !PT ;  /* 0x0000ffff1a1a7812 */ /* 0x000fe400078ec0ff */
[----:B------:R-:W-:Y:S02]  /*24430*/  LOP3.LUT R11, R30, 0xffff, RZ, 0xc0, !PT ;  /* 0x0000ffff1e0b7812 */ /* 0x000fe400078ec0ff */
[----:B------:R-:W-:Y:S02]  /*24440*/  LOP3.LUT R34, R34, 0xffff, RZ, 0xc0, !PT ;  /* 0x0000ffff22227812 */ /* 0x000fe400078ec0ff */
[C---:B------:R-:W-:Y:S02]  /*24450*/  LOP3.LUT R83, R3.reuse, R10, RZ, 0xfc, !PT ;  /* 0x0000000a03537212 */ /* 0x040fe400078efcff */
[----:B------:R-:W-:-:S02]  /*24460*/  LOP3.LUT R31, R3, 0x4, R10, 0xfe, !PT ;  /* 0x00000004031f7812 */ /* 0x000fc400078efe0a */
[C-C-:B------:R-:W-:Y:S02]  /*24470*/  LOP3.LUT R35, R3.reuse, 0x8, R10.reuse, 0xfe, !PT ;  /* 0x0000000803237812 */ /* 0x140fe400078efe0a */
[C-C-:B------:R-:W-:Y:S02]  /*24480*/  LOP3.LUT R49, R3.reuse, 0x10, R10.reuse, 0xfe, !PT ;  /* 0x0000001003317812 */ /* 0x140fe400078efe0a */
[C-C-:B------:R-:W-:Y:S02]  /*24490*/  LOP3.LUT R51, R3.reuse, 0x14, R10.reuse, 0xfe, !PT ;  /* 0x0000001403337812 */ /* 0x140fe400078efe0a */
[C-C-:B------:R-:W-:Y:S02]  /*244a0*/  LOP3.LUT R53, R3.reuse, 0x18, R10.reuse, 0xfe, !PT ;  /* 0x0000001803357812 */ /* 0x140fe400078efe0a */
[C-C-:B------:R-:W-:Y:S02]  /*244b0*/  LOP3.LUT R55, R3.reuse, 0x20, R10.reuse, 0xfe, !PT ;  /* 0x0000002003377812 */ /* 0x140fe400078efe0a */
        /* <DEDUP_REMOVED lines=88> */
[----:B------:R-:W-:Y:S02]  /*24a40*/  LOP3.LUT R3, R3, 0x1f8, R10, 0xfe, !PT ;  /* 0x000001f803037812 */ /* 0x000fe400078efe0a */
[----:B------:R-:W-:Y:S02]  /*24a50*/  PRMT R19, R80, 0x3340, R1 ;  /* 0x0000334050137816 */ /* 0x000fe40000000001 */
[----:B------:R-:W-:-:S02]  /*24a60*/  PRMT R10, R72, 0x3340, R195 ;  /* 0x00003340480a7816 */ /* 0x000fc400000000c3 */
[--C-:B------:R-:W-:Y:S02]  /*24a70*/  PRMT R24, R50, 0x3340, R1.reuse ;  /* 0x0000334032187816 */ /* 0x100fe40000000001 */
[----:B------:R-:W-:Y:S02]  /*24a80*/  PRMT R23, R7, 0x3340, R8 ;  /* 0x0000334007177816 */ /* 0x000fe40000000008 */
        /* <DEDUP_REMOVED lines=8> */
[----:B------:R-:W-:Y:S02]  /*24b10*/  LOP3.LUT R42, R12, R9, RZ, 0x3c, !PT ;  /* 0x000000090c2a7212 */ /* 0x000fe400078e3cff */
[----:B------:R-:W-:-:S02]  /*24b20*/  LOP3.LUT R88, R88, 0xffff, RZ, 0xc0, !PT ;  /* 0x0000ffff58587812 */ /* 0x000fc400078ec0ff */
[----:B------:R-:W-:Y:S02]  /*24b30*/  LOP3.LUT R193, R92, 0xffff, RZ, 0xc0, !PT ;  /* 0x0000ffff5cc17812 */ /* 0x000fe400078ec0ff */
[----:B------:R-:W-:Y:S02]  /*24b40*/  LOP3.LUT R96, R96, 0xffff, RZ, 0xc0, !PT ;  /* 0x0000ffff60607812 */ /* 0x000fe400078ec0ff */
[----:B------:R-:W-:Y:S02]  /*24b50*/  LOP3.LUT R104, R104, 0xffff, RZ, 0xc0, !PT ;  /* 0x0000ffff68687812 */ /* 0x000fe400078ec0ff */
[----:B------:R-:W-:Y:S02]  /*24b60*/  LOP3.LUT R189, R108, 0xffff, RZ, 0xc0, !PT ;  /* 0x0000ffff6cbd7812 */ /* 0x000fe400078ec0ff */
[----:B------:R-:W-:Y:S02]  /*24b70*/  LOP3.LUT R112, R112, 0xffff, RZ, 0xc0, !PT ;  /* 0x0000ffff70707812 */ /* 0x000fe400078ec0ff */
[----:B------:R-:W-:-:S02]  /*24b80*/  PRMT R10, R10, 0x5410, R19 ;  /* 0x000054100a0a7816 */ /* 0x000fc40000000013 */
[----:B------:R-:W-:Y:S02]  /*24b90*/  PRMT R9, R23, 0x5410, R24 ;  /* 0x0000541017097816 */ /* 0x000fe40000000018 */
[----:B------:R-:W-:Y:S02]  /*24ba0*/  PRMT R12, R21, 0x5410, R22 ;  /* 0x00005410150c7816 */ /* 0x000fe40000000016 */
[----:B------:R-:W-:Y:S02]  /*24bb0*/  PRMT R19, R66, 0x3340, R1 ;  /* 0x0000334042137816 */ /* 0x000fe40000000001 */
[----:B------:R-:W-:Y:S02]  /*24bc0*/  PRMT R24, R58, 0x3340, R33 ;  /* 0x000033403a187816 */ /* 0x000fe40000000021 */
        /* <DEDUP_REMOVED lines=9> */
[----:B------:R-:W-:Y:S02]  /*24c60*/  PRMT R24, R24, 0x5410, R19 ;  /* 0x0000541018187816 */ /* 0x000fe40000000013 */
[----:B------:R-:W-:Y:S02]  /*24c70*/  LOP3.LUT R90, R90, 0xffff, RZ, 0xc0, !PT ;  /* 0x0000ffff5a5a7812 */ /* 0x000fe400078ec0ff */
[----:B------:R-:W-:Y:S02]  /*24c80*/  LOP3.LUT R197, R94, 0xffff, RZ, 0xc0, !PT ;  /* 0x0000ffff5ec57812 */ /* 0x000fe400078ec0ff */
[----:B------:R-:W-:Y:S02]  /*24c90*/  LOP3.LUT R98, R98, 0xffff, RZ, 0xc0, !PT ;  /* 0x0000ffff62627812 */ /* 0x000fe400078ec0ff */
[----:B------:R-:W-:-:S02]  /*24ca0*/  PRMT R19, R21, 0x5410, R22 ;  /* 0x0000541015137816 */ /* 0x000fc40000000016 */
[----:B------:R-:W-:Y:S02]  /*24cb0*/  LOP3.LUT R106, R106, 0xffff, RZ, 0xc0, !PT ;  /* 0x0000ffff6a6a7812 */ /* 0x000fe400078ec0ff */
[----:B------:R-:W-:Y:S02]  /*24cc0*/  LOP3.LUT R199, R110, 0xffff, RZ, 0xc0, !PT ;  /* 0x0000ffff6ec77812 */ /* 0x000fe400078ec0ff */
[----:B------:R-:W-:Y:S02]  /*24cd0*/  LOP3.LUT R114, R114, 0xffff, RZ, 0xc0, !PT ;  /* 0x0000ffff72727812 */ /* 0x000fe400078ec0ff */
[----:B------:R-:W-:Y:S02]  /*24ce0*/  PRMT R22, R23, 0x5410, R28 ;  /* 0x0000541017167816 */ /* 0x000fe4000000001c */
[----:B------:R-:W-:Y:S02]  /*24cf0*/  PRMT R21, R25, 0x5410, R30 ;  /* 0x0000541019157816 */ /* 0x000fe4000000001e */
[----:B------:R-:W-:-:S02]  /*24d00*/  PRMT R28, R128, 0x3340, R1 ;  /* 0x00003340801c7816 */ /* 0x000fc40000000001 */
[----:B------:R-:W-:Y:S02]  /*24d10*/  PRMT R25, R120, 0x3340, R201 ;  /* 0x0000334078197816 */ /* 0x000fe400000000c9 */
[----:B------:R-:W-:Y:S02]  /*24d20*/  PRMT R46, R98, 0x3340, R1 ;  /* 0x00003340622e7816 */ /* 0x000fe40000000001 */
[----:B------:R-:W-:Y:S02]  /*24d30*/  PRMT R29, R90, 0x3340, R197 ;  /* 0x000033405a1d7816 */ /* 0x000fe400000000c5 */
[----:B------:R-:W-:Y:S02]  /*24d40*/  PRMT R205, R114, 0x3340, R1 ;  /* 0x0000334072cd7816 */ /* 0x000fe40000000001 */
[----:B------:R-:W-:Y:S02]  /*24d50*/  PRMT R62, R106, 0x3340, R199 ;  /* 0x000033406a3e7816 */ /* 0x000fe400000000c7 */
[----:B------:R-:W-:-:S02]  /*24d60*/  SHF.R.U32.HI R34, RZ, 0x8, R34 ;  /* 0x00000008ff227819 */ /* 0x000fc40000011622 */
[----:B------:R-:W-:Y:S02]  /*24d70*/  SHF.R.U32.HI R15, RZ, 0x8, R15 ;  /* 0x00000008ff0f7819 */ /* 0x000fe4000001160f */
[----:B------:R-:W-:Y:S02]  /*24d80*/  LOP3.LUT R144, R144, 0xffff, RZ, 0xc0, !PT ;  /* 0x0000ffff90907812 */ /* 0x000fe400078ec0ff */
[----:B------:R-:W-:Y:S02]  /*24d90*/  LOP3.LUT R136, R136, 0xffff, RZ, 0xc0, !PT ;  /* 0x0000ffff88887812 */ /* 0x000fe400078ec0ff */
[----:B------:R-:W-:Y:S02]  /*24da0*/  LOP3.LUT R203, R140, 0xffff, RZ, 0xc0, !PT ;  /* 0x0000ffff8ccb7812 */ /* 0x000fe400078ec0ff */
[----:B------:R-:W-:Y:S02]  /*24db0*/  PRMT R25, R25, 0x5410, R28 ;  /* 0x0000541019197816 */ /* 0x000fe4000000001c */
[----:B------:R-:W-:-:S02]  /*24dc0*/  SHF.R.U32.HI R13, RZ, 0x8, R13 ;  /* 0x00000008ff0d7819 */ /* 0x000fc4000001160d */
[----:B------:R-:W-:Y:S02]  /*24dd0*/  SHF.R.U32.HI R14, RZ, 0x8, R14 ;  /* 0x00000008ff0e7819 */ /* 0x000fe4000001160e */
[----:B------:R-:W-:Y:S02]  /*24de0*/  SHF.R.U32.HI R17, RZ, 0x8, R17 ;  /* 0x00000008ff117819 */ /* 0x000fe40000011611 */
[----:B------:R-:W-:Y:S02]  /*24df0*/  PRMT R28, R29, 0x5410, R46 ;  /* 0x000054101d1c7816 */ /* 0x000fe4000000002e */
[----:B------:R-:W-:Y:S02]  /*24e00*/  SHF.R.U32.HI R195, RZ, 0x8, R195 ;  /* 0x00000008ffc37819 */ /* 0x000fe400000116c3 */
[----:B------:R-:W-:Y:S02]  /*24e10*/  SHF.R.U32.HI R7, RZ, 0x8, R7 ;  /* 0x00000008ff077819 */ /* 0x000fe40000011607 */
[----:B------:R-:W-:-:S02]  /*24e20*/  SHF.R.U32.HI R8, RZ, 0x8, R8 ;  /* 0x00000008ff087819 */ /* 0x000fc40000011608 */
[----:B------:R-:W-:Y:S02]  /*24e30*/  PRMT R29, R62, 0x5410, R205 ;  /* 0x000054103e1d7816 */ /* 0x000fe400000000cd */
[----:B------:R-:W-:Y:S02]  /*24e40*/  LOP3.LUT R34, R34, 0xffff, RZ, 0xc0, !PT ;  /* 0x0000ffff22227812 */ /* 0x000fe400078ec0ff */
[----:B------:R-:W-:Y:S02]  /*24e50*/  SHF.R.U32.HI R16, RZ, 0x8, R16 ;  /* 0x00000008ff107819 */ /* 0x000fe40000011610 */
[----:B------:R-:W-:Y:S02]  /*24e60*/  LOP3.LUT R62, R15, 0xffff, RZ, 0xc0, !PT ;  /* 0x0000ffff0f3e7812 */ /* 0x000fe400078ec0ff */
[----:B------:R-:W-:Y:S02]  /*24e70*/  SHF.R.U32.HI R50, RZ, 0x8, R50 ;  /* 0x00000008ff327819 */ /* 0x000fe40000011632 */
[----:B------:R-:W-:-:S02]  /*24e80*/  PRMT R30, R144, 0x3340, R1 ;  /* 0x00003340901e7816 */ /* 0x000fc40000000001 */
[----:B------:R-:W-:Y:S02]  /*24e90*/  PRMT R23, R136, 0x3340, R203 ;  /* 0x0000334088177816 */ /* 0x000fe400000000cb */
[----:B------:R-:W-:Y:S02]  /*24ea0*/  SHF.R.U32.HI R18, RZ, 0x8, R18 ;  /* 0x00000008ff127819 */ /* 0x000fe40000011612 */
[----:B------:R-:W-:Y:S02]  /*24eb0*/  LOP3.LUT R14, R14, 0xffff, RZ, 0xc0, !PT ;  /* 0x0000ffff0e0e7812 */ /* 0x000fe400078ec0ff */
[----:B------:R-:W-:Y:S02]  /*24ec0*/  LOP3.LUT R13, R13, 0xffff, RZ, 0xc0, !PT ;  /* 0x0000ffff0d0d7812 */ /* 0x000fe400078ec0ff */
[----:B------:R-:W-:Y:S02]  /*24ed0*/  LOP3.LUT R15, R17, 0xffff, RZ, 0xc0, !PT ;  /* 0x0000ffff110f7812 */ /* 0x000fe400078ec0ff */
[----:B------:R-:W-:-:S02]  /*24ee0*/  SHF.R.U32.HI R26, RZ, 0x8, R26 ;  /* 0x00000008ff1a7819 */ /* 0x000fc4000001161a */
[----:B------:R-:W-:Y:S02]  /*24ef0*/  SHF.R.U32.HI R11, RZ, 0x8, R11 ;  /* 0x00000008ff0b7819 */ /* 0x000fe4000001160b */
[----:B------:R-:W-:Y:S02]  /*24f00*/  SHF.R.U32.HI R33, RZ, 0x8, R33 ;  /* 0x00000008ff217819 */ /* 0x000fe40000011621 */
[----:B------:R-:W-:Y:S02]  /*24f10*/  LOP3.LUT R122, R122, 0xffff, RZ, 0xc0, !PT ;  /* 0x0000ffff7a7a7812 */ /* 0x000fe400078ec0ff */
[----:B------:R-:W-:Y:S02]  /*24f20*/  LOP3.LUT R207, R126, 0xffff, RZ, 0xc0, !PT ;  /* 0x0000ffff7ecf7812 */ /* 0x000fe400078ec0ff */
[----:B------:R-:W-:Y:S02]  /*24f30*/  LOP3.LUT R130, R130, 0xffff, RZ, 0xc0, !PT ;  /* 0x0000ffff82827812 */ /* 0x000fe400078ec0ff */
[----:B------:R-:W-:-:S02]  /*24f40*/  LOP3.LUT R17, R195, 0xffff, RZ, 0xc0, !PT ;  /* 0x0000ffffc3117812 */ /* 0x000fc400078ec0ff */
[----:B------:R-:W-:Y:S02]  /*24f50*/  LOP3.LUT R8, R8, 0xffff, RZ, 0xc0, !PT ;  /* 0x0000ffff08087812 */ /* 0x000fe400078ec0ff */
[----:B------:R-:W-:Y:S02]  /*24f60*/  LOP3.LUT R7, R7, 0xffff, RZ, 0xc0, !PT ;  /* 0x0000ffff07077812 */ /* 0x000fe400078ec0ff */
[----:B------:R-:W-:Y:S02]  /*24f70*/  PRMT R195, R34, 0x3340, R1 ;  /* 0x0000334022c37816 */ /* 0x000fe40000000001 */
[----:B------:R-:W-:Y:S02]  /*24f80*/  SHF.R.U32.HI R66, RZ, 0x8, R66 ;  /* 0x00000008ff427819 */ /* 0x000fe40000011642 */
[----:B------:R-:W-:Y:S02]  /*24f90*/  SHF.R.U32.HI R88, RZ, 0x8, R88 ;  /* 0x00000008ff587819 */ /* 0x000fe40000011658 */
[----:B------:R-:W-:-:S02]  /*24fa0*/  SHF.R.U32.HI R193, RZ, 0x8, R193 ;  /* 0x00000008ffc17819 */ /* 0x000fc400000116c1 */
[----:B------:R-:W-:Y:S02]  /*24fb0*/  LOP3.LUT R16, R16, 0xffff, RZ, 0xc0, !PT ;  /* 0x0000ffff10107812 */ /* 0x000fe400078ec0ff */
[----:B------:R-:W-:Y:S02]  /*24fc0*/  LOP3.LUT R34, R50, 0xffff, RZ, 0xc0, !PT ;  /* 0x0000ffff32227812 */ /* 0x000fe400078ec0ff */
[----:B------:R-:W-:Y:S02]  /*24fd0*/  PRMT R23, R23, 0x5410, R30 ;  /* 0x0000541017177816 */ /* 0x000fe4000000001e */
[----:B------:R-:W-:Y:S02]  /*24fe0*/  LOP3.LUT R18, R18, 0xffff, RZ, 0xc0, !PT ;  /* 0x0000ffff12127812 */ /* 0x000fe400078ec0ff */
[----:B------:R-:W-:Y:S02]  /*24ff0*/  PRMT R13, R13, 0x3340, R14 ;  /* 0x000033400d0d7816 */ /* 0x000fe4000000000e */
[----:B------:R-:W-:-:S02]  /*25000*/  LOP3.LUT R11, R11, 0xffff, RZ, 0xc0, !PT ;  /* 0x0000ffff0b0b7812 */ /* 0x000fc400078ec0ff */
[----:B------:R-:W-:Y:S02]  /*25010*/  LOP3.LUT R26, R26, 0xffff, RZ, 0xc0, !PT ;  /* 0x0000ffff1a1a7812 */ /* 0x000fe400078ec0ff */
[----:B------:R-:W-:Y:S02]  /*25020*/  LOP3.LUT R50, R33, 0xffff, RZ, 0xc0, !PT ;  /* 0x0000ffff21327812 */ /* 0x000fe400078ec0ff */
[----:B------:R-:W-:Y:S02]  /*25030*/  SHF.R.U32.HI R90, RZ, 0x8, R90 ;  /* 0x00000008ff5a7819 */ /* 0x000fe4000001165a */
[----:B------:R-:W-:Y:S02]  /*25040*/  SHF.R.U32.HI R197, RZ, 0x8, R197 ;  /* 0x00000008ffc57819 */ /* 0x000fe400000116c5 */
[----:B------:R-:W-:Y:S02]  /*25050*/  SHF.R.U32.HI R32, RZ, 0x8, R32 ;  /* 0x00000008ff207819 */ /* 0x000fe40000011620 */
[----:B------:R-:W-:-:S02]  /*25060*/  SHF.R.U32.HI R191, RZ, 0x8, R191 ;  /* 0x00000008ffbf7819 */ /* 0x000fc400000116bf */
[----:B------:R-:W-:Y:S02]  /*25070*/  PRMT R209, R130, 0x3340, R1 ;  /* 0x0000334082d17816 */ /* 0x000fe40000000001 */
[----:B------:R-:W-:Y:S02]  /*25080*/  PRMT R30, R122, 0x3340, R207 ;  /* 0x000033407a1e7816 */ /* 0x000fe400000000cf */
[----:B------:R-:W-:Y:S02]  /*25090*/  PRMT R14, R62, 0x3340, R1 ;  /* 0x000033403e0e7816 */ /* 0x000fe40000000001 */
[----:B------:R-:W-:Y:S02]  /*250a0*/  SHF.R.U32.HI R72, RZ, 0x8, R72 ;  /* 0x00000008ff487819 */ /* 0x000fe40000011648 */
[----:B------:R-:W-:Y:S02]  /*250b0*/  SHF.R.U32.HI R80, RZ, 0x8, R80 ;  /* 0x00000008ff507819 */ /* 0x000fe40000011650 */
[----:B------:R-:W-:-:S02]  /*250c0*/  SHF.R.U32.HI R58, RZ, 0x8, R58 ;  /* 0x00000008ff3a7819 */ /* 0x000fc4000001163a */
[----:B------:R-:W-:Y:S02]  /*250d0*/  PRMT R33, R7, 0x3340, R8 ;  /* 0x0000334007217816 */ /* 0x000fe40000000008 */
[----:B------:R-:W-:Y:S02]  /*250e0*/  SHF.R.U32.HI R188, RZ, 0x8, R188 ;  /* 0x00000008ffbc7819 */ /* 0x000fe400000116bc */
[----:B------:R-:W-:Y:S02]  /*250f0*/  LOP3.LUT R66, R66, 0xffff, RZ, 0xc0, !PT ;  /* 0x0000ffff42427812 */ /* 0x000fe400078ec0ff */
[----:B------:R-:W-:Y:S02]  /*25100*/  SHF.R.U32.HI R74, RZ, 0x8, R74 ;  /* 0x00000008ff4a7819 */ /* 0x000fe4000001164a */
[----:B------:R-:W-:Y:S02]  /*25110*/  SHF.R.U32.HI R27, RZ, 0x8, R27 ;  /* 0x00000008ff1b7819 */ /* 0x000fe4000001161b */
[----:B------:R-:W-:-:S02]  /*25120*/  SHF.R.U32.HI R82, RZ, 0x8, R82 ;  /* 0x00000008ff527819 */ /* 0x000fc40000011652 */
[----:B------:R-:W-:Y:S02]  /*25130*/  LOP3.LUT R62, R193, 0xffff, RZ, 0xc0, !PT ;  /* 0x0000ffffc13e7812 */ /* 0x000fe400078ec0ff */
[----:B------:R-:W-:Y:S02]  /*25140*/  LOP3.LUT R7, R88, 0xffff, RZ, 0xc0, !PT ;  /* 0x0000ffff58077812 */ /* 0x000fe400078ec0ff */
[----:B------:R-:W-:Y:S02]  /*25150*/  PRMT R15, R16, 0x3340, R15 ;  /* 0x00003340100f7816 */ /* 0x000fe4000000000f */
[----:B------:R-:W-:Y:S02]  /*25160*/  SHF.R.U32.HI R104, RZ, 0x8, R104 ;  /* 0x00000008ff687819 */ /* 0x000fe40000011668 */
[----:B------:R-:W-:Y:S02]  /*25170*/  SHF.R.U32.HI R189, RZ, 0x8, R189 ;  /* 0x00000008ffbd7819 */ /* 0x000fe400000116bd */
[----:B------:R-:W-:-:S02]  /*25180*/  PRMT R16, R18, 0x3340, R1 ;  /* 0x0000334012107816 */ /* 0x000fc40000000001 */
[----:B------:R-:W-:Y:S02]  /*25190*/  PRMT R26, R26, 0x3340, R11 ;  /* 0x000033401a1a7816 */ /* 0x000fe4000000000b */
[----:B------:R-:W-:Y:S02]  /*251a0*/  SHF.R.U32.HI R136, RZ, 0x8, R136 ;  /* 0x00000008ff887819 */ /* 0x000fe40000011688 */
[----:B------:R-:W-:Y:S02]  /*251b0*/  SHF.R.U32.HI R203, RZ, 0x8, R203 ;  /* 0x00000008ffcb7819 */ /* 0x000fe400000116cb */
[----:B------:R-:W-:Y:S02]  /*251c0*/  LOP3.LUT R197, R197, 0xffff, RZ, 0xc0, !PT ;  /* 0x0000ffffc5c57812 */ /* 0x000fe400078ec0ff */
[----:B------:R-:W-:Y:S02]  /*251d0*/  LOP3.LUT R90, R90, 0xffff, RZ, 0xc0, !PT ;  /* 0x0000ffff5a5a7812 */ /* 0x000fe400078ec0ff */
[----:B------:R-:W-:-:S02]  /*251e0*/  LOP3.LUT R191, R191, 0xffff, RZ, 0xc0, !PT ;  /* 0x0000ffffbfbf7812 */ /* 0x000fc400078ec0ff */
[----:B------:R-:W-:Y:S02]  /*251f0*/  LOP3.LUT R32, R32, 0xffff, RZ, 0xc0, !PT ;  /* 0x0000ffff20207812 */ /* 0x000fe400078ec0ff */
[----:B------:R-:W-:Y:S02]  /*25200*/  PRMT R30, R30, 0x5410, R209 ;  /* 0x000054101e1e7816 */ /* 0x000fe400000000d1 */
[----:B------:R-:W-:Y:S02]  /*25210*/  LOP3.LUT R72, R72, 0xffff, RZ, 0xc0, !PT ;  /* 0x0000ffff48487812 */ /* 0x000fe400078ec0ff */
[----:B------:R-:W-:Y:S02]  /*25220*/  LOP3.LUT R18, R80, 0xffff, RZ, 0xc0, !PT ;  /* 0x0000ffff50127812 */ /* 0x000fe400078ec0ff */
[----:B------:R-:W-:Y:S02]  /*25230*/  LOP3.LUT R11, R58, 0xffff, RZ, 0xc0, !PT ;  /* 0x0000ffff3a0b7812 */ /* 0x000fe400078ec0ff */
[----:B------:R-:W-:-:S02]  /*25240*/  SHF.R.U32.HI R120, RZ, 0x8, R120 ;  /* 0x00000008ff787819 */ /* 0x000fc40000011678 */
[----:B------:R-:W-:Y:S02]  /*25250*/  SHF.R.U32.HI R201, RZ, 0x8, R201 ;  /* 0x00000008ffc97819 */ /* 0x000fe400000116c9 */
[----:B------:R-:W-:Y:S02]  /*25260*/  SHF.R.U32.HI R106, RZ, 0x8, R106 ;  /* 0x00000008ff6a7819 */ /* 0x000fe4000001166a */
[----:B------:R-:W-:Y:S02]  /*25270*/  SHF.R.U32.HI R199, RZ, 0x8, R199 ;  /* 0x00000008ffc77819 */ /* 0x000fe400000116c7 */
[----:B------:R-:W-:Y:S02]  /*25280*/  LOP3.LUT R188, R188, 0xffff, RZ, 0xc0, !PT ;  /* 0x0000ffffbcbc7812 */ /* 0x000fe400078ec0ff */
[----:B------:R-:W-:Y:S02]  /*25290*/  PRMT R209, R66, 0x3340, R1 ;  /* 0x0000334042d17816 */ /* 0x000fe40000000001 */
[----:B------:R-:W-:-:S02]  /*252a0*/  LOP3.LUT R27, R27, 0xffff, RZ, 0xc0, !PT ;  /* 0x0000ffff1b1b7812 */ /* 0x000fc400078ec0ff */
[----:B------:R-:W-:Y:S02]  /*252b0*/  LOP3.LUT R74, R74, 0xffff, RZ, 0xc0, !PT ;  /* 0x0000ffff4a4a7812 */ /* 0x000fe400078ec0ff */
[----:B------:R-:W-:Y:S02]  /*252c0*/  LOP3.LUT R58, R82, 0xffff, RZ, 0xc0, !PT ;  /* 0x0000ffff523a7812 */ /* 0x000fe400078ec0ff */
[----:B------:R-:W-:Y:S02]  /*252d0*/  PRMT R62, R7, 0x3340, R62 ;  /* 0x00003340073e7816 */ /* 0x000fe4000000003e */
[----:B------:R-:W-:Y:S02]  /*252e0*/  LOP3.LUT R66, R189, 0xffff, RZ, 0xc0, !PT ;  /* 0x0000ffffbd427812 */ /* 0x000fe400078ec0ff */
[----:B------:R-:W-:Y:S02]  /*252f0*/  LOP3.LUT R7, R104, 0xffff, RZ, 0xc0, !PT ;  /* 0x0000ffff68077812 */ /* 0x000fe400078ec0ff */
[----:B------:R-:W-:-:S02]  /*25300*/  LOP3.LUT R203, R203, 0xffff, RZ, 0xc0, !PT ;  /* 0x0000ffffcbcb7812 */ /* 0x000fc400078ec0ff */
[----:B------:R-:W-:Y:S02]  /*25310*/  LOP3.LUT R136, R136, 0xffff, RZ, 0xc0, !PT ;  /* 0x0000ffff88887812 */ /* 0x000fe400078ec0ff */
[----:B------:R-:W-:Y:S02]  /*25320*/  PRMT R90, R90, 0x3340, R197 ;  /* 0x000033405a5a7816 */ /* 0x000fe400000000c5 */
[----:B------:R-:W-:Y:S02]  /*25330*/  SHF.R.U32.HI R122, RZ, 0x8, R122 ;  /* 0x00000008ff7a7819 */ /* 0x000fe4000001167a */
[----:B------:R-:W-:Y:S02]  /*25340*/  SHF.R.U32.HI R207, RZ, 0x8, R207 ;  /* 0x00000008ffcf7819 */ /* 0x000fe400000116cf */
[----:B------:R-:W-:Y:S02]  /*25350*/  PRMT R32, R32, 0x3340, R191 ;  /* 0x0000334020207816 */ /* 0x000fe400000000bf */
[----:B------:R-:W-:-:S02]  /*25360*/  PRMT R17, R72, 0x3340, R17 ;  /* 0x0000334048117816 */ /* 0x000fc40000000011 */
[----:B------:R-:W-:Y:S02]  /*25370*/  PRMT R18, R18, 0x3340, R1 ;  /* 0x0000334012127816 */ /* 0x000fe40000000001 */
[----:B------:R-:W-:Y:S02]  /*25380*/  LOP3.LUT R201, R201, 0xffff, RZ, 0xc0, !PT ;  /* 0x0000ffffc9c97812 */ /* 0x000fe400078ec0ff */
[----:B------:R-:W-:Y:S02]  /*25390*/  LOP3.LUT R120, R120, 0xffff, RZ, 0xc0, !PT ;  /* 0x0000ffff78787812 */ /* 0x000fe400078ec0ff */
[----:B------:R-:W-:Y:S02]  /*253a0*/  LOP3.LUT R199, R199, 0xffff, RZ, 0xc0, !PT ;  /* 0x0000ffffc7c77812 */ /* 0x000fe400078ec0ff */
[----:B------:R-:W-:Y:S02]  /*253b0*/  LOP3.LUT R106, R106, 0xffff, RZ, 0xc0, !PT ;  /* 0x0000ffff6a6a7812 */ /* 0x000fe400078ec0ff */
[----:B------:R-:W-:-:S02]  /*253c0*/  LOP3.LUT R197, R38, 0xffff, RZ, 0xc0, !PT ;  /* 0x0000ffff26c57812 */ /* 0x000fc400078ec0ff */
[----:B------:R-:W-:Y:S02]  /*253d0*/  LOP3.LUT R86, R86, 0xffff, RZ, 0xc0, !PT ;  /* 0x0000ffff56567812 */ /* 0x000fe400078ec0ff */
[--C-:B------:R-:W-:Y:S02]  /*253e0*/  PRMT R191, R188, 0x3340, R1.reuse ;  /* 0x00003340bcbf7816 */ /* 0x100fe40000000001 */
[----:B------:R-:W-:Y:S02]  /*253f0*/  PRMT R34, R34, 0x3340, R1 ;  /* 0x0000334022227816 */ /* 0x000fe40000000001 */
[----:B------:R-:W-:Y:S02]  /*25400*/  PRMT R50, R11, 0x3340, R50 ;  /* 0x000033400b327816 */ /* 0x000fe40000000032 */
[----:B------:R-:W-:Y:S02]  /*25410*/  PRMT R27, R74, 0x3340, R27 ;  /* 0x000033404a1b7816 */ /* 0x000fe4000000001b */
[----:B------:R-:W-:-:S02]  /*25420*/  PRMT R58, R58, 0x3340, R1 ;  /* 0x000033403a3a7816 */ /* 0x000fc40000000001 */
[----:B------:R-:W-:Y:S02]  /*25430*/  PRMT R66, R7, 0x3340, R66 ;  /* 0x0000334007427816 */ /* 0x000fe40000000042 */
[----:B------:R-:W-:Y:S02]  /*25440*/  PRMT R136, R136, 0x3340, R203 ;  /* 0x0000334088887816 */ /* 0x000fe400000000cb */
[----:B------:R-:W-:Y:S02]  /*25450*/  LOP3.LUT R7, R207, 0xffff, RZ, 0xc0, !PT ;  /* 0x0000ffffcf077812 */ /* 0x000fe400078ec0ff */
[----:B------:R-:W-:Y:S02]  /*25460*/  LOP3.LUT R122, R122, 0xffff, RZ, 0xc0, !PT ;  /* 0x0000ffff7a7a7812 */ /* 0x000fe400078ec0ff */
[----:B------:R-:W-:Y:S01]  /*25470*/  PRMT R13, R13, 0x5410, R14 ;  /* 0x000054100d0d7816 */ /* 0x000fe2000000000e */
[----:B------:R-:W-:Y:S01]  /*25480*/  ULEA UR5, UR4, UR6, 0x4 ;  /* 0x0000000604057291 */ /* 0x000fe2000f8e203f */
[----:B------:R-:W-:-:S02]  /*25490*/  PRMT R120, R120, 0x3340, R201 ;  /* 0x0000334078787816 */ /* 0x000fc400000000c9 */
[----:B------:R-:W-:Y:S02]  /*254a0*/  PRMT R106, R106, 0x3340, R199 ;  /* 0x000033406a6a7816 */ /* 0x000fe400000000c7 */
[----:B------:R-:W-:Y:S02]  /*254b0*/  LOP3.LUT R203, R84, 0xffff, RZ, 0xc0, !PT ;  /* 0x0000ffff54cb7812 */ /* 0x000fe400078ec0ff */
[----:B------:R-:W-:Y:S02]  /*254c0*/  PRMT R8, R12, 0x4210, R197 ;  /* 0x000042100c087816 */ /* 0x000fe400000000c5 */
[----:B------:R-:W-:Y:S02]  /*254d0*/  PRMT R11, R19, 0x4210, R86 ;  /* 0x00004210130b7816 */ /* 0x000fe40000000056 */
[----:B------:R-:W-:Y:S02]  /*254e0*/  PRMT R14, R15, 0x5410, R16 ;  /* 0x000054100f0e7816 */ /* 0x000fe40000000010 */
[----:B------:R-:W-:-:S02]  /*254f0*/  PRMT R18, R17, 0x5410, R18 ;  /* 0x0000541011127816 */ /* 0x000fc40000000012 */
        /* <DEDUP_REMOVED lines=12> */
[----:B------:R-:W-:Y:S02]  /*255c0*/  PRMT R15, R18, 0x5210, R203 ;  /* 0x00005210120f7816 */ /* 0x000fe400000000cb */
[----:B------:R-:W-:Y:S02]  /*255d0*/  PRMT R4, R4, 0x4210, R189 ;  /* 0x0000421004047816 */ /* 0x000fe400000000bd */
[----:B------:R-:W-:Y:S02]  /*255e0*/  PRMT R5, R5, 0x4210, R52 ;  /* 0x0000421005057816 */ /* 0x000fe40000000034 */
[----:B------:R-:W-:Y:S01]  /*255f0*/  PRMT R6, R6, 0x4210, R199 ;  /* 0x0000421006067816 */ /* 0x000fe200000000c7 */
[----:B------:R-:W-:Y:S01]  /*25600*/  BAR.SYNC.DEFER_BLOCKING 0x0 ;  /* 0x0000000000007b1d */ /* 0x000fe20000010000 */
[----:B------:R-:W-:Y:S02]  /*25610*/  PRMT R9, R9, 0x4210, R54 ;  /* 0x0000421009097816 */ /* 0x000fe40000000036 */
[----:B------:R-:W-:-:S02]  /*25620*/  PRMT R10, R24, 0x4210, R201 ;  /* 0x00004210180a7816 */ /* 0x000fc400000000c9 */
[----:B------:R-:W-:Y:S02]  /*25630*/  PRMT R12, R12, 0x5210, R189 ;  /* 0x000052100c0c7816 */ /* 0x000fe400000000bd */
[----:B------:R-:W-:Y:S02]  /*25640*/  PRMT R13, R13, 0x5210, R52 ;  /* 0x000052100d0d7816 */ /* 0x000fe40000000034 */
[----:B------:R-:W-:Y:S02]  /*25650*/  PRMT R14, R14, 0x5210, R199 ;  /* 0x000052100e0e7816 */ /* 0x000fe400000000c7 */
[----:B------:R-:W-:Y:S02]  /*25660*/  PRMT R16, R16, 0x5210, R197 ;  /* 0x0000521010107816 */ /* 0x000fe400000000c5 */
[----:B------:R-:W-:Y:S02]  /*25670*/  PRMT R17, R17, 0x5210, R54 ;  /* 0x0000521011117816 */ /* 0x000fe40000000036 */
[----:B------:R-:W-:-:S02]  /*25680*/  PRMT R18, R50, 0x5210, R201 ;  /* 0x0000521032127816 */ /* 0x000fc400000000c9 */
[----:B------:R-:W-:Y:S01]  /*25690*/  PRMT R19, R19, 0x5210, R86 ;  /* 0x0000521013137816 */ /* 0x000fe20000000056 */
[----:B------:R1:W-:Y:S04]  /*256a0*/  STS.128 [R42+UR5], R4 ;  /* 0x000000042a007988 */ /* 0x0003e80008000c05 */
[----:B------:R3:W-:Y:S04]  /*256b0*/  STS.128 [R42+UR5+0x80], R8 ;  /* 0x000080082a007988 */ /* 0x0007e80008000c05 */
[----:B------:R-:W-:Y:S04]  /*256c0*/  STS.128 [R42+UR5+0x400], R12 ;  /* 0x0004000c2a007988 */ /* 0x000fe80008000c05 */
[----:B------:R-:W-:Y:S01]  /*256d0*/  STS.128 [R42+UR5+0x480], R16 ;  /* 0x000480102a007988 */ /* 0x000fe20008000c05 */
[----:B------:R-:W-:Y:S01]  /*256e0*/  SHF.R.U32.HI R96, RZ, 0x8, R96 ;  /* 0x00000008ff607819 */ /* 0x000fe20000011660 */
[----:B------:R-:W-:-:S03]  /*256f0*/  USHF.R.U32.HI UR4, URZ, 0x2, UR4 ;  /* 0x000000023f047899 */ /* 0x000fc60008011604 */
[----:B------:R-:W-:-:S03]  /*25700*/  LOP3.LUT R96, R96, 0xffff, RZ, 0xc0, !PT ;  /* 0x0000ffff60607812 */ /* 0x000fc600078ec0ff */
[----:B------:R-:W-:Y:S01]  /*25710*/  LOP3.LUT R50, R20, UR4, RZ, 0x3c, !PT ;  /* 0x0000000414327c12 */ /* 0x000fe2000f8e3cff */
[----:B------:R-:W-:Y:S01]  /*25720*/  BAR.SYNC.DEFER_BLOCKING 0x0 ;  /* 0x0000000000007b1d */ /* 0x000fe20000010000 */
[----:B------:R-:W-:Y:S02]  /*25730*/  PRMT R193, R96, 0x3340, R1 ;  /* 0x0000334060c17816 */ /* 0x000fe40000000001 */
[----:B-1----:R-:W-:Y:S02]  /*25740*/  LOP3.LUT R5, R100, 0xffff, RZ, 0xc0, !PT ;  /* 0x0000ffff64057812 */ /* 0x002fe400078ec0ff */
[----:B------:R-:W-:Y:S01]  /*25750*/  PRMT R62, R62, 0x5410, R193 ;  /* 0x000054103e3e7816 */ /* 0x000fe200000000c1 */
[----:B------:R-:W-:Y:S01]  /*25760*/  ULDC UR4, c[0x0][0x244] ;  /* 0x0000910000047ab9 */ /* 0x000fe20000000800 */
[----:B------:R-:W-:Y:S02]  /*25770*/  LOP3.LUT R116, R116, 0xffff, RZ, 0xc0, !PT ;  /* 0x0000ffff74747812 */ /* 0x000fe400078ec0ff */
[----:B------:R-:W-:-:S02]  /*25780*/  LOP3.LUT R132, R132, 0xffff, RZ, 0xc0, !PT ;  /* 0x0000ffff84847812 */ /* 0x000fc400078ec0ff */
[----:B------:R-:W-:Y:S02]  /*25790*/  LOP3.LUT R148, R148, 0xffff, RZ, 0xc0, !PT ;  /* 0x0000ffff94947812 */ /* 0x000fe400078ec0ff */
[----:B------:R-:W-:Y:S02]  /*257a0*/  LOP3.LUT R38, R50, 0x40, RZ, 0x3c, !PT ;  /* 0x0000004032267812 */ /* 0x000fe400078e3cff */
[--C-:B------:R-:W-:Y:S02]  /*257b0*/  PRMT R4, R22, 0x4210, R5.reuse ;  /* 0x0000421016047816 */ /* 0x100fe40000000005 */
[----:B---3--:R-:W-:Y:S02]  /*257c0*/  PRMT R8, R62, 0x5210, R5 ;  /* 0x000052103e087816 */ /* 0x008fe40000000005 */
[----:B------:R-:W-:Y:S02]  /*257d0*/  PRMT R5, R21, 0x4210, R116 ;  /* 0x0000421015057816 */ /* 0x000fe40000000074 */
[----:B------:R-:W-:-:S02]  /*257e0*/  PRMT R6, R25, 0x4210, R132 ;  /* 0x0000421019067816 */ /* 0x000fc40000000084 */
[----:B------:R-:W-:Y:S01]  /*257f0*/  PRMT R7, R23, 0x4210, R148 ;  /* 0x0000421017077816 */ /* 0x000fe20000000094 */
[----:B------:R-:W1:Y:S04]  /*25800*/  LDS.128 R24, [R50+UR6] ;  /* 0x0000000632187984 */ /* 0x000e680008000c00 */
[----:B------:R-:W3:Y:S04]  /*25810*/  LDS.128 R20, [R38+UR6] ;  /* 0x0000000626147984 */ /* 0x000ee80008000c00 */
[----:B------:R-:W-:Y:S04]  /*25820*/  LDS.128 R12, [R50+UR6+0x800] ;  /* 0x00080006320c7984 */ /* 0x000fe80008000c00 */
[----:B------:R-:W-:Y:S01]  /*25830*/  LDS.128 R16, [R38+UR6+0x800] ;  /* 0x0008000626107984 */ /* 0x000fe20008000c00 */
[----:B------:R-:W-:Y:S01]  /*25840*/  BAR.SYNC.DEFER_BLOCKING 0x0 ;  /* 0x0000000000007b1d */ /* 0x000fe20000010000 */
[----:B------:R-:W-:-:S02]  /*25850*/  LOP3.LUT R138, R138, 0xffff, RZ, 0xc0, !PT ;  /* 0x0000ffff8a8a7812 */ /* 0x000fc400078ec0ff */
[----:B------:R-:W-:Y:S02]  /*25860*/  LOP3.LUT R205, R142, 0xffff, RZ, 0xc0, !PT ;  /* 0x0000ffff8ecd7812 */ /* 0x000fe400078ec0ff */
[----:B------:R-:W-:Y:S02]  /*25870*/  LOP3.LUT R146, R146, 0xffff, RZ, 0xc0, !PT ;  /* 0x0000ffff92927812 */ /* 0x000fe400078ec0ff */
[----:B------:R-:W-:Y:S02]  /*25880*/  SHF.R.U32.HI R112, RZ, 0x8, R112 ;  /* 0x00000008ff707819 */ /* 0x000fe40000011670 */
[----:B------:R-:W-:Y:S02]  /*25890*/  SHF.R.U32.HI R128, RZ, 0x8, R128 ;  /* 0x00000008ff807819 */ /* 0x000fe40000011680 */
[----:B------:R-:W-:Y:S02]  /*258a0*/  SHF.R.U32.HI R144, RZ, 0x8, R144 ;  /* 0x00000008ff907819 */ /* 0x000fe40000011690 */
[----:B------:R-:W-:-:S02]  /*258b0*/  PRMT R211, R146, 0x3340, R1 ;  /* 0x0000334092d37816 */ /* 0x000fc40000000001 */
[--C-:B------:R-:W-:Y:S02]  /*258c0*/  PRMT R46, R138, 0x3340, R205.reuse ;  /* 0x000033408a2e7816 */ /* 0x100fe400000000cd */
[----:B------:R-:W-:Y:S02]  /*258d0*/  LOP3.LUT R112, R112, 0xffff, RZ, 0xc0, !PT ;  /* 0x0000ffff70707812 */ /* 0x000fe400078ec0ff */
[----:B------:R-:W-:Y:S02]  /*258e0*/  LOP3.LUT R128, R128, 0xffff, RZ, 0xc0, !PT ;  /* 0x0000ffff80807812 */ /* 0x000fe400078ec0ff */
[----:B------:R-:W-:Y:S02]  /*258f0*/  LOP3.LUT R144, R144, 0xffff, RZ, 0xc0, !PT ;  /* 0x0000ffff90907812 */ /* 0x000fe400078ec0ff */
[----:B------:R-:W-:Y:S02]  /*25900*/  SHF.R.U32.HI R98, RZ, 0x8, R98 ;  /* 0x00000008ff627819 */ /* 0x000fe40000011662 */
[----:B------:R-:W-:-:S02]  /*25910*/  SHF.R.U32.HI R205, RZ, 0x8, R205 ;  /* 0x00000008ffcd7819 */ /* 0x000fc400000116cd */
[----:B------:R-:W-:Y:S02]  /*25920*/  SHF.R.U32.HI R138, RZ, 0x8, R138 ;  /* 0x00000008ff8a7819 */ /* 0x000fe4000001168a */
[----:B------:R-:W-:Y:S02]  /*25930*/  PRMT R46, R46, 0x5410, R211 ;  /* 0x000054102e2e7816 */ /* 0x000fe400000000d3 */
[----:B------:R-:W-:Y:S02]  /*25940*/  SHF.R.U32.HI R114, RZ, 0x8, R114 ;  /* 0x00000008ff727819 */ /* 0x000fe40000011672 */
[----:B------:R-:W-:Y:S02]  /*25950*/  SHF.R.U32.HI R130, RZ, 0x8, R130 ;  /* 0x00000008ff827819 */ /* 0x000fe40000011682 */
[----:B------:R-:W-:Y:S02]  /*25960*/  SHF.R.U32.HI R146, RZ, 0x8, R146 ;  /* 0x00000008ff927819 */ /* 0x000fe40000011692 */
[----:B------:R-:W-:-:S02]  /*25970*/  PRMT R211, R112, 0x3340, R1 ;  /* 0x0000334070d37816 */ /* 0x000fc40000000001 */
[--C-:B------:R-:W-:Y:S02]  /*25980*/  PRMT R213, R128, 0x3340, R1.reuse ;  /* 0x0000334080d57816 */ /* 0x100fe40000000001 */
[----:B------:R-:W-:Y:S01]  /*25990*/  PRMT R215, R144, 0x3340, R1 ;  /* 0x0000334090d77816 */ /* 0x000fe20000000001 */
[----:B--2---:R-:W-:Y:S01]  /*259a0*/  IMAD R52, R190, UR4, RZ ;  /* 0x00000004be347c24 */ /* 0x004fe2000f8e02ff */
[----:B------:R-:W-:Y:S01]  /*259b0*/  LOP3.LUT R98, R98, 0xffff, RZ, 0xc0, !PT ;  /* 0x0000ffff62627812 */ /* 0x000fe200078ec0ff */
[----:B------:R2:W-:Y:S01]  /*259c0*/  STS.128 [R42+UR5], R4 ;  /* 0x000000042a007988 */ /* 0x0005e20008000c05 */
[----:B------:R-:W-:Y:S01]  /*259d0*/  LOP3.LUT R205, R205, 0xffff, RZ, 0xc0, !PT ;  /* 0x0000ffffcdcd7812 */ /* 0x000fe200078ec0ff */
[----:B------:R-:W-:Y:S01]  /*259e0*/  ULDC UR4, c[0x0][0x248] ;  /* 0x0000920000047ab9 */ /* 0x000fe20000000800 */
[----:B------:R-:W-:Y:S02]  /*259f0*/  LOP3.LUT R138, R138, 0xffff, RZ, 0xc0, !PT ;  /* 0x0000ffff8a8a7812 */ /* 0x000fe400078ec0ff */
[----:B------:R-:W-:-:S02]  /*25a00*/  LOP3.LUT R114, R114, 0xffff, RZ, 0xc0, !PT ;  /* 0x0000ffff72727812 */ /* 0x000fc400078ec0ff */
[----:B------:R-:W-:Y:S02]  /*25a10*/  LOP3.LUT R130, R130, 0xffff, RZ, 0xc0, !PT ;  /* 0x0000ffff82827812 */ /* 0x000fe400078ec0ff */
[----:B------:R-:W-:Y:S02]  /*25a20*/  LOP3.LUT R146, R146, 0xffff, RZ, 0xc0, !PT ;  /* 0x0000ffff92927812 */ /* 0x000fe400078ec0ff */
[----:B------:R-:W-:Y:S02]  /*25a30*/  PRMT R211, R66, 0x5410, R211 ;  /* 0x0000541042d37816 */ /* 0x000fe400000000d3 */
[----:B------:R-:W-:Y:S02]  /*25a40*/  PRMT R213, R120, 0x5410, R213 ;  /* 0x0000541078d57816 */ /* 0x000fe400000000d5 */
[----:B------:R-:W-:Y:S02]  /*25a50*/  PRMT R11, R136, 0x5410, R215 ;  /* 0x00005410880b7816 */ /* 0x000fe400000000d7 */
[----:B------:R-:W-:-:S02]  /*25a60*/  PRMT R217, R98, 0x3340, R1 ;  /* 0x0000334062d97816 */ /* 0x000fc40000000001 */
[----:B------:R-:W-:Y:S02]  /*25a70*/  PRMT R138, R138, 0x3340, R205 ;  /* 0x000033408a8a7816 */ /* 0x000fe400000000cd */
[--C-:B------:R-:W-:Y:S02]  /*25a80*/  PRMT R207, R114, 0x3340, R1.reuse ;  /* 0x0000334072cf7816 */ /* 0x100fe40000000001 */
[--C-:B------:R-:W-:Y:S02]  /*25a90*/  PRMT R219, R130, 0x3340, R1.reuse ;  /* 0x0000334082db7816 */ /* 0x100fe40000000001 */
[----:B------:R-:W-:Y:S02]  /*25aa0*/  PRMT R205, R146, 0x3340, R1 ;  /* 0x0000334092cd7816 */ /* 0x000fe40000000001 */
[----:B------:R-:W-:Y:S01]  /*25ab0*/  IADD3 R36, P1, R52, UR8, RZ ;  /* 0x0000000834247c10 */ /* 0x000fe2000ff3e0ff */
[----:B------:R-:W-:Y:S01]  /*25ac0*/  ULDC UR8, c[0x0][0x248] ;  /* 0x0000920000087ab9 */ /* 0x000fe20000000800 */
[----:B------:R-:W-:-:S02]  /*25ad0*/  PRMT R9, R211, 0x5210, R116 ;  /* 0x00005210d3097816 */ /* 0x000fc40000000074 */
[----:B------:R-:W-:Y:S02]  /*25ae0*/  PRMT R10, R213, 0x5210, R132 ;  /* 0x00005210d50a7816 */ /* 0x000fe40000000084 */
[----:B------:R-:W-:Y:S02]  /*25af0*/  PRMT R11, R11, 0x5210, R148 ;  /* 0x000052100b0b7816 */ /* 0x000fe40000000094 */
[----:B------:R-:W-:Y:S02]  /*25b00*/  PRMT R32, R90, 0x5410, R217 ;  /* 0x000054105a207816 */ /* 0x000fe400000000d9 */
[----:B------:R-:W-:Y:S01]  /*25b10*/  ISETP.GE.AND P0, PT, R190, UR10, PT ;  /* 0x0000000abe007c0c */ /* 0x000fe2000bf06270 */
[----:B------:R-:W-:Y:S01]  /*25b20*/  ULDC UR10, c[0x0][0x22c] ;  /* 0x00008b00000a7ab9 */ /* 0x000fe20000000800 */
[----:B------:R-:W-:Y:S02]  /*25b30*/  LOP3.LUT R33, R102, 0xffff, RZ, 0xc0, !PT ;  /* 0x0000ffff66217812 */ /* 0x000fe400078ec0ff */
[----:B------:R-:W-:-:S02]  /*25b40*/  PRMT R207, R106, 0x5410, R207 ;  /* 0x000054106acf7816 */ /* 0x000fc400000000cf */
[----:B------:R-:W-:Y:S02]  /*25b50*/  PRMT R34, R122, 0x5410, R219 ;  /* 0x000054107a227816 */ /* 0x000fe400000000db */
[----:B------:R-:W-:Y:S02]  /*25b60*/  PRMT R138, R138, 0x5410, R205 ;  /* 0x000054108a8a7816 */ /* 0x000fe400000000cd */
[----:B------:R-:W-:Y:S01]  /*25b70*/  LEA.HI.X.SX32 R52, R52, UR9, 0x1, P1 ;  /* 0x0000000934347c11 */ /* 0x000fe200088f0eff */
[----:B------:R-:W-:Y:S01]  /*25b80*/  ULDC UR9, c[0x0][0x22c] ;  /* 0x00008b0000097ab9 */ /* 0x000fe20000000800 */
[----:B------:R-:W-:Y:S02]  /*25b90*/  LOP3.LUT R118, R118, 0xffff, RZ, 0xc0, !PT ;  /* 0x0000ffff76767812 */ /* 0x000fe400078ec0ff */
[----:B------:R-:W-:Y:S02]  /*25ba0*/  LOP3.LUT R189, R134, 0xffff, RZ, 0xc0, !PT ;  /* 0x0000ffff86bd7812 */ /* 0x000fe400078ec0ff */
[----:B--2---:R-:W-:Y:S01]  /*25bb0*/  LOP3.LUT R5, R150, 0xffff, RZ, 0xc0, !PT ;  /* 0x0000ffff96057812 */ /* 0x004fe200078ec0ff */
[----:B------:R2:W-:Y:S01]  /*25bc0*/  STS.128 [R42+UR5+0x400], R8 ;  /* 0x000400082a007988 */ /* 0x0005e20008000c05 */
[--C-:B------:R-:W-:Y:S01]  /*25bd0*/  PRMT R28, R28, 0x4210, R33.reuse ;  /* 0x000042101c1c7816 */ /* 0x100fe20000000021 */
[C---:B------:R-:W-:Y:S01]  /*25be0*/  IMAD R7, R31.reuse, UR7, RZ ;  /* 0x000000071f077c24 */ /* 0x040fe2000f8e02ff */
[----:B------:R-:W-:Y:S01]  /*25bf0*/  PRMT R32, R32, 0x5210, R33 ;  /* 0x0000521020207816 */ /* 0x000fe20000000021 */
[----:B------:R-:W-:Y:S01]  /*25c00*/  ULDC UR7, c[0x0][0x248] ;  /* 0x0000920000077ab9 */ /* 0x000fe20000000800 */
[----:B------:R-:W-:Y:S01]  /*25c10*/  ISETP.LT.AND P5, PT, R31, UR9, !P0 ;  /* 0x000000091f007c0c */ /* 0x000fe2000c7a1270 */
[----:B------:R-:W-:Y:S01]  /*25c20*/  ULDC UR9, c[0x0][0x22c] ;  /* 0x00008b0000097ab9 */ /* 0x000fe20000000800 */
[----:B------:R-:W-:Y:S01]  /*25c30*/  ISETP.LT.AND P6, PT, R35, UR10, !P0 ;  /* 0x0000000a23007c0c */ /* 0x000fe2000c7c1270 */
[----:B------:R-:W-:Y:S01]  /*25c40*/  ULDC UR10, c[0x0][0x22c] ;  /* 0x00008b00000a7ab9 */ /* 0x000fe20000000800 */
[----:B------:R-:W-:-:S02]  /*25c50*/  PRMT R29, R29, 0x4210, R118 ;  /* 0x000042101d1d7816 */ /* 0x000fc40000000076 */
[----:B------:R-:W-:Y:S02]  /*25c60*/  PRMT R33, R207, 0x5210, R118 ;  /* 0x00005210cf217816 */ /* 0x000fe40000000076 */
[--C-:B------:R-:W-:Y:S02]  /*25c70*/  PRMT R30, R30, 0x4210, R189.reuse ;  /* 0x000042101e1e7816 */ /* 0x100fe400000000bd */
[----:B------:R-:W-:Y:S01]  /*25c80*/  PRMT R34, R34, 0x5210, R189 ;  /* 0x0000521022227816 */ /* 0x000fe200000000bd */
[----:B--2---:R-:W-:Y:S01]  /*25c90*/  IMAD R11, R35, UR8, RZ ;  /* 0x00000008230b7c24 */ /* 0x004fe2000f8e02ff */
[--C-:B------:R-:W-:Y:S01]  /*25ca0*/  PRMT R31, R46, 0x4210, R5.reuse ;  /* 0x000042102e1f7816 */ /* 0x100fe20000000005 */
[----:B------:R-:W-:Y:S01]  /*25cb0*/  ULDC UR8, c[0x0][0x22c] ;  /* 0x00008b0000087ab9 */ /* 0x000fe20000000800 */
[----:B------:R-:W-:-:S03]  /*25cc0*/  PRMT R35, R138, 0x5210, R5 ;  /* 0x000052108a237816 */ /* 0x000fc60000000005 */
[----:B------:R2:W-:Y:S04]  /*25cd0*/  STS.128 [R42+UR5+0x80], R28 ;  /* 0x0000801c2a007988 */ /* 0x0005e80008000c05 */
[----:B------:R4:W-:Y:S01]  /*25ce0*/  STS.128 [R42+UR5+0x480], R32 ;  /* 0x000480202a007988 */ /* 0x0009e20008000c05 */
[C---:B------:R-:W-:Y:S01]  /*25cf0*/  ISETP.LT.AND P1, PT, R83.reuse, UR11, !P0 ;  /* 0x0000000b53007c0c */ /* 0x040fe2000c721270 */
[----:B------:R-:W-:Y:S01]  /*25d00*/  IMAD R83, R83, UR4, RZ ;  /* 0x0000000453537c24 */ /* 0x000fe2000f8e02ff */
[-C--:B------:R-:W-:Y:S01]  /*25d10*/  IADD3 R8, P3, R7, R36.reuse, RZ ;  /* 0x0000002407087210 */ /* 0x080fe20007f7e0ff */
[----:B------:R-:W-:Y:S01]  /*25d20*/  ULDC UR4, c[0x0][0x248] ;  /* 0x0000920000047ab9 */ /* 0x000fe20000000800 */
[-C--:B------:R-:W-:Y:S01]  /*25d30*/  IADD3 R6, P4, R11, R36.reuse, RZ ;  /* 0x000000240b067210 */ /* 0x080fe20007f9e0ff */
[----:B------:R-:W-:Y:S01]  /*25d40*/  ULDC UR5, c[0x0][0x248] ;  /* 0x0000920000057ab9 */ /* 0x000fe20000000800 */
[----:B------:R-:W-:-:S02]  /*25d50*/  IADD3 R4, P2, R83, R36, RZ ;  /* 0x0000002453047210 */ /* 0x000fc40007f5e0ff */
[----:B-1----:R-:W-:Y:S02]  /*25d60*/  PRMT R189, R24, 0x7770, RZ ;  /* 0x0000777018bd7816 */ /* 0x002fe400000000ff */
[-C--:B------:R-:W-:Y:S01]  /*25d70*/  LEA.HI.X.SX32 R5, R83, R52.reuse, 0x1, P2 ;  /* 0x0000003453057211 */ /* 0x080fe200010f0eff */
[----:B------:R-:W-:Y:S01]  /*25d80*/  BAR.SYNC.DEFER_BLOCKING 0x0 ;  /* 0x0000000000007b1d */ /* 0x000fe20000010000 */
[-C--:B------:R-:W-:Y:S02]  /*25d90*/  LEA.HI.X.SX32 R9, R7, R52.reuse, 0x1, P3 ;  /* 0x0000003407097211 */ /* 0x080fe400018f0eff */
[----:B------:R-:W-:Y:S01]  /*25da0*/  LEA.HI.X.SX32 R7, R11, R52, 0x1, P4 ;  /* 0x000000340b077211 */ /* 0x000fe200020f0eff */
[----:B------:R-:W-:Y:S01]  /*25db0*/  IMAD R11, R48, UR4, RZ ;  /* 0x00000004300b7c24 */ /* 0x000fe2000f8e02ff */
[----:B---3--:R-:W-:Y:S01]  /*25dc0*/  PRMT R191, R20, 0x7770, RZ ;  /* 0x0000777014bf7816 */ /* 0x008fe200000000ff */
[----:B------:R-:W-:Y:S01]  /*25dd0*/  ULDC UR4, c[0x0][0x248] ;  /* 0x0000920000047ab9 */ /* 0x000fe20000000800 */
[----:B------:R-:W-:Y:S01]  /*25de0*/  PRMT R83, R24, 0x7771, RZ ;  /* 0x0000777118537816 */ /* 0x000fe200000000ff */
[----:B--2---:R-:W1:Y:S01]  /*25df0*/  LDC R28, c[0x0][0x248] ;  /* 0x00009200ff1c7b82 */ /* 0x004e620000000800 */
[----:B----4-:R-:W-:-:S02]  /*25e00*/  PRMT R35, R20, 0x7771, RZ ;  /* 0x0000777114237816 */ /* 0x010fc400000000ff */
[----:B------:R-:W-:Y:S02]  /*25e10*/  ISETP.LT.AND P2, PT, R49, UR9, !P0 ;  /* 0x0000000931007c0c */ /* 0x000fe4000c741270 */
[----:B------:R-:W-:-:S03]  /*25e20*/  PRMT R29, R24, 0x7773, RZ ;  /* 0x00007773181d7816 */ /* 0x000fc600000000ff */
[----:B------:R-:W2:Y:S01]  /*25e30*/  LDC R30, c[0x0][0x248] ;  /* 0x00009200ff1e7b82 */ /* 0x000ea20000000800 */
[----:B------:R3:W-:Y:S01]  /*25e40*/  @P1 STG.E.U8 desc[UR18][R4.64], R189 ;  /* 0x000000bd04001986 */ /* 0x0007e2000c101112 */
[----:B------:R-:W-:Y:S01]  /*25e50*/  ISETP.LT.AND P1, PT, R48, UR8, !P0 ;  /* 0x0000000830007c0c */ /* 0x000fe2000c721270 */
[----:B------:R-:W-:Y:S01]  /*25e60*/  ULDC UR8, c[0x0][0x22c] ;  /* 0x00008b0000087ab9 */ /* 0x000fe20000000800 */
[----:B------:R-:W-:Y:S01]  /*25e70*/  IMAD R49, R49, UR5, RZ ;  /* 0x0000000531317c24 */ /* 0x000fe2000f8e02ff */
[----:B------:R4:W-:Y:S01]  /*25e80*/  @P5 STG.E.U8 desc[UR18][R8.64], R191 ;  /* 0x000000bf08005986 */ /* 0x0009e2000c101112 */
[C---:B------:R-:W-:Y:S01]  /*25e90*/  ISETP.LT.AND P4, PT, R53.reuse, UR8, !P0 ;  /* 0x0000000835007c0c */ /* 0x040fe2000c781270 */
[----:B------:R-:W-:Y:S01]  /*25ea0*/  IMAD R53, R53, UR4, RZ ;  /* 0x0000000435357c24 */ /* 0x000fe2000f8e02ff */
[----:B------:R-:W-:Y:S01]  /*25eb0*/  ISETP.LT.AND P3, PT, R51, UR10, !P0 ;  /* 0x0000000a33007c0c */ /* 0x000fe2000c761270 */
[----:B------:R-:W-:Y:S01]  /*25ec0*/  ULDC UR9, c[0x0][0x22c] ;  /* 0x00008b0000097ab9 */ /* 0x000fe20000000800 */
[----:B------:R-:W-:Y:S01]  /*25ed0*/  PRMT R31, R24, 0x7772, RZ ;  /* 0x00007772181f7816 */ /* 0x000fe200000000ff */
[----:B------:R-:W-:Y:S01]  /*25ee0*/  ULDC UR5, c[0x0][0x248] ;  /* 0x0000920000057ab9 */ /* 0x000fe20000000800 */
[----:B---3--:R-:W-:Y:S01]  /*25ef0*/  IADD3 R4, P5, R11, R36, RZ ;  /* 0x000000240b047210 */ /* 0x008fe20007fbe0ff */
[----:B------:R3:W-:Y:S01]  /*25f00*/  @P6 STG.E.U8 desc[UR18][R6.64], R83 ;  /* 0x0000005306006986 */ /* 0x0007e2000c101112 */
[----:B------:R-:W-:Y:S01]  /*25f10*/  IMAD R51, R51, UR7, RZ ;  /* 0x0000000733337c24 */ /* 0x000fe2000f8e02ff */
[----:B------:R-:W-:Y:S01]  /*25f20*/  ULDC UR8, c[0x0][0x22c] ;  /* 0x00008b0000087ab9 */ /* 0x000fe20000000800 */
[----:B------:R-:W-:Y:S01]  /*25f30*/  LEA.HI.X.SX32 R5, R11, R52, 0x1, P5 ;  /* 0x000000340b057211 */ /* 0x000fe200028f0eff */
[----:B------:R-:W-:Y:S01]  /*25f40*/  ULDC UR4, c[0x0][0x248] ;  /* 0x0000920000047ab9 */ /* 0x000fe20000000800 */
[----:B------:R-:W-:Y:S01]  /*25f50*/  PRMT R33, R20, 0x7772, RZ ;  /* 0x0000777214217816 */ /* 0x000fe200000000ff */
[----:B------:R-:W-:Y:S01]  /*25f60*/  ULDC UR7, c[0x0][0x248] ;  /* 0x0000920000077ab9 */ /* 0x000fe20000000800 */
[----:B------:R-:W-:Y:S01]  /*25f70*/  ULDC UR10, c[0x0][0x22c] ;  /* 0x00008b00000a7ab9 */ /* 0x000fe20000000800 */
[----:B------:R0:W-:Y:S01]  /*25f80*/  @P1 STG.E.U8 desc[UR18][R4.64], R35 ;  /* 0x0000002304001986 */ /* 0x0001e2000c101112 */
[----:B------:R-:W-:-:S02]  /*25f90*/  IADD3 R10, P1, R53, R36, RZ ;  /* 0x00000024350a7210 */ /* 0x000fc40007f3e0ff */
[-C--:B----4-:R-:W-:Y:S02]  /*25fa0*/  IADD3 R8, P5, R51, R36.reuse, RZ ;  /* 0x0000002433087210 */ /* 0x090fe40007fbe0ff */
[----:B---3--:R-:W-:Y:S02]  /*25fb0*/  IADD3 R6, P6, R49, R36, RZ ;  /* 0x0000002431067210 */ /* 0x008fe40007fde0ff */
[-C--:B------:R-:W-:Y:S02]  /*25fc0*/  LEA.HI.X.SX32 R11, R53, R52.reuse, 0x1, P1 ;  /* 0x00000034350b7211 */ /* 0x080fe400008f0eff */
[C---:B------:R-:W-:Y:S01]  /*25fd0*/  ISETP.LT.AND P1, PT, R47.reuse, UR8, !P0 ;  /* 0x000000082f007c0c */ /* 0x040fe2000c721270 */
[----:B------:R-:W-:Y:S01]  /*25fe0*/  IMAD R47, R47, UR4, RZ ;  /* 0x000000042f2f7c24 */ /* 0x000fe2000f8e02ff */
[-C--:B------:R-:W-:Y:S01]  /*25ff0*/  LEA.HI.X.SX32 R7, R49, R52.reuse, 0x1, P6 ;  /* 0x0000003431077211 */ /* 0x080fe200030f0eff */
[----:B------:R-:W-:Y:S01]  /*26000*/  ULDC UR8, c[0x0][0x22c] ;  /* 0x00008b0000087ab9 */ /* 0x000fe20000000800 */
[----:B------:R-:W-:Y:S01]  /*26010*/  LEA.HI.X.SX32 R9, R51, R52, 0x1, P5 ;  /* 0x0000003433097211 */ /* 0x000fe200028f0eff */
[----:B------:R-:W-:Y:S01]  /*26020*/  ULDC UR4, c[0x0][0x248] ;  /* 0x0000920000047ab9 */ /* 0x000fe20000000800 */
[----:B0-----:R-:W-:Y:S01]  /*26030*/  IADD3 R4, P5, R47, R36, RZ ;  /* 0x000000242f047210 */ /* 0x001fe20007fbe0ff */
[----:B------:R-:W-:Y:S01]  /*26040*/  @P2 STG.E.U8 desc[UR18][R6.64], R31 ;  /* 0x0000001f06002986 */ /* 0x000fe2000c101112 */
[----:B------:R-:W-:-:S03]  /*26050*/  PRMT R35, R20, 0x7773, RZ ;  /* 0x0000777314237816 */ /* 0x000fc600000000ff */
[----:B------:R0:W-:Y:S01]  /*26060*/  @P3 STG.E.U8 desc[UR18][R8.64], R33 ;  /* 0x0000002108003986 */ /* 0x0001e2000c101112 */
[----:B------:R-:W-:-:S03]  /*26070*/  LEA.HI.X.SX32 R5, R47, R52, 0x1, P5 ;  /* 0x000000342f057211 */ /* 0x000fc600028f0eff */
[----:B------:R3:W-:Y:S01]  /*26080*/  @P4 STG.E.U8 desc[UR18][R10.64], R29 ;  /* 0x0000001d0a004986 */ /* 0x0007e2000c101112 */
[C---:B------:R-:W-:Y:S01]  /*26090*/  ISETP.LT.AND P4, PT, R57.reuse, UR8, !P0 ;  /* 0x0000000839007c0c */ /* 0x040fe2000c781270 */
[----:B------:R-:W-:Y:S01]  /*260a0*/  IMAD R57, R57, UR4, RZ ;  /* 0x0000000439397c24 */ /* 0x000fe2000f8e02ff */
[C---:B------:R-:W-:Y:S01]  /*260b0*/  ISETP.LT.AND P2, PT, R55.reuse, UR9, !P0 ;  /* 0x0000000937007c0c */ /* 0x040fe2000c741270 */
[----:B------:R-:W-:Y:S01]  /*260c0*/  IMAD R55, R55, UR5, RZ ;  /* 0x0000000537377c24 */ /* 0x000fe2000f8e02ff */
[----:B------:R4:W-:Y:S01]  /*260d0*/  @P1 STG.E.U8 desc[UR18][R4.64], R35 ;  /* 0x0000002304001986 */ /* 0x0009e2000c101112 */
[C---:B------:R-:W-:Y:S01]  /*260e0*/  ISETP.LT.AND P3, PT, R56.reuse, UR10, !P0 ;  /* 0x0000000a38007c0c */ /* 0x040fe2000c761270 */
[----:B------:R-:W-:Y:S01]  /*260f0*/  ULDC UR8, c[0x0][0x22c] ;  /* 0x00008b0000087ab9 */ /* 0x000fe20000000800 */
[----:B0-----:R-:W-:Y:S01]  /*26100*/  IMAD R9, R56, UR7, RZ ;  /* 0x0000000738097c24 */ /* 0x001fe2000f8e02ff */
[-C--:B------:R-:W-:Y:S01]  /*26110*/  IADD3 R6, P6, R55, R36.reuse, RZ ;  /* 0x0000002437067210 */ /* 0x080fe20007fde0ff */
[----:B------:R-:W-:Y:S01]  /*26120*/  ULDC UR4, c[0x0][0x248] ;  /* 0x0000920000047ab9 */ /* 0x000fe20000000800 */
[----:B------:R-:W-:Y:S01]  /*26130*/  PRMT R31, R25, 0x7770, RZ ;  /* 0x00007770191f7816 */ /* 0x000fe200000000ff */
[----:B------:R-:W-:Y:S01]  /*26140*/  ULDC UR9, c[0x0][0x22c] ;  /* 0x00008b0000097ab9 */ /* 0x000fe20000000800 */
[-C--:B---3--:R-:W-:Y:S01]  /*26150*/  IADD3 R10, P1, R57, R36.reuse, RZ ;  /* 0x00000024390a7210 */ /* 0x088fe20007f3e0ff */
[----:B------:R-:W-:Y:S01]  /*26160*/  ULDC UR5, c[0x0][0x248] ;  /* 0x0000920000057ab9 */ /* 0x000fe20000000800 */
[----:B------:R-:W-:Y:S01]  /*26170*/  IADD3 R8, P5, R9, R36, RZ ;  /* 0x0000002409087210 */ /* 0x000fe20007fbe0ff */
[----:B------:R-:W-:Y:S01]  /*26180*/  ULDC UR7, c[0x0][0x248] ;  /* 0x0000920000077ab9 */ /* 0x000fe20000000800 */
[-C--:B------:R-:W-:Y:S01]  /*26190*/  LEA.HI.X.SX32 R11, R57, R52.reuse, 0x1, P1 ;  /* 0x00000034390b7211 */ /* 0x080fe200008f0eff */
[----:B------:R-:W-:Y:S01]  /*261a0*/  ULDC UR10, c[0x0][0x22c] ;  /* 0x00008b00000a7ab9 */ /* 0x000fe20000000800 */
[C---:B------:R-:W-:Y:S01]  /*261b0*/  ISETP.LT.AND P1, PT, R45.reuse, UR8, !P0 ;  /* 0x000000082d007c0c */ /* 0x040fe2000c721270 */
[----:B------:R-:W-:Y:S01]  /*261c0*/  IMAD R45, R45, UR4, RZ ;  /* 0x000000042d2d7c24 */ /* 0x000fe2000f8e02ff */
[-C--:B------:R-:W-:Y:S01]  /*261d0*/  LEA.HI.X.SX32 R7, R55, R52.reuse, 0x1, P6 ;  /* 0x0000003437077211 */ /* 0x080fe200030f0eff */
[----:B------:R-:W-:Y:S01]  /*261e0*/  ULDC UR8, c[0x0][0x22c] ;  /* 0x00008b0000087ab9 */ /* 0x000fe20000000800 */
[----:B------:R-:W-:Y:S01]  /*261f0*/  LEA.HI.X.SX32 R9, R9, R52, 0x1, P5 ;  /* 0x0000003409097211 */ /* 0x000fe200028f0eff */
[----:B------:R-:W-:Y:S01]  /*26200*/  ULDC UR4, c[0x0][0x248] ;  /* 0x0000920000047ab9 */ /* 0x000fe20000000800 */
[----:B------:R-:W-:-:S02]  /*26210*/  PRMT R33, R21, 0x7770, RZ ;  /* 0x0000777015217816 */ /* 0x000fc400000000ff */
[----:B------:R-:W-:Y:S01]  /*26220*/  PRMT R29, R25, 0x7771, RZ ;  /* 0x00007771191d7816 */ /* 0x000fe200000000ff */
[----:B------:R-:W-:Y:S01]  /*26230*/  @P2 STG.E.U8 desc[UR18][R6.64], R31 ;  /* 0x0000001f06002986 */ /* 0x000fe2000c101112 */
[----:B----4-:R-:W-:-:S03]  /*26240*/  IADD3 R4, P5, R45, R36, RZ ;  /* 0x000000242d047210 */ /* 0x010fc60007fbe0ff */
[----:B------:R0:W-:Y:S01]  /*26250*/  @P3 STG.E.U8 desc[UR18][R8.64], R33 ;  /* 0x0000002108003986 */ /* 0x0001e2000c101112 */
[----:B------:R-:W-:-:S03]  /*26260*/  LEA.HI.X.SX32 R5, R45, R52, 0x1, P5 ;  /* 0x000000342d057211 */ /* 0x000fc600028f0eff */
[----:B------:R3:W-:Y:S01]  /*26270*/  @P4 STG.E.U8 desc[UR18][R10.64], R29 ;  /* 0x0000001d0a004986 */ /* 0x0007e2000c101112 */
[C---:B------:R-:W-:Y:S01]  /*26280*/  ISETP.LT.AND P4, PT, R61.reuse, UR8, !P0 ;  /* 0x000000083d007c0c */ /* 0x040fe2000c781270 */
[----:B------:R-:W-:Y:S01]  /*26290*/  IMAD R61, R61, UR4, RZ ;  /* 0x000000043d3d7c24 */ /* 0x000fe2000f8e02ff */
[C---:B------:R-:W-:Y:S01]  /*262a0*/  ISETP.LT.AND P2, PT, R59.reuse, UR9, !P0 ;  /* 0x000000093b007c0c */ /* 0x040fe2000c741270 */
[----:B------:R-:W-:Y:S01]  /*262b0*/  IMAD R59, R59, UR5, RZ ;  /* 0x000000053b3b7c24 */ /* 0x000fe2000f8e02ff */
[----:B0-----:R-:W-:Y:S01]  /*262c0*/  PRMT R33, R21, 0x7771, RZ ;  /* 0x0000777115217816 */ /* 0x001fe200000000ff */
[C---:B------:R-:W-:Y:S01]  /*262d0*/  IMAD R9, R60.reuse, UR7, RZ ;  /* 0x000000073c097c24 */ /* 0x040fe2000f8e02ff */
[----:B------:R-:W-:Y:S01]  /*262e0*/  ISETP.LT.AND P3, PT, R60, UR10, !P0 ;  /* 0x0000000a3c007c0c */ /* 0x000fe2000c761270 */
[----:B------:R-:W-:Y:S01]  /*262f0*/  ULDC UR8, c[0x0][0x22c] ;  /* 0x00008b0000087ab9 */ /* 0x000fe20000000800 */
[-C--:B------:R-:W-:Y:S01]  /*26300*/  IADD3 R6, P6, R59, R36.reuse, RZ ;  /* 0x000000243b067210 */ /* 0x080fe20007fde0ff */
[----:B------:R0:W-:Y:S01]  /*26310*/  @P1 STG.E.U8 desc[UR18][R4.64], R33 ;  /* 0x0000002104001986 */ /* 0x0001e2000c101112 */
        /* <DEDUP_REMOVED lines=10> */
[----:B------:R-:W-:Y:S01]  /*263c0*/  PRMT R29, R25, 0x7772, RZ ;  /* 0x00007772191d7816 */ /* 0x000fe200000000ff */
[----:B------:R-:W-:Y:S01]  /*263d0*/  ULDC UR4, c[0x0][0x248] ;  /* 0x0000920000047ab9 */ /* 0x000fe20000000800 */
[----:B------:R-:W-:Y:S01]  /*263e0*/  LEA.HI.X.SX32 R9, R9, R52, 0x1, P5 ;  /* 0x0000003409097211 */ /* 0x000fe200028f0eff */
[----:B------:R-:W-:Y:S01]  /*263f0*/  ULDC UR7, c[0x0][0x248] ;  /* 0x0000920000077ab9 */ /* 0x000fe20000000800 */
[----:B------:R-:W-:Y:S01]  /*26400*/  PRMT R31, R21, 0x7772, RZ ;  /* 0x00007772151f7816 */ /* 0x000fe200000000ff */
[----:B------:R-:W-:Y:S01]  /*26410*/  ULDC UR10, c[0x0][0x22c] ;  /* 0x00008b00000a7ab9 */ /* 0x000fe20000000800 */
[----:B------:R-:W-:Y:S01]  /*26420*/  PRMT R25, R25, 0x7773, RZ ;  /* 0x0000777319197816 */ /* 0x000fe200000000ff */
[----:B------:R-:W-:Y:S01]  /*26430*/  @P2 STG.E.U8 desc[UR18][R6.64], R29 ;  /* 0x0000001d06002986 */ /* 0x000fe2000c101112 */
[----:B0-----:R-:W-:-:S03]  /*26440*/  IADD3 R4, P5, R43, R36, RZ ;  /* 0x000000242b047210 */ /* 0x001fc60007fbe0ff */
        /* <DEDUP_REMOVED lines=27> */
[----:B------:R-:W-:-:S02]  /*26600*/  PRMT R29, R22, 0x7770, RZ ;  /* 0x00007770161d7816 */ /* 0x000fc400000000ff */
[----:B------:R-:W-:Y:S01]  /*26610*/  PRMT R21, R26, 0x7771, RZ ;  /* 0x000077711a157816 */ /* 0x000fe200000000ff */
[----:B------:R3:W-:Y:S01]  /*26620*/  @P2 STG.E.U8 desc[UR18][R6.64], R25 ;  /* 0x0000001906002986 */ /* 0x0007e2000c101112 */
[----:B0-----:R-:W-:Y:S01]  /*26630*/  IADD3 R4, P5, R41, R36, RZ ;  /* 0x0000002429047210 */ /* 0x001fe20007fbe0ff */
[----:B------:R-:W-:Y:S01]  /*26640*/  ULDC UR4, c[0x0][0x248] ;  /* 0x0000920000047ab9 */ /* 0x000fe20000000800 */
[C---:B------:R-:W-:Y:S01]  /*26650*/  ISETP.LT.AND P2, PT, R67.reuse, UR9, !P0 ;  /* 0x0000000943007c0c */ /* 0x040fe2000c741270 */
[----:B------:R0:W-:Y:S01]  /*26660*/  @P3 STG.E.U8 desc[UR18][R8.64], R29 ;  /* 0x0000001d08003986 */ /* 0x0001e2000c101112 */
[----:B------:R-:W-:Y:S01]  /*26670*/  IMAD R67, R67, UR5, RZ ;  /* 0x0000000543437c24 */ /* 0x000fe2000f8e02ff */
[C---:B------:R-:W-:Y:S01]  /*26680*/  ISETP.LT.AND P3, PT, R69.reuse, UR10, !P0 ;  /* 0x0000000a45007c0c */ /* 0x040fe2000c761270 */
[----:B------:R-:W-:Y:S01]  /*26690*/  IMAD R69, R69, UR7, RZ ;  /* 0x0000000745457c24 */ /* 0x000fe2000f8e02ff */
[----:B------:R4:W-:Y:S01]  /*266a0*/  @P4 STG.E.U8 desc[UR18][R10.64], R21 ;  /* 0x000000150a004986 */ /* 0x0009e2000c101112 */
[C---:B------:R-:W-:Y:S01]  /*266b0*/  ISETP.LT.AND P4, PT, R71.reuse, UR8, !P0 ;  /* 0x0000000847007c0c */ /* 0x040fe2000c781270 */
[----:B------:R-:W-:Y:S01]  /*266c0*/  IMAD R71, R71, UR4, RZ ;  /* 0x0000000447477c24 */ /* 0x000fe2000f8e02ff */
[----:B------:R-:W-:Y:S01]  /*266d0*/  LEA.HI.X.SX32 R5, R41, R52, 0x1, P5 ;  /* 0x0000003429057211 */ /* 0x000fe200028f0eff */
[----:B------:R-:W-:Y:S01]  /*266e0*/  ULDC UR4, c[0x0][0x248] ;  /* 0x0000920000047ab9 */ /* 0x000fe20000000800 */
[----:B------:R-:W-:Y:S01]  /*266f0*/  PRMT R31, R22, 0x7771, RZ ;  /* 0x00007771161f7816 */ /* 0x000fe200000000ff */
[----:B------:R-:W-:Y:S01]  /*26700*/  ULDC UR7, c[0x0][0x22c] ;  /* 0x00008b0000077ab9 */ /* 0x000fe20000000800 */
[-C--:B---3--:R-:W-:Y:S01]  /*26710*/  IADD3 R6, P6, R67, R36.reuse, RZ ;  /* 0x0000002443067210 */ /* 0x088fe20007fde0ff */
[----:B------:R-:W-:Y:S01]  /*26720*/  ULDC UR8, c[0x0][0x22c] ;  /* 0x00008b0000087ab9 */ /* 0x000fe20000000800 */
[-C--:B0-----:R-:W-:Y:S01]  /*26730*/  IADD3 R8, P5, R69, R36.reuse, RZ ;  /* 0x0000002445087210 */ /* 0x081fe20007fbe0ff */
[----:B------:R0:W-:Y:S01]  /*26740*/  @P1 STG.E.U8 desc[UR18][R4.64], R31 ;  /* 0x0000001f04001986 */ /* 0x0001e2000c101112 */
[----:B------:R-:W-:Y:S01]  /*26750*/  PRMT R25, R26, 0x7772, RZ ;  /* 0x000077721a197816 */ /* 0x000fe200000000ff */
[----:B------:R-:W-:Y:S01]  /*26760*/  ULDC UR5, c[0x0][0x248] ;  /* 0x0000920000057ab9 */ /* 0x000fe20000000800 */
[----:B----4-:R-:W-:Y:S01]  /*26770*/  IADD3 R10, P1, R71, R36, RZ ;  /* 0x00000024470a7210 */ /* 0x010fe20007f3e0ff */
[----:B------:R-:W-:Y:S01]  /*26780*/  ULDC UR9, c[0x0][0x22c] ;  /* 0x00008b0000097ab9 */ /* 0x000fe20000000800 */
[-C--:B------:R-:W-:Y:S01]  /*26790*/  LEA.HI.X.SX32 R7, R67, R52.reuse, 0x1, P6 ;  /* 0x0000003443077211 */ /* 0x080fe200030f0eff */
[----:B------:R-:W-:Y:S01]  /*267a0*/  ULDC UR10, c[0x0][0x22c] ;  /* 0x00008b00000a7ab9 */ /* 0x000fe20000000800 */
[----:B------:R-:W-:-:S02]  /*267b0*/  LEA.HI.X.SX32 R9, R69, R52, 0x1, P5 ;  /* 0x0000003445097211 */ /* 0x000fc400028f0eff */
[----:B------:R-:W-:Y:S02]  /*267c0*/  PRMT R29, R22, 0x7772, RZ ;  /* 0x00007772161d7816 */ /* 0x000fe400000000ff */
[----:B------:R-:W-:Y:S02]  /*267d0*/  LEA.HI.X.SX32 R11, R71, R52, 0x1, P1 ;  /* 0x00000034470b7211 */ /* 0x000fe400008f0eff */
[----:B------:R-:W-:Y:S01]  /*267e0*/  PRMT R21, R26, 0x7773, RZ ;  /* 0x000077731a157816 */ /* 0x000fe200000000ff */
[----:B------:R-:W-:Y:S01]  /*267f0*/  @P2 STG.E.U8 desc[UR18][R6.64], R25 ;  /* 0x0000001906002986 */ /* 0x000fe2000c101112 */
[C---:B0-----:R-:W-:Y:S01]  /*26800*/  IMAD R5, R40.reuse, UR4, RZ ;  /* 0x0000000428057c24 */ /* 0x041fe2000f8e02ff */
[----:B------:R-:W-:Y:S02]  /*26810*/  ULDC UR4, c[0x0][0x248] ;  /* 0x0000920000047ab9 */ /* 0x000fe40000000800 */
[----:B------:R0:W-:Y:S04]  /*26820*/  @P3 STG.E.U8 desc[UR18][R8.64], R29 ;  /* 0x0000001d08003986 */ /* 0x0001e8000c101112 */
[----:B------:R3:W-:Y:S01]  /*26830*/  @P4 STG.E.U8 desc[UR18][R10.64], R21 ;  /* 0x000000150a004986 */ /* 0x0007e2000c101112 */
[----:B------:R-:W-:Y:S01]  /*26840*/  ISETP.LT.AND P4, PT, R40, UR7, !P0 ;  /* 0x0000000728007c0c */ /* 0x000fe2000c781270 */
[----:B------:R-:W-:Y:S01]  /*26850*/  ULDC UR7, c[0x0][0x248] ;  /* 0x0000920000077ab9 */ /* 0x000fe20000000800 */
[----:B------:R-:W-:-:S02]  /*26860*/  IADD3 R4, P3, R5, R36, RZ ;  /* 0x0000002405047210 */ /* 0x000fc40007f7e0ff */
[C---:B------:R-:W-:Y:S01]  /*26870*/  ISETP.LT.AND P1, PT, R73.reuse, UR8, !P0 ;  /* 0x0000000849007c0c */ /* 0x040fe2000c721270 */
[----:B------:R-:W-:Y:S01]  /*26880*/  IMAD R73, R73, UR5, RZ ;  /* 0x0000000549497c24 */ /* 0x000fe2000f8e02ff */
[C---:B------:R-:W-:Y:S01]  /*26890*/  ISETP.LT.AND P2, PT, R75.reuse, UR9, !P0 ;  /* 0x000000094b007c0c */ /* 0x040fe2000c741270 */
[----:B------:R-:W-:Y:S01]  /*268a0*/  IMAD R75, R75, UR4, RZ ;  /* 0x000000044b4b7c24 */ /* 0x000fe2000f8e02ff */
[----:B------:R-:W-:Y:S01]  /*268b0*/  LEA.HI.X.SX32 R5, R5, R52, 0x1, P3 ;  /* 0x0000003405057211 */ /* 0x000fe200018f0eff */
[----:B------:R-:W-:Y:S01]  /*268c0*/  ULDC UR4, c[0x0][0x22c] ;  /* 0x00008b0000047ab9 */ /* 0x000fe20000000800 */
[----:B0-----:R-:W-:Y:S01]  /*268d0*/  PRMT R29, R22, 0x7773, RZ ;  /* 0x00007773161d7816 */ /* 0x001fe200000000ff */
[----:B------:R-:W-:Y:S01]  /*268e0*/  ULDC UR8, c[0x0][0x22c] ;  /* 0x00008b0000087ab9 */ /* 0x000fe20000000800 */
[C---:B------:R-:W-:Y:S01]  /*268f0*/  ISETP.LT.AND P3, PT, R77.reuse, UR10, !P0 ;  /* 0x0000000a4d007c0c */ /* 0x040fe2000c761270 */
[----:B------:R-:W-:Y:S01]  /*26900*/  IMAD R77, R77, UR7, RZ ;  /* 0x000000074d4d7c24 */ /* 0x000fe2000f8e02ff */
[-C--:B------:R-:W-:Y:S01]  /*26910*/  IADD3 R6, P5, R73, R36.reuse, RZ ;  /* 0x0000002449067210 */ /* 0x080fe20007fbe0ff */
[----:B------:R0:W-:Y:S01]  /*26920*/  @P4 STG.E.U8 desc[UR18][R4.64], R29 ;  /* 0x0000001d04004986 */ /* 0x0001e2000c101112 */
[-C--:B------:R-:W-:Y:S01]  /*26930*/  IADD3 R8, P4, R75, R36.reuse, RZ ;  /* 0x000000244b087210 */ /* 0x080fe20007f9e0ff */
[----:B------:R-:W-:Y:S01]  /*26940*/  ULDC UR7, c[0x0][0x22c] ;  /* 0x00008b0000077ab9 */ /* 0x000fe20000000800 */
[----:B---3--:R-:W-:Y:S01]  /*26950*/  IADD3 R10, P6, R77, R36, RZ ;  /* 0x000000244d0a7210 */ /* 0x008fe20007fde0ff */
[----:B------:R-:W-:Y:S01]  /*26960*/  ULDC UR5, c[0x0][0x248] ;  /* 0x0000920000057ab9 */ /* 0x000fe20000000800 */
[----:B------:R-:W-:Y:S01]  /*26970*/  LEA.HI.X.SX32 R7, R73, R52, 0x1, P5 ;  /* 0x0000003449077211 */ /* 0x000fe200028f0eff */
[----:B------:R-:W-:Y:S01]  /*26980*/  ULDC UR9, c[0x0][0x22c] ;  /* 0x00008b0000097ab9 */ /* 0x000fe20000000800 */
[----:B------:R-:W-:-:S02]  /*26990*/  PRMT R21, R27, 0x7770, RZ ;  /* 0x000077701b157816 */ /* 0x000fc400000000ff */
[-C--:B------:R-:W-:Y:S02]  /*269a0*/  LEA.HI.X.SX32 R9, R75, R52.reuse, 0x1, P4 ;  /* 0x000000344b097211 */ /* 0x080fe400020f0eff */
[----:B------:R-:W-:Y:S02]  /*269b0*/  PRMT R25, R23, 0x7770, RZ ;  /* 0x0000777017197816 */ /* 0x000fe400000000ff */
[----:B------:R-:W-:Y:S02]  /*269c0*/  LEA.HI.X.SX32 R11, R77, R52, 0x1, P6 ;  /* 0x000000344d0b7211 */ /* 0x000fe400030f0eff */
[----:B0-----:R-:W-:Y:S01]  /*269d0*/  PRMT R5, R27, 0x7771, RZ ;  /* 0x000077711b057816 */ /* 0x001fe200000000ff */
[----:B------:R0:W-:Y:S01]  /*269e0*/  @P1 STG.E.U8 desc[UR18][R6.64], R21 ;  /* 0x0000001506001986 */ /* 0x0001e2000c101112 */
[----:B------:R-:W-:Y:S01]  /*269f0*/  ISETP.LT.AND P5, PT, R186, UR4, !P0 ;  /* 0x00000004ba007c0c */ /* 0x000fe2000c7a1270 */
[----:B------:R-:W-:Y:S02]  /*26a00*/  ULDC UR4, c[0x0][0x248] ;  /* 0x0000920000047ab9 */ /* 0x000fe40000000800 */
[----:B------:R3:W-:Y:S01]  /*26a10*/  @P2 STG.E.U8 desc[UR18][R8.64], R25 ;  /* 0x0000001908002986 */ /* 0x0007e2000c101112 */
[----:B------:R-:W-:-:S03]  /*26a20*/  ISETP.LT.AND P4, PT, R39, UR7, !P0 ;  /* 0x0000000727007c0c */ /* 0x000fc6000c781270 */
[----:B------:R-:W-:Y:S01]  /*26a30*/  @P3 STG.E.U8 desc[UR18][R10.64], R5 ;  /* 0x000000050a003986 */ /* 0x000fe2000c101112 */
[----:B------:R-:W-:Y:S01]  /*26a40*/  IMAD R39, R39, UR4, RZ ;  /* 0x0000000427277c24 */ /* 0x000fe2000f8e02ff */
[----:B------:R-:W-:Y:S01]  /*26a50*/  ISETP.LT.AND P1, PT, R81, UR9, !P0 ;  /* 0x0000000951007c0c */ /* 0x000fe2000c721270 */
[----:B------:R-:W-:Y:S01]  /*26a60*/  ULDC UR4, c[0x0][0x248] ;  /* 0x0000920000047ab9 */ /* 0x000fe20000000800 */
[----:B------:R-:W4:Y:S01]  /*26a70*/  LDS.128 R4, [R50+UR6] ;  /* 0x0000000632047984 */ /* 0x000f220008000c00 */
[C---:B------:R-:W-:Y:S01]  /*26a80*/  ISETP.LT.AND P3, PT, R79.reuse, UR8, !P0 ;  /* 0x000000084f007c0c */ /* 0x040fe2000c761270 */
[----:B------:R-:W-:Y:S01]  /*26a90*/  IMAD R79, R79, UR5, RZ ;  /* 0x000000054f4f7c24 */ /* 0x000fe2000f8e02ff */
[-C--:B------:R-:W-:Y:S01]  /*26aa0*/  IADD3 R20, P2, R39, R36.reuse, RZ ;  /* 0x0000002427147210 */ /* 0x080fe20007f5e0ff */
[----:B------:R-:W-:Y:S01]  /*26ab0*/  IMAD R81, R81, UR4, RZ ;  /* 0x0000000451517c24 */ /* 0x000fe2000f8e02ff */
[----:B------:R-:W-:Y:S01]  /*26ac0*/  ULDC UR4, c[0x0][0x22c] ;  /* 0x00008b0000047ab9 */ /* 0x000fe20000000800 */
[----:B------:R-:W-:Y:S01]  /*26ad0*/  PRMT R33, R27, 0x7772, RZ ;  /* 0x000077721b217816 */ /* 0x000fe200000000ff */
[----:B------:R-:W-:Y:S01]  /*26ae0*/  ULDC UR5, c[0x0][0x248] ;  /* 0x0000920000057ab9 */ /* 0x000fe20000000800 */
[----:B------:R-:W-:Y:S01]  /*26af0*/  IADD3 R24, P6, R79, R36, RZ ;  /* 0x000000244f187210 */ /* 0x000fe20007fde0ff */
[----:B------:R-:W2:Y:S01]  /*26b00*/  LDS.128 R8, [R38+UR6] ;  /* 0x0000000626087984 */ /* 0x000ea20008000c00 */
[-C--:B0-----:R-:W-:Y:S01]  /*26b10*/  LEA.HI.X.SX32 R21, R39, R52.reuse, 0x1, P2 ;  /* 0x0000003427157211 */ /* 0x081fe200010f0eff */
[----:B------:R-:W-:Y:S01]  /*26b20*/  ULDC UR8, c[0x0][0x22c] ;  /* 0x00008b0000087ab9 */ /* 0x000fe20000000800 */
[----:B------:R-:W-:Y:S01]  /*26b30*/  ISETP.LT.AND P2, PT, R187, UR4, !P0 ;  /* 0x00000004bb007c0c */ /* 0x000fe2000c741270 */
[----:B------:R-:W-:Y:S01]  /*26b40*/  ULDC UR4, c[0x0][0x248] ;  /* 0x0000920000047ab9 */ /* 0x000fe20000000800 */
[----:B---3--:R-:W-:Y:S01]  /*26b50*/  LEA.HI.X.SX32 R25, R79, R52, 0x1, P6 ;  /* 0x000000344f197211 */ /* 0x008fe200030f0eff */
[----:B------:R-:W-:Y:S01]  /*26b60*/  ULDC UR7, c[0x0][0x22c] ;  /* 0x00008b0000077ab9 */ /* 0x000fe20000000800 */
[----:B------:R-:W-:Y:S01]  /*26b70*/  IADD3 R26, P6, R81, R36, RZ ;  /* 0x00000024511a7210 */ /* 0x000fe20007fde0ff */
[----:B------:R-:W-:Y:S01]  /*26b80*/  LDS.128 R48, [R50+UR6+0x800] ;  /* 0x0008000632307984 */ /* 0x000fe20008000c00 */
[----:B------:R-:W-:Y:S01]  /*26b90*/  PRMT R39, R23, 0x7771, RZ ;  /* 0x0000777117277816 */ /* 0x000fe200000000ff */
[----:B------:R-:W-:Y:S01]  /*26ba0*/  IMAD R29, R44, UR4, RZ ;  /* 0x000000042c1d7c24 */ /* 0x000fe2000f8e02ff */
[----:B------:R-:W-:Y:S01]  /*26bb0*/  PRMT R31, R27, 0x7773, RZ ;  /* 0x000077731b1f7816 */ /* 0x000fe200000000ff */
[----:B------:R-:W-:Y:S01]  /*26bc0*/  ULDC UR4, c[0x0][0x248] ;  /* 0x0000920000047ab9 */ /* 0x000fe20000000800 */
[----:B------:R-:W-:Y:S01]  /*26bd0*/  LEA.HI.X.SX32 R27, R81, R52, 0x1, P6 ;  /* 0x00000034511b7211 */ /* 0x000fe200030f0eff */
[----:B------:R0:W-:Y:S01]  /*26be0*/  @P4 STG.E.U8 desc[UR18][R20.64], R39 ;  /* 0x0000002714004986 */ /* 0x0001e2000c101112 */
[----:B------:R-:W-:-:S03]  /*26bf0*/  PRMT R35, R23, 0x7772, RZ ;  /* 0x0000777217237816 */ /* 0x000fc600000000ff */
[----:B------:R3:W-:Y:S04]  /*26c00*/  @P3 STG.E.U8 desc[UR18][R24.64], R33 ;  /* 0x0000002118003986 */ /* 0x0007e8000c101112 */
[----:B------:R1:W-:Y:S01]  /*26c10*/  @P1 STG.E.U8 desc[UR18][R26.64], R35 ;  /* 0x000000231a001986 */ /* 0x0003e2000c101112 */
[----:B0-----:R-:W-:Y:S01]  /*26c20*/  IADD3 R20, P3, R29, R36, RZ ;  /* 0x000000241d147210 */ /* 0x001fe20007f7e0ff */
[----:B---3--:R-:W-:-:S03]  /*26c30*/  IMAD R25, R2, UR5, RZ ;  /* 0x0000000502197c24 */ /* 0x008fc6000f8e02ff */
[----:B------:R-:W-:Y:S01]  /*26c40*/  LEA.HI.X.SX32 R21, R29, R52, 0x1, P3 ;  /* 0x000000341d157211 */ /* 0x000fe200018f0eff */
[----:B------:R-:W-:Y:S01]  /*26c50*/  ULDC UR5, c[0x0][0x22c] ;  /* 0x00008b0000057ab9 */ /* 0x000fe20000000800 */
[----:B-1----:R-:W0:Y:S01]  /*26c60*/  LDC R26, c[0x0][0x248] ;  /* 0x00009200ff1a7b82 */ /* 0x002e220000000800 */
[C---:B------:R-:W-:Y:S01]  /*26c70*/  ISETP.LT.AND P3, PT, R37.reuse, UR8, !P0 ;  /* 0x0000000825007c0c */ /* 0x040fe2000c761270 */
[----:B------:R-:W-:Y:S01]  /*26c80*/  IMAD R37, R37, UR4, RZ ;  /* 0x0000000425257c24 */ /* 0x000fe2000f8e02ff */
[C---:B------:R-:W-:Y:S01]  /*26c90*/  IADD3 R24, P6, R25.reuse, R36, RZ ;  /* 0x0000002419187210 */ /* 0x040fe20007fde0ff */
[----:B------:R-:W-:Y:S01]  /*26ca0*/  ULDC UR4, c[0x0][0x22c] ;  /* 0x00008b0000047ab9 */ /* 0x000fe20000000800 */
[----:B------:R-:W-:Y:S01]  /*26cb0*/  ISETP.LT.AND P4, PT, R44, UR7, !P0 ;  /* 0x000000072c007c0c */ /* 0x000fe2000c781270 */
[----:B------:R-:W-:Y:S01]  /*26cc0*/  ULDC UR7, c[0x0][0x22c] ;  /* 0x00008b0000077ab9 */ /* 0x000fe20000000800 */
[----:B------:R-:W-:Y:S02]  /*26cd0*/  LEA.HI.X.SX32 R25, R25, R52, 0x1, P6 ;  /* 0x0000003419197211 */ /* 0x000fe400030f0eff */
[----:B------:R-:W-:-:S02]  /*26ce0*/  ISETP.LT.AND P1, PT, R2, UR7, !P0 ;  /* 0x0000000702007c0c */ /* 0x000fc4000c721270 */
[----:B------:R-:W-:Y:S02]  /*26cf0*/  IADD3 R22, P6, R37, R36, RZ ;  /* 0x0000002425167210 */ /* 0x000fe40007fde0ff */
[----:B------:R-:W-:Y:S02]  /*26d00*/  PRMT R29, R23, 0x7773, RZ ;  /* 0x00007773171d7816 */ /* 0x000fe400000000ff */
[----:B----4-:R-:W-:-:S03]  /*26d10*/  PRMT R33, R4, 0x7770, RZ ;  /* 0x0000777004217816 */ /* 0x010fc600000000ff */
[----:B------:R1:W-:Y:S01]  /*26d20*/  @P4 STG.E.U8 desc[UR18][R20.64], R31 ;  /* 0x0000001f14004986 */ /* 0x0003e2000c101112 */
[----:B------:R-:W-:Y:S01]  /*26d30*/  LEA.HI.X.SX32 R23, R37, R52, 0x1, P6 ;  /* 0x0000003425177211 */ /* 0x000fe200030f0eff */
[----:B------:R-:W-:Y:S01]  /*26d40*/  IMAD R37, R28, 0x4, R37 ;  /* 0x000000041c257824 */ /* 0x000fe200078e0225 */
[----:B--2---:R-:W-:Y:S01]  /*26d50*/  PRMT R35, R8, 0x7772, RZ ;  /* 0x0000777208237816 */ /* 0x004fe200000000ff */
[----:B------:R-:W2:Y:S01]  /*26d60*/  LDC R28, c[0x0][0x248] ;  /* 0x00009200ff1c7b82 */ /* 0x000ea20000000800 */
[----:B------:R3:W-:Y:S01]  /*26d70*/  @P1 STG.E.U8 desc[UR18][R24.64], R29 ;  /* 0x0000001d18001986 */ /* 0x0007e2000c101112 */
[----:B------:R-:W-:Y:S01]  /*26d80*/  ISETP.LT.AND P4, PT, R181, UR4, !P0 ;  /* 0x00000004b5007c0c */ /* 0x000fe2000c781270 */
[----:B------:R-:W-:Y:S01]  /*26d90*/  ULDC UR4, c[0x0][0x22c] ;  /* 0x00008b0000047ab9 */ /* 0x000fe20000000800 */
[----:B------:R-:W-:Y:S01]  /*26da0*/  VIADD R2, R0, 0x8c ;  /* 0x0000008c00027836 */ /* 0x000fe20000000000 */
[----:B------:R4:W-:Y:S01]  /*26db0*/  @P3 STG.E.U8 desc[UR18][R22.64], R33 ;  /* 0x0000002116003986 */ /* 0x0009e2000c101112 */
[----:B------:R-:W-:Y:S01]  /*26dc0*/  ISETP.LT.AND P1, PT, R174, UR4, !P0 ;  /* 0x00000004ae007c0c */ /* 0x000fe2000c721270 */
[----:B0-----:R-:W-:Y:S01]  /*26dd0*/  IMAD R27, R26, 0x4, R37 ;  /* 0x000000041a1b7824 */ /* 0x001fe200078e0225 */
[C---:B-1----:R-:W-:Y:S01]  /*26de0*/  IADD3 R20, P3, R37.reuse, R36, RZ ;  /* 0x0000002425147210 */ /* 0x042fe20007f7e0ff */
[----:B------:R-:W-:Y:S01]  /*26df0*/  ULDC UR4, c[0x0][0x248] ;  /* 0x0000920000047ab9 */ /* 0x000fe20000000800 */
[----:B------:R-:W-:Y:S01]  /*26e00*/  PRMT R31, R4, 0x7771, RZ ;  /* 0x00007771041f7816 */ /* 0x000fe200000000ff */
[----:B------:R-:W0:Y:S01]  /*26e10*/  LDC R26, c[0x0][0x248] ;  /* 0x00009200ff1a7b82 */ /* 0x000e220000000800 */
[----:B------:R-:W-:Y:S01]  /*26e20*/  LEA.HI.X.SX32 R21, R37, R52, 0x1, P3 ;  /* 0x0000003425157211 */ /* 0x000fe200018f0eff */
[C---:B---3--:R-:W-:Y:S01]  /*26e30*/  IMAD R25, R2.reuse, UR4, RZ ;  /* 0x0000000402197c24 */ /* 0x048fe2000f8e02ff */
[----:B------:R-:W-:Y:S01]  /*26e40*/  ISETP.LT.AND P3, PT, R2, UR5, !P0 ;  /* 0x0000000502007c0c */ /* 0x000fe2000c761270 */
[----:B------:R-:W-:Y:S01]  /*26e50*/  ULDC UR4, c[0x0][0x22c] ;  /* 0x00008b0000047ab9 */ /* 0x000fe20000000800 */
[C---:B------:R-:W-:Y:S01]  /*26e60*/  PRMT R29, R8.reuse, 0x7770, RZ ;  /* 0x00007770081d7816 */ /* 0x040fe200000000ff */
[----:B------:R-:W-:Y:S01]  /*26e70*/  ULDC UR7, c[0x0][0x22c] ;  /* 0x00008b0000077ab9 */ /* 0x000fe20000000800 */
[C---:B----4-:R-:W-:Y:S01]  /*26e80*/  IADD3 R22, P6, R27.reuse, R36, RZ ;  /* 0x000000241b167210 */ /* 0x050fe20007fde0ff */
[----:B------:R-:W1:Y:S01]  /*26e90*/  LDC R2, c[0x0][0x248] ;  /* 0x00009200ff027b82 */ /* 0x000e620000000800 */
[----:B------:R-:W-:Y:S01]  /*26ea0*/  PRMT R33, R8, 0x7771, RZ ;  /* 0x0000777108217816 */ /* 0x000fe200000000ff */
[----:B------:R-:W-:Y:S01]  /*26eb0*/  ULDC UR5, c[0x0][0x22c] ;  /* 0x00008b0000057ab9 */ /* 0x000fe20000000800 */
[----:B------:R-:W-:-:S02]  /*26ec0*/  LEA.HI.X.SX32 R23, R27, R52, 0x1, P6 ;  /* 0x000000341b177211 */ /* 0x000fc400030f0eff */
[C---:B------:R-:W-:Y:S01]  /*26ed0*/  IADD3 R24, P6, R25.reuse, R36, RZ ;  /* 0x0000002419187210 */ /* 0x040fe20007fde0ff */
[----:B--2---:R-:W-:Y:S01]  /*26ee0*/  IMAD R27, R28, 0x8, R27 ;  /* 0x000000081c1b7824 */ /* 0x004fe200078e021b */
[----:B------:R2:W-:Y:S01]  /*26ef0*/  @P5 STG.E.U8 desc[UR18][R20.64], R29 ;  /* 0x0000001d14005986 */ /* 0x0005e2000c101112 */
[----:B------:R-:W3:Y:S01]  /*26f00*/  LDC R28, c[0x0][0x248] ;  /* 0x00009200ff1c7b82 */ /* 0x000ee20000000800 */
[----:B------:R-:W-:Y:S02]  /*26f10*/  LEA.HI.X.SX32 R25, R25, R52, 0x1, P6 ;  /* 0x0000003419197211 */ /* 0x000fe400030f0eff */
[----:B------:R4:W-:Y:S04]  /*26f20*/  @P2 STG.E.U8 desc[UR18][R22.64], R31 ;  /* 0x0000001f16002986 */ /* 0x0009e8000c101112 */
[----:B------:R1:W-:Y:S01]  /*26f30*/  @P3 STG.E.U8 desc[UR18][R24.64], R33 ;  /* 0x0000002118003986 */ /* 0x0003e2000c101112 */
[----:B--2---:R-:W-:Y:S01]  /*26f40*/  IMAD R29, R30, 0x4, R27 ;  /* 0x000000041e1d7824 */ /* 0x004fe200078e021b */
[----:B------:R-:W-:-:S02]  /*26f50*/  IADD3 R20, P3, R27, R36, RZ ;  /* 0x000000241b147210 */ /* 0x000fc40007f7e0ff */
[----:B------:R-:W-:Y:S01]  /*26f60*/  ISETP.LT.AND P2, PT, R180, UR4, !P0 ;  /* 0x00000004b4007c0c */ /* 0x000fe2000c741270 */
[----:B------:R-:W-:Y:S01]  /*26f70*/  ULDC UR4, c[0x0][0x22c] ;  /* 0x00008b0000047ab9 */ /* 0x000fe20000000800 */
[----:B----4-:R-:W-:Y:S02]  /*26f80*/  IADD3 R22, P6, R29, R36, RZ ;  /* 0x000000241d167210 */ /* 0x010fe40007fde0ff */
[-C--:B------:R-:W-:Y:S02]  /*26f90*/  LEA.HI.X.SX32 R21, R27, R52.reuse, 0x1, P3 ;  /* 0x000000341b157211 */ /* 0x080fe400018f0eff */
[----:B------:R-:W-:Y:S02]  /*26fa0*/  PRMT R31, R4, 0x7772, RZ ;  /* 0x00007772041f7816 */ /* 0x000fe400000000ff */
[----:B------:R-:W-:Y:S01]  /*26fb0*/  ISETP.LT.AND P3, PT, R185, UR4, !P0 ;  /* 0x00000004b9007c0c */ /* 0x000fe2000c761270 */
[----:B------:R-:W-:Y:S01]  /*26fc0*/  ULDC UR4, c[0x0][0x22c] ;  /* 0x00008b0000047ab9 */ /* 0x000fe20000000800 */
[----:B------:R-:W-:Y:S01]  /*26fd0*/  LEA.HI.X.SX32 R23, R29, R52, 0x1, P6 ;  /* 0x000000341d177211 */ /* 0x000fe200030f0eff */
[----:B-1----:R-:W-:Y:S01]  /*26fe0*/  IMAD R29, R2, 0x4, R29 ;  /* 0x00000004021d7824 */ /* 0x002fe200078e021d */
[----:B------:R1:W-:Y:S01]  /*26ff0*/  @P4 STG.E.U8 desc[UR18][R20.64], R31 ;  /* 0x0000001f14004986 */ /* 0x0003e2000c101112 */
[----:B------:R-:W-:Y:S01]  /*27000*/  VIADD R2, R0, 0x9c ;  /* 0x0000009c00027836 */ /* 0x000fe20000000000 */
[----:B------:R-:W-:Y:S01]  /*27010*/  ISETP.LT.AND P4, PT, R183, UR4, !P0 ;  /* 0x00000004b7007c0c */ /* 0x000fe2000c781270 */
[----:B------:R-:W-:Y:S01]  /*27020*/  ULDC UR4, c[0x0][0x248] ;  /* 0x0000920000047ab9 */ /* 0x000fe20000000800 */
[----:B------:R-:W-:Y:S01]  /*27030*/  PRMT R33, R4, 0x7773, RZ ;  /* 0x0000777304217816 */ /* 0x000fe200000000ff */
[----:B------:R-:W-:Y:S01]  /*27040*/  IMAD R27, R2, UR4, RZ ;  /* 0x00000004021b7c24 */ /* 0x000fe2000f8e02ff */
[----:B------:R-:W2:Y:S01]  /*27050*/  LDC R4, c[0x0][0x248] ;  /* 0x00009200ff047b82 */ /* 0x000ea20000000800 */
[C---:B------:R-:W-:Y:S01]  /*27060*/  IADD3 R24, P6, R29.reuse, R36, RZ ;  /* 0x000000241d187210 */ /* 0x040fe20007fde0ff */
[----:B------:R4:W-:Y:S01]  /*27070*/  @P1 STG.E.U8 desc[UR18][R22.64], R35 ;  /* 0x0000002316001986 */ /* 0x0009e2000c101112 */
[----:B------:R-:W-:Y:S01]  /*27080*/  ISETP.LT.AND P5, PT, R184, UR7, !P0 ;  /* 0x00000007b8007c0c */ /* 0x000fe2000c7a1270 */
[----:B------:R-:W-:Y:S01]  /*27090*/  ULDC UR4, c[0x0][0x22c] ;  /* 0x00008b0000047ab9 */ /* 0x000fe20000000800 */
[----:B------:R-:W-:Y:S01]  /*270a0*/  LEA.HI.X.SX32 R25, R29, R52, 0x1, P6 ;  /* 0x000000341d197211 */ /* 0x000fe200030f0eff */
[----:B0-----:R-:W-:Y:S01]  /*270b0*/  IMAD R29, R26, 0x8, R29 ;  /* 0x000000081a1d7824 */ /* 0x001fe200078e021d */
[----:B------:R-:W-:Y:S01]  /*270c0*/  ISETP.LT.AND P1, PT, R2, UR5, !P0 ;  /* 0x0000000502007c0c */ /* 0x000fe2000c721270 */
[----:B------:R-:W0:Y:S01]  /*270d0*/  LDC R26, c[0x0][0x248] ;  /* 0x00009200ff1a7b82 */ /* 0x000e220000000800 */
[----:B-1----:R-:W-:-:S02]  /*270e0*/  IADD3 R20, P6, R27, R36, RZ ;  /* 0x000000241b147210 */ /* 0x002fc40007fde0ff */
[----:B------:R-:W-:Y:S02]  /*270f0*/  PRMT R31, R5, 0x7770, RZ ;  /* 0x00007770051f7816 */ /* 0x000fe400000000ff */
[----:B----4-:R-:W-:Y:S01]  /*27100*/  PRMT R35, R8, 0x7773, RZ ;  /* 0x0000777308237816 */ /* 0x010fe200000000ff */
[----:B------:R-:W-:Y:S01]  /*27110*/  ULDC UR7, c[0x0][0x22c] ;  /* 0x00008b0000077ab9 */ /* 0x000fe20000000800 */
[----:B------:R-:W-:Y:S01]  /*27120*/  LEA.HI.X.SX32 R21, R27, R52, 0x1, P6 ;  /* 0x000000341b157211 */ /* 0x000fe200030f0eff */
[----:B------:R-:W1:Y:S01]  /*27130*/  LDC R8, c[0x0][0x248] ;  /* 0x00009200ff087b82 */ /* 0x000e620000000800 */
[C---:B------:R-:W-:Y:S01]  /*27140*/  IADD3 R22, P6, R29.reuse, R36, RZ ;  /* 0x000000241d167210 */ /* 0x040fe20007fde0ff */
[----:B------:R4:W-:Y:S01]  /*27150*/  @P5 STG.E.U8 desc[UR18][R24.64], R33 ;  /* 0x0000002118005986 */ /* 0x0009e2000c101112 */
[----:B------:R-:W-:Y:S01]  /*27160*/  VIADD R2, R0, 0xac ;  /* 0x000000ac00027836 */ /* 0x000fe20000000000 */
[----:B------:R-:W-:Y:S01]  /*27170*/  ULDC UR5, c[0x0][0x22c] ;  /* 0x00008b0000057ab9 */ /* 0x000fe20000000800 */
[----:B------:R-:W-:Y:S01]  /*27180*/  LEA.HI.X.SX32 R23, R29, R52, 0x1, P6 ;  /* 0x000000341d177211 */ /* 0x000fe200030f0eff */
[----:B---3--:R-:W-:Y:S01]  /*27190*/  IMAD R29, R28, 0x4, R29 ;  /* 0x000000041c1d7824 */ /* 0x008fe200078e021d */
[----:B------:R-:W-:Y:S01]  /*271a0*/  @P1 STG.E.U8 desc[UR18][R20.64], R35 ;  /* 0x0000002314001986 */ /* 0x000fe2000c101112 */
[----:B------:R-:W-:Y:S01]  /*271b0*/  ISETP.LT.AND P5, PT, R182, UR4, !P0 ;  /* 0x00000004b6007c0c */ /* 0x000fe2000c7a1270 */
[----:B------:R-:W-:-:S02]  /*271c0*/  ULDC UR4, c[0x0][0x22c] ;  /* 0x00008b0000047ab9 */ /* 0x000fc40000000800 */
[----:B------:R3:W-:Y:S01]  /*271d0*/  @P2 STG.E.U8 desc[UR18][R22.64], R31 ;  /* 0x0000001f16002986 */ /* 0x0007e2000c101112 */
[----:B------:R-:W-:Y:S01]  /*271e0*/  ISETP.LT.AND P1, PT, R176, UR4, !P0 ;  /* 0x00000004b0007c0c */ /* 0x000fe2000c721270 */
[----:B------:R-:W-:Y:S01]  /*271f0*/  ULDC UR4, c[0x0][0x248] ;  /* 0x0000920000047ab9 */ /* 0x000fe20000000800 */
[----:B----4-:R-:W-:Y:S01]  /*27200*/  IADD3 R24, P2, R29, R36, RZ ;  /* 0x000000241d187210 */ /* 0x010fe20007f5e0ff */
[----:B--2---:R-:W-:Y:S01]  /*27210*/  IMAD R27, R4, 0x4, R29 ;  /* 0x00000004041b7824 */ /* 0x004fe200078e021d */
[----:B------:R-:W-:Y:S01]  /*27220*/  PRMT R33, R9, 0x7771, RZ ;  /* 0x0000777109217816 */ /* 0x000fe200000000ff */
[----:B------:R-:W2:Y:S01]  /*27230*/  LDC R4, c[0x0][0x248] ;  /* 0x00009200ff047b82 */ /* 0x000ea20000000800 */
[----:B------:R-:W-:Y:S02]  /*27240*/  LEA.HI.X.SX32 R25, R29, R52, 0x1, P2 ;  /* 0x000000341d197211 */ /* 0x000fe400010f0eff */
[C---:B------:R-:W-:Y:S01]  /*27250*/  ISETP.LT.AND P2, PT, R2.reuse, UR5, !P0 ;  /* 0x0000000502007c0c */ /* 0x040fe2000c741270 */
[----:B------:R-:W-:Y:S01]  /*27260*/  ULDC UR5, c[0x0][0x22c] ;  /* 0x00008b0000057ab9 */ /* 0x000fe20000000800 */
[----:B---3--:R-:W-:Y:S01]  /*27270*/  IMAD R23, R2, UR4, RZ ;  /* 0x0000000402177c24 */ /* 0x008fe2000f8e02ff */
[----:B------:R-:W-:-:S02]  /*27280*/  IADD3 R20, P6, R27, R36, RZ ;  /* 0x000000241b147210 */ /* 0x000fc40007fde0ff */
[----:B------:R-:W3:Y:S01]  /*27290*/  LDC R2, c[0x0][0x248] ;  /* 0x00009200ff027b82 */ /* 0x000ee20000000800 */
[----:B------:R-:W-:Y:S01]  /*272a0*/  PRMT R29, R9, 0x7770, RZ ;  /* 0x00007770091d7816 */ /* 0x000fe200000000ff */
[----:B------:R-:W-:Y:S01]  /*272b0*/  ULDC UR4, c[0x0][0x22c] ;  /* 0x00008b0000047ab9 */ /* 0x000fe20000000800 */
[----:B------:R-:W-:Y:S02]  /*272c0*/  LEA.HI.X.SX32 R21, R27, R52, 0x1, P6 ;  /* 0x000000341b157211 */ /* 0x000fe400030f0eff */
[----:B------:R-:W-:Y:S01]  /*272d0*/  IADD3 R22, P6, R23, R36, RZ ;  /* 0x0000002417167210 */ /* 0x000fe20007fde0ff */
[----:B-1----:R-:W-:Y:S01]  /*272e0*/  IMAD R27, R8, 0x8, R27 ;  /* 0x00000008081b7824 */ /* 0x002fe200078e021b */
[----:B------:R-:W-:Y:S02]  /*272f0*/  PRMT R31, R5, 0x7771, RZ ;  /* 0x00007771051f7816 */ /* 0x000fe400000000ff */
[----:B------:R-:W-:Y:S01]  /*27300*/  LEA.HI.X.SX32 R23, R23, R52, 0x1, P6 ;  /* 0x0000003417177211 */ /* 0x000fe200030f0eff */
[----:B------:R0:W-:Y:S04]  /*27310*/  @P3 STG.E.U8 desc[UR18][R24.64], R29 ;  /* 0x0000001d18003986 */ /* 0x0001e8000c101112 */
[----:B------:R1:W-:Y:S04]  /*27320*/  @P4 STG.E.U8 desc[UR18][R20.64], R31 ;  /* 0x0000001f14004986 */ /* 0x0003e8000c101112 */
[----:B------:R4:W-:Y:S01]  /*27330*/  @P2 STG.E.U8 desc[UR18][R22.64], R33 ;  /* 0x0000002116002986 */ /* 0x0009e2000c101112 */
[----:B0-----:R-:W-:Y:S01]  /*27340*/  IMAD R29, R26, 0x4, R27 ;  /* 0x000000041a1d7824 */ /* 0x001fe200078e021b */
[-C--:B------:R-:W-:Y:S01]  /*27350*/  IADD3 R24, P2, R27, R36.reuse, RZ ;  /* 0x000000241b187210 */ /* 0x080fe20007f5e0ff */
[----:B------:R-:W0:Y:S01]  /*27360*/  LDC R26, c[0x0][0x248] ;  /* 0x00009200ff1a7b82 */ /* 0x000e220000000800 */
[----:B------:R-:W-:Y:S01]  /*27370*/  ISETP.LT.AND P4, PT, R173, UR4, !P0 ;  /* 0x00000004ad007c0c */ /* 0x000fe2000c781270 */
[----:B------:R-:W-:Y:S01]  /*27380*/  ULDC UR4, c[0x0][0x22c] ;  /* 0x00008b0000047ab9 */ /* 0x000fe20000000800 */
[----:B-1----:R-:W-:-:S02]  /*27390*/  IADD3 R20, P6, R29, R36, RZ ;  /* 0x000000241d147210 */ /* 0x002fc40007fde0ff */
[-C--:B------:R-:W-:Y:S02]  /*273a0*/  LEA.HI.X.SX32 R25, R27, R52.reuse, 0x1, P2 ;  /* 0x000000341b197211 */ /* 0x080fe400010f0eff */
[----:B------:R-:W-:Y:S02]  /*273b0*/  PRMT R31, R5, 0x7772, RZ ;  /* 0x00007772051f7816 */ /* 0x000fe400000000ff */
[----:B------:R-:W-:Y:S01]  /*273c0*/  LEA.HI.X.SX32 R21, R29, R52, 0x1, P6 ;  /* 0x000000341d157211 */ /* 0x000fe200030f0eff */
[----:B---3--:R-:W-:Y:S01]  /*273d0*/  IMAD R29, R2, 0x4, R29 ;  /* 0x00000004021d7824 */ /* 0x008fe200078e021d */
[----:B------:R-:W-:Y:S01]  /*273e0*/  ISETP.LT.AND P2, PT, R179, UR4, !P0 ;  /* 0x00000004b3007c0c */ /* 0x000fe2000c741270 */
[----:B------:R-:W-:Y:S01]  /*273f0*/  ULDC UR4, c[0x0][0x22c] ;  /* 0x00008b0000047ab9 */ /* 0x000fe20000000800 */
[----:B------:R1:W-:Y:S01]  /*27400*/  @P5 STG.E.U8 desc[UR18][R24.64], R31 ;  /* 0x0000001f18005986 */ /* 0x0003e2000c101112 */
[----:B------:R-:W-:Y:S01]  /*27410*/  VIADD R2, R0, 0xbc ;  /* 0x000000bc00027836 */ /* 0x000fe20000000000 */
[----:B------:R-:W-:Y:S01]  /*27420*/  ISETP.LT.AND P3, PT, R178, UR7, !P0 ;  /* 0x00000007b2007c0c */ /* 0x000fe2000c761270 */
[----:B------:R-:W-:Y:S01]  /*27430*/  ULDC UR7, c[0x0][0x22c] ;  /* 0x00008b0000077ab9 */ /* 0x000fe20000000800 */
[----:B------:R-:W-:Y:S01]  /*27440*/  ISETP.LT.AND P5, PT, R177, UR4, !P0 ;  /* 0x00000004b1007c0c */ /* 0x000fe2000c7a1270 */
[----:B------:R-:W-:Y:S01]  /*27450*/  ULDC UR4, c[0x0][0x248] ;  /* 0x0000920000047ab9 */ /* 0x000fe20000000800 */
[----:B----4-:R-:W-:Y:S01]  /*27460*/  IADD3 R22, P6, R29, R36, RZ ;  /* 0x000000241d167210 */ /* 0x010fe20007fde0ff */
[----:B------:R-:W-:Y:S01]  /*27470*/  IMAD R27, R2, UR4, RZ ;  /* 0x00000004021b7c24 */ /* 0x000fe2000f8e02ff */
[----:B------:R-:W-:Y:S01]  /*27480*/  PRMT R33, R9, 0x7772, RZ ;  /* 0x0000777209217816 */ /* 0x000fe200000000ff */
[----:B------:R-:W-:Y:S01]  /*27490*/  ULDC UR4, c[0x0][0x22c] ;  /* 0x00008b0000047ab9 */ /* 0x000fe20000000800 */
[----:B-1----:R-:W1:Y:S01]  /*274a0*/  LDC R24, c[0x0][0x248] ;  /* 0x00009200ff187b82 */ /* 0x002e620000000800 */
[----:B------:R-:W-:Y:S01]  /*274b0*/  LEA.HI.X.SX32 R23, R29, R52, 0x1, P6 ;  /* 0x000000341d177211 */ /* 0x000fe200030f0eff */
[----:B--2---:R-:W-:Y:S01]  /*274c0*/  IMAD R29, R4, 0x8, R29 ;  /* 0x00000008041d7824 */ /* 0x004fe200078e021d */
[----:B------:R-:W-:-:S02]  /*274d0*/  PRMT R31, R5, 0x7773, RZ ;  /* 0x00007773051f7816 */ /* 0x000fc400000000ff */
[C---:B------:R-:W-:Y:S01]  /*274e0*/  IADD3 R4, P6, R27.reuse, R36, RZ ;  /* 0x000000241b047210 */ /* 0x040fe20007fde0ff */
[----:B------:R-:W-:Y:S01]  /*274f0*/  @P1 STG.E.U8 desc[UR18][R20.64], R33 ;  /* 0x0000002114001986 */ /* 0x000fe2000c101112 */
[----:B------:R-:W-:Y:S02]  /*27500*/  ISETP.LT.AND P1, PT, R2, UR5, !P0 ;  /* 0x0000000502007c0c */ /* 0x000fe4000c721270 */
[----:B------:R-:W-:Y:S01]  /*27510*/  LEA.HI.X.SX32 R5, R27, R52, 0x1, P6 ;  /* 0x000000341b057211 */ /* 0x000fe200030f0eff */
[----:B------:R2:W-:Y:S01]  /*27520*/  @P3 STG.E.U8 desc[UR18][R22.64], R31 ;  /* 0x0000001f16003986 */ /* 0x0005e2000c101112 */
[----:B------:R-:W-:Y:S01]  /*27530*/  IADD3 R8, P6, R29, R36, RZ ;  /* 0x000000241d087210 */ /* 0x000fe20007fde0ff */
[----:B------:R-:W-:Y:S01]  /*27540*/  VIADD R2, R0, 0xcc ;  /* 0x000000cc00027836 */ /* 0x000fe20000000000 */
[----:B------:R-:W-:Y:S01]  /*27550*/  PRMT R27, R9, 0x7773, RZ ;  /* 0x00007773091b7816 */ /* 0x000fe200000000ff */
[----:B------:R-:W-:Y:S01]  /*27560*/  ULDC UR5, c[0x0][0x22c] ;  /* 0x00008b0000057ab9 */ /* 0x000fe20000000800 */
[----:B------:R-:W-:Y:S01]  /*27570*/  LEA.HI.X.SX32 R9, R29, R52, 0x1, P6 ;  /* 0x000000341d097211 */ /* 0x000fe200030f0eff */
[----:B0-----:R-:W-:-:S02]  /*27580*/  IMAD R29, R26, 0x4, R29 ;  /* 0x000000041a1d7824 */ /* 0x001fc400078e021d */
[----:B------:R-:W0:Y:S08]  /*27590*/  LDC R26, c[0x0][0x248] ;  /* 0x00009200ff1a7b82 */ /* 0x000e300000000800 */
[----:B--2---:R-:W2:Y:S01]  /*275a0*/  LDC R22, c[0x0][0x248] ;  /* 0x00009200ff167b82 */ /* 0x004ea20000000800 */
[----:B------:R-:W-:Y:S01]  /*275b0*/  ISETP.LT.AND P3, PT, R175, UR4, !P0 ;  /* 0x00000004af007c0c */ /* 0x000fe2000c761270 */
[----:B------:R-:W-:Y:S01]  /*275c0*/  ULDC UR4, c[0x0][0x22c] ;  /* 0x00008b0000047ab9 */ /* 0x000fe20000000800 */
[----:B------:R-:W-:Y:S01]  /*275d0*/  PRMT R25, R6, 0x7770, RZ ;  /* 0x0000777006197816 */ /* 0x000fe200000000ff */
[----:B------:R3:W-:Y:S01]  /*275e0*/  @P1 STG.E.U8 desc[UR18][R4.64], R27 ;  /* 0x0000001b04001986 */ /* 0x0007e2000c101112 */
[----:B------:R-:W-:Y:S01]  /*275f0*/  ISETP.LT.AND P1, PT, R169, UR4, !P0 ;  /* 0x00000004a9007c0c */ /* 0x000fe2000c721270 */
[----:B------:R-:W-:Y:S01]  /*27600*/  ULDC UR4, c[0x0][0x248] ;  /* 0x0000920000047ab9 */ /* 0x000fe20000000800 */
[C---:B------:R-:W-:Y:S01]  /*27610*/  IADD3 R20, P6, R29.reuse, R36, RZ ;  /* 0x000000241d147210 */ /* 0x040fe20007fde0ff */
[----:B------:R4:W-:Y:S01]  /*27620*/  @P4 STG.E.U8 desc[UR18][R8.64], R25 ;  /* 0x0000001908004986 */ /* 0x0009e2000c101112 */
[----:B-1----:R-:W-:Y:S01]  /*27630*/  IMAD R23, R24, 0x4, R29 ;  /* 0x0000000418177824 */ /* 0x002fe200078e021d */
[C---:B------:R-:W-:Y:S01]  /*27640*/  ISETP.LT.AND P4, PT, R2.reuse, UR5, !P0 ;  /* 0x0000000502007c0c */ /* 0x040fe2000c781270 */
[----:B------:R-:W1:Y:S01]  /*27650*/  LDC R24, c[0x0][0x248] ;  /* 0x00009200ff187b82 */ /* 0x000e620000000800 */
[----:B------:R-:W-:Y:S01]  /*27660*/  LEA.HI.X.SX32 R21, R29, R52, 0x1, P6 ;  /* 0x000000341d157211 */ /* 0x000fe200030f0eff */
[----:B------:R-:W-:Y:S01]  /*27670*/  ULDC UR5, c[0x0][0x22c] ;  /* 0x00008b0000057ab9 */ /* 0x000fe20000000800 */
[----:B---3--:R-:W-:Y:S01]  /*27680*/  IADD3 R4, P6, R23, R36, RZ ;  /* 0x0000002417047210 */ /* 0x008fe20007fde0ff */
[----:B----4-:R-:W-:-:S03]  /*27690*/  IMAD R9, R2, UR4, RZ ;  /* 0x0000000402097c24 */ /* 0x010fc6000f8e02ff */
[----:B------:R-:W-:Y:S01]  /*276a0*/  LEA.HI.X.SX32 R5, R23, R52, 0x1, P6 ;  /* 0x0000003417057211 */ /* 0x000fe200030f0eff */
[----:B------:R-:W3:Y:S01]  /*276b0*/  LDC R2, c[0x0][0x248] ;  /* 0x00009200ff027b82 */ /* 0x000ee20000000800 */
[----:B------:R-:W-:Y:S01]  /*276c0*/  PRMT R25, R10, 0x7770, RZ ;  /* 0x000077700a197816 */ /* 0x000fe200000000ff */
[----:B--2---:R-:W-:Y:S01]  /*276d0*/  IMAD R23, R22, 0x8, R23 ;  /* 0x0000000816177824 */ /* 0x004fe200078e0217 */
[----:B------:R-:W-:Y:S01]  /*276e0*/  IADD3 R8, P6, R9, R36, RZ ;  /* 0x0000002409087210 */ /* 0x000fe20007fde0ff */
[----:B------:R-:W-:Y:S01]  /*276f0*/  ULDC UR4, c[0x0][0x22c] ;  /* 0x00008b0000047ab9 */ /* 0x000fe20000000800 */
[----:B------:R-:W-:-:S03]  /*27700*/  PRMT R27, R6, 0x7771, RZ ;  /* 0x00007771061b7816 */ /* 0x000fc600000000ff */
[----:B------:R-:W2:Y:S01]  /*27710*/  LDC R22, c[0x0][0x248] ;  /* 0x00009200ff167b82 */ /* 0x000ea20000000800 */
[----:B------:R-:W-:Y:S01]  /*27720*/  LEA.HI.X.SX32 R9, R9, R52, 0x1, P6 ;  /* 0x0000003409097211 */ /* 0x000fe200030f0eff */
[----:B------:R0:W-:Y:S01]  /*27730*/  @P2 STG.E.U8 desc[UR18][R20.64], R25 ;  /* 0x0000001914002986 */ /* 0x0001e2000c101112 */
[----:B------:R-:W-:-:S03]  /*27740*/  PRMT R29, R10, 0x7771, RZ ;  /* 0x000077710a1d7816 */ /* 0x000fc600000000ff */
[----:B------:R4:W-:Y:S04]  /*27750*/  @P5 STG.E.U8 desc[UR18][R4.64], R27 ;  /* 0x0000001b04005986 */ /* 0x0009e8000c101112 */
[----:B------:R1:W-:Y:S01]  /*27760*/  @P4 STG.E.U8 desc[UR18][R8.64], R29 ;  /* 0x0000001d08004986 */ /* 0x0003e2000c101112 */
[----:B0-----:R-:W-:Y:S01]  /*27770*/  IMAD R25, R26, 0x4, R23 ;  /* 0x000000041a197824 */ /* 0x001fe200078e0217 */
[----:B------:R-:W-:-:S04]  /*27780*/  IADD3 R20, P4, R23, R36, RZ ;  /* 0x0000002417147210 */ /* 0x000fc80007f9e0ff */
[----:B----4-:R-:W-:Y:S02]  /*27790*/  IADD3 R4, P6, R25, R36, RZ ;  /* 0x0000002419047210 */ /* 0x010fe40007fde0ff */
[-C--:B------:R-:W-:Y:S02]  /*277a0*/  LEA.HI.X.SX32 R21, R23, R52.reuse, 0x1, P4 ;  /* 0x0000003417157211 */ /* 0x080fe400020f0eff */
[----:B------:R-:W-:Y:S02]  /*277b0*/  PRMT R27, R6, 0x7772, RZ ;  /* 0x00007772061b7816 */ /* 0x000fe400000000ff */
[----:B------:R-:W-:Y:S01]  /*277c0*/  LEA.HI.X.SX32 R5, R25, R52, 0x1, P6 ;  /* 0x0000003419057211 */ /* 0x000fe200030f0eff */
[----:B---3--:R-:W-:Y:S01]  /*277d0*/  IMAD R25, R2, 0x4, R25 ;  /* 0x0000000402197824 */ /* 0x008fe200078e0219 */
[----:B------:R-:W-:Y:S02]  /*277e0*/  PRMT R31, R10, 0x7772, RZ ;  /* 0x000077720a1f7816 */ /* 0x000fe400000000ff */
[----:B-1----:R-:W-:-:S02]  /*277f0*/  PRMT R29, R6, 0x7773, RZ ;  /* 0x00007773061d7816 */ /* 0x002fc400000000ff */
[----:B------:R-:W-:Y:S01]  /*27800*/  ISETP.LT.AND P2, PT, R171, UR7, !P0 ;  /* 0x00000007ab007c0c */ /* 0x000fe2000c741270 */
[----:B------:R-:W0:Y:S01]  /*27810*/  LDC R6, c[0x0][0x248] ;  /* 0x00009200ff067b82 */ /* 0x000e220000000800 */
[----:B------:R-:W-:Y:S01]  /*27820*/  ISETP.LT.AND P5, PT, R167, UR4, !P0 ;  /* 0x00000004a7007c0c */ /* 0x000fe2000c7a1270 */
[----:B------:R-:W-:Y:S01]  /*27830*/  ULDC UR4, c[0x0][0x22c] ;  /* 0x00008b0000047ab9 */ /* 0x000fe20000000800 */
[----:B------:R-:W-:Y:S01]  /*27840*/  @P3 STG.E.U8 desc[UR18][R20.64], R27 ;  /* 0x0000001b14003986 */ /* 0x000fe2000c101112 */
[----:B------:R-:W-:Y:S01]  /*27850*/  ISETP.LT.AND P4, PT, R172, UR4, !P0 ;  /* 0x00000004ac007c0c */ /* 0x000fe2000c781270 */
[----:B------:R-:W-:Y:S01]  /*27860*/  ULDC UR4, c[0x0][0x22c] ;  /* 0x00008b0000047ab9 */ /* 0x000fe20000000800 */
[----:B------:R-:W-:Y:S01]  /*27870*/  VIADD R2, R0, 0xdc ;  /* 0x000000dc00027836 */ /* 0x000fe20000000000 */
[----:B------:R1:W-:Y:S01]  /*27880*/  @P1 STG.E.U8 desc[UR18][R4.64], R31 ;  /* 0x0000001f04001986 */ /* 0x0003e2000c101112 */
[C---:B------:R-:W-:Y:S01]  /*27890*/  IADD3 R8, P1, R25.reuse, R36, RZ ;  /* 0x0000002419087210 */ /* 0x040fe20007f3e0ff */
[----:B------:R-:W-:Y:S01]  /*278a0*/  ULDC UR7, c[0x0][0x22c] ;  /* 0x00008b0000077ab9 */ /* 0x000fe20000000800 */
[----:B------:R-:W-:Y:S01]  /*278b0*/  ISETP.LT.AND P3, PT, R170, UR4, !P0 ;  /* 0x00000004aa007c0c */ /* 0x000fe2000c761270 */
[----:B------:R-:W-:Y:S01]  /*278c0*/  ULDC UR4, c[0x0][0x248] ;  /* 0x0000920000047ab9 */ /* 0x000fe20000000800 */
[----:B------:R-:W-:Y:S01]  /*278d0*/  LEA.HI.X.SX32 R9, R25, R52, 0x1, P1 ;  /* 0x0000003419097211 */ /* 0x000fe200008f0eff */
[C---:B------:R-:W-:Y:S01]  /*278e0*/  IMAD R23, R2.reuse, UR4, RZ ;  /* 0x0000000402177c24 */ /* 0x040fe2000f8e02ff */
[----:B------:R-:W-:Y:S01]  /*278f0*/  ISETP.LT.AND P6, PT, R2, UR5, !P0 ;  /* 0x0000000502007c0c */ /* 0x000fe2000c7c1270 */
[----:B--2---:R-:W-:Y:S01]  /*27900*/  IMAD R25, R22, 0x8, R25 ;  /* 0x0000000816197824 */ /* 0x004fe200078e0219 */
[----:B------:R-:W-:Y:S01]  /*27910*/  ULDC UR4, c[0x0][0x22c] ;  /* 0x00008b0000047ab9 */ /* 0x000fe20000000800 */
[----:B------:R2:W-:Y:S01]  /*27920*/  @P2 STG.E.U8 desc[UR18][R8.64], R29 ;  /* 0x0000001d08002986 */ /* 0x0005e2000c101112 */
[----:B------:R-:W3:Y:S01]  /*27930*/  LDC R22, c[0x0][0x248] ;  /* 0x00009200ff167b82 */ /* 0x000ee20000000800 */
[----:B-1----:R-:W-:-:S02]  /*27940*/  PRMT R31, R10, 0x7773, RZ ;  /* 0x000077730a1f7816 */ /* 0x002fc400000000ff */
[-C--:B------:R-:W-:Y:S01]  /*27950*/  IADD3 R4, P1, R23, R36.reuse, RZ ;  /* 0x0000002417047210 */ /* 0x080fe20007f3e0ff */
[----:B------:R-:W-:Y:S01]  /*27960*/  VIADD R2, R0, 0xec ;  /* 0x000000ec00027836 */ /* 0x000fe20000000000 */
[----:B------:R-:W-:Y:S01]  /*27970*/  IADD3 R20, P2, R25, R36, RZ ;  /* 0x0000002419147210 */ /* 0x000fe20007f5e0ff */
[----:B------:R-:W-:Y:S02]  /*27980*/  ULDC UR5, c[0x0][0x22c] ;  /* 0x00008b0000057ab9 */ /* 0x000fe40000000800 */
[----:B------:R-:W1:Y:S01]  /*27990*/  LDC R10, c[0x0][0x248] ;  /* 0x00009200ff0a7b82 */ /* 0x000e620000000800 */
[-C--:B------:R-:W-:Y:S02]  /*279a0*/  LEA.HI.X.SX32 R5, R23, R52.reuse, 0x1, P1 ;  /* 0x0000003417057211 */ /* 0x080fe400008f0eff */
[----:B------:R-:W-:Y:S01]  /*279b0*/  LEA.HI.X.SX32 R21, R25, R52, 0x1, P2 ;  /* 0x0000003419157211 */ /* 0x000fe200010f0eff */
[----:B------:R-:W-:Y:S01]  /*279c0*/  IMAD R25, R24, 0x4, R25 ;  /* 0x0000000418197824 */ /* 0x000fe200078e0219 */
[----:B------:R-:W-:Y:S01]  /*279d0*/  ISETP.LT.AND P1, PT, R168, UR4, !P0 ;  /* 0x00000004a8007c0c */ /* 0x000fe2000c721270 */
[----:B------:R-:W-:Y:S01]  /*279e0*/  ULDC UR4, c[0x0][0x22c] ;  /* 0x00008b0000047ab9 */ /* 0x000fe20000000800 */
[----:B------:R-:W-:Y:S01]  /*279f0*/  PRMT R27, R7, 0x7770, RZ ;  /* 0x00007770071b7816 */ /* 0x000fe200000000ff */
[----:B------:R4:W-:Y:S01]  /*27a00*/  @P6 STG.E.U8 desc[UR18][R4.64], R31 ;  /* 0x0000001f04006986 */ /* 0x0009e2000c101112 */
[----:B------:R-:W-:Y:S01]  /*27a10*/  ISETP.LT.AND P2, PT, R163, UR4, !P0 ;  /* 0x00000004a3007c0c */ /* 0x000fe2000c741270 */
[----:B0-----:R-:W-:Y:S01]  /*27a20*/  IMAD R23, R6, 0x4, R25 ;  /* 0x0000000406177824 */ /* 0x001fe200078e0219 */
[C---:B--2---:R-:W-:Y:S01]  /*27a30*/  IADD3 R8, P6, R25.reuse, R36, RZ ;  /* 0x0000002419087210 */ /* 0x044fe20007fde0ff */
[----:B------:R-:W-:Y:S01]  /*27a40*/  ULDC UR4, c[0x0][0x248] ;  /* 0x0000920000047ab9 */ /* 0x000fe20000000800 */
[----:B------:R0:W-:Y:S01]  /*27a50*/  @P5 STG.E.U8 desc[UR18][R20.64], R27 ;  /* 0x0000001b14005986 */ /* 0x0001e2000c101112 */
[C---:B------:R-:W-:Y:S01]  /*27a60*/  ISETP.LT.AND P5, PT, R2.reuse, UR5, !P0 ;  /* 0x0000000502007c0c */ /* 0x040fe2000c7a1270 */
[----:B------:R-:W2:Y:S01]  /*27a70*/  LDC R6, c[0x0][0x248] ;  /* 0x00009200ff067b82 */ /* 0x000ea20000000800 */
[----:B------:R-:W-:Y:S01]  /*27a80*/  LEA.HI.X.SX32 R9, R25, R52, 0x1, P6 ;  /* 0x0000003419097211 */ /* 0x000fe200030f0eff */
[----:B------:R-:W-:Y:S01]  /*27a90*/  ULDC UR5, c[0x0][0x22c] ;  /* 0x00008b0000057ab9 */ /* 0x000fe20000000800 */
[----:B----4-:R-:W-:Y:S01]  /*27aa0*/  IADD3 R4, P6, R23, R36, RZ ;  /* 0x0000002417047210 */ /* 0x010fe20007fde0ff */
[----:B0-----:R-:W-:-:S03]  /*27ab0*/  IMAD R21, R2, UR4, RZ ;  /* 0x0000000402157c24 */ /* 0x001fc6000f8e02ff */
[----:B------:R-:W-:Y:S01]  /*27ac0*/  LEA.HI.X.SX32 R5, R23, R52, 0x1, P6 ;  /* 0x0000003417057211 */ /* 0x000fe200030f0eff */
[----:B------:R-:W0:Y:S01]  /*27ad0*/  LDC R2, c[0x0][0x248] ;  /* 0x00009200ff027b82 */ /* 0x000e220000000800 */
[----:B------:R-:W-:Y:S01]  /*27ae0*/  PRMT R25, R11, 0x7770, RZ ;  /* 0x000077700b197816 */ /* 0x000fe200000000ff */
[----:B------:R-:W-:Y:S01]  /*27af0*/  ULDC UR4, c[0x0][0x22c] ;  /* 0x00008b0000047ab9 */ /* 0x000fe20000000800 */
[----:B------:R-:W-:Y:S01]  /*27b00*/  IADD3 R20, P6, R21, R36, RZ ;  /* 0x0000002415147210 */ /* 0x000fe20007fde0ff */
[----:B-1----:R-:W-:Y:S01]  /*27b10*/  IMAD R23, R10, 0x8, R23 ;  /* 0x000000080a177824 */ /* 0x002fe200078e0217 */
[----:B------:R-:W-:Y:S02]  /*27b20*/  PRMT R27, R7, 0x7771, RZ ;  /* 0x00007771071b7816 */ /* 0x000fe400000000ff */
[----:B------:R-:W-:Y:S02]  /*27b30*/  LEA.HI.X.SX32 R21, R21, R52, 0x1, P6 ;  /* 0x0000003415157211 */ /* 0x000fe400030f0eff */
[----:B------:R-:W-:Y:S01]  /*27b40*/  PRMT R29, R11, 0x7771, RZ ;  /* 0x000077710b1d7816 */ /* 0x000fe200000000ff */
[----:B------:R3:W-:Y:S01]  /*27b50*/  @P4 STG.E.U8 desc[UR18][R8.64], R25 ;  /* 0x0000001908004986 */ /* 0x0007e2000c101112 */
[----:B------:R-:W1:Y:S03]  /*27b60*/  LDC R10, c[0x0][0x248] ;  /* 0x00009200ff0a7b82 */ /* 0x000e660000000800 */
[----:B------:R4:W-:Y:S04]  /*27b70*/  @P3 STG.E.U8 desc[UR18][R4.64], R27 ;  /* 0x0000001b04003986 */ /* 0x0009e8000c101112 */
[----:B------:R2:W-:Y:S01]  /*27b80*/  @P5 STG.E.U8 desc[UR18][R20.64], R29 ;  /* 0x0000001d14005986 */ /* 0x0005e2000c101112 */
[----:B---3--:R-:W-:Y:S01]  /*27b90*/  IMAD R25, R22, 0x4, R23 ;  /* 0x0000000416197824 */ /* 0x008fe200078e0217 */
[-C--:B------:R-:W-:Y:S01]  /*27ba0*/  IADD3 R8, P5, R23, R36.reuse, RZ ;  /* 0x0000002417087210 */ /* 0x080fe20007fbe0ff */
[----:B------:R-:W3:Y:S01]  /*27bb0*/  LDC R22, c[0x0][0x248] ;  /* 0x00009200ff167b82 */ /* 0x000ee20000000800 */
[----:B------:R-:W-:Y:S01]  /*27bc0*/  ISETP.LT.AND P3, PT, R161, UR4, !P0 ;  /* 0x00000004a1007c0c */ /* 0x000fe2000c761270 */
[----:B------:R-:W-:Y:S01]  /*27bd0*/  ULDC UR4, c[0x0][0x22c] ;  /* 0x00008b0000047ab9 */ /* 0x000fe20000000800 */
[----:B----4-:R-:W-:-:S02]  /*27be0*/  IADD3 R4, P6, R25, R36, RZ ;  /* 0x0000002419047210 */ /* 0x010fc40007fde0ff */
[-C--:B------:R-:W-:Y:S02]  /*27bf0*/  LEA.HI.X.SX32 R9, R23, R52.reuse, 0x1, P5 ;  /* 0x0000003417097211 */ /* 0x080fe400028f0eff */
[----:B------:R-:W-:Y:S02]  /*27c00*/  PRMT R27, R7, 0x7772, RZ ;  /* 0x00007772071b7816 */ /* 0x000fe400000000ff */
[----:B------:R-:W-:Y:S01]  /*27c10*/  ISETP.LT.AND P5, PT, R166, UR4, !P0 ;  /* 0x00000004a6007c0c */ /* 0x000fe2000c7a1270 */
[----:B------:R-:W-:Y:S01]  /*27c20*/  ULDC UR4, c[0x0][0x22c] ;  /* 0x00008b0000047ab9 */ /* 0x000fe20000000800 */
[----:B------:R-:W-:Y:S01]  /*27c30*/  LEA.HI.X.SX32 R5, R25, R52, 0x1, P6 ;  /* 0x0000003419057211 */ /* 0x000fe200030f0eff */
[----:B0-----:R-:W-:Y:S01]  /*27c40*/  IMAD R25, R2, 0x4, R25 ;  /* 0x0000000402197824 */ /* 0x001fe200078e0219 */
[----:B------:R-:W-:Y:S01]  /*27c50*/  @P1 STG.E.U8 desc[UR18][R8.64], R27 ;  /* 0x0000001b08001986 */ /* 0x000fe2000c101112 */
[----:B------:R-:W-:Y:S01]  /*27c60*/  VIADD R2, R0, 0xfc ;  /* 0x000000fc00027836 */ /* 0x000fe20000000000 */
[----:B------:R-:W-:Y:S01]  /*27c70*/  ISETP.LT.AND P1, PT, R164, UR4, !P0 ;  /* 0x00000004a4007c0c */ /* 0x000fe2000c721270 */
[----:B------:R-:W-:Y:S01]  /*27c80*/  ULDC UR4, c[0x0][0x248] ;  /* 0x0000920000047ab9 */ /* 0x000fe20000000800 */
[----:B--2---:R-:W-:Y:S01]  /*27c90*/  PRMT R29, R11, 0x7772, RZ ;  /* 0x000077720b1d7816 */ /* 0x004fe200000000ff */
[----:B------:R-:W-:Y:S01]  /*27ca0*/  IMAD R23, R2, UR4, RZ ;  /* 0x0000000402177c24 */ /* 0x000fe2000f8e02ff */
[----:B------:R-:W-:Y:S01]  /*27cb0*/  IADD3 R20, P6, R25, R36, RZ ;  /* 0x0000002419147210 */ /* 0x000fe20007fde0ff */
[----:B------:R-:W-:-:S02]  /*27cc0*/  ULDC UR4, c[0x0][0x22c] ;  /* 0x00008b0000047ab9 */ /* 0x000fc40000000800 */
[----:B------:R0:W-:Y:S01]  /*27cd0*/  @P2 STG.E.U8 desc[UR18][R4.64], R29 ;  /* 0x0000001d04002986 */ /* 0x0001e2000c101112 */
[----:B------:R-:W-:Y:S01]  /*27ce0*/  LEA.HI.X.SX32 R21, R25, R52, 0x1, P6 ;  /* 0x0000003419157211 */ /* 0x000fe200030f0eff */
[----:B------:R-:W-:Y:S01]  /*27cf0*/  IMAD R25, R6, 0x8, R25 ;  /* 0x0000000806197824 */ /* 0x000fe200078e0219 */
[----:B------:R-:W-:Y:S01]  /*27d00*/  ISETP.LT.AND P4, PT, R165, UR7, !P0 ;  /* 0x00000007a5007c0c */ /* 0x000fe2000c781270 */
[----:B------:R-:W-:Y:S01]  /*27d10*/  ULDC UR7, c[0x0][0x22c] ;  /* 0x00008b0000077ab9 */ /* 0x000fe20000000800 */
[----:B0-----:R-:W-:-:S04]  /*27d20*/  IADD3 R4, P6, R23, R36, RZ ;  /* 0x0000002417047210 */ /* 0x001fc80007fde0ff */
[----:B------:R-:W-:Y:S02]  /*27d30*/  LEA.HI.X.SX32 R5, R23, R52, 0x1, P6 ;  /* 0x0000003417057211 */ /* 0x000fe400030f0eff */
[----:B------:R-:W-:Y:S02]  /*27d40*/  IADD3 R6, P6, R25, R36, RZ ;  /* 0x0000002419067210 */ /* 0x000fe40007fde0ff */
[----:B------:R-:W-:Y:S02]  /*27d50*/  ISETP.LT.AND P2, PT, R2, UR5, !P0 ;  /* 0x0000000502007c0c */ /* 0x000fe4000c741270 */
[----:B------:R-:W-:Y:S02]  /*27d60*/  PRMT R9, R7, 0x7773, RZ ;  /* 0x0000777307097816 */ /* 0x000fe400000000ff */
[----:B------:R-:W-:Y:S01]  /*27d70*/  PRMT R27, R11, 0x7773, RZ ;  /* 0x000077730b1b7816 */ /* 0x000fe200000000ff */
[----:B------:R-:W-:Y:S01]  /*27d80*/  VIADD R2, R0, 0x10c ;  /* 0x0000010c00027836 */ /* 0x000fe20000000000 */
[----:B------:R-:W-:Y:S01]  /*27d90*/  LEA.HI.X.SX32 R7, R25, R52, 0x1, P6 ;  /* 0x0000003419077211 */ /* 0x000fe200030f0eff */
[----:B-1----:R-:W-:Y:S01]  /*27da0*/  IMAD R25, R10, 0x4, R25 ;  /* 0x000000040a197824 */ /* 0x002fe200078e0219 */
[----:B------:R-:W-:Y:S01]  /*27db0*/  PRMT R23, R12, 0x7770, RZ ;  /* 0x000077700c177816 */ /* 0x000fe200000000ff */
[----:B------:R-:W0:Y:S01]  /*27dc0*/  LDC R10, c[0x0][0x248] ;  /* 0x00009200ff0a7b82 */ /* 0x000e220000000800 */
[----:B------:R1:W-:Y:S01]  /*27dd0*/  @P4 STG.E.U8 desc[UR18][R20.64], R9 ;  /* 0x0000000914004986 */ /* 0x0003e2000c101112 */
[----:B------:R-:W-:Y:S01]  /*27de0*/  ISETP.LT.AND P4, PT, R162, UR4, !P0 ;  /* 0x00000004a2007c0c */ /* 0x000fe2000c781270 */
[----:B------:R-:W-:Y:S01]  /*27df0*/  ULDC UR4, c[0x0][0x22c] ;  /* 0x00008b0000047ab9 */ /* 0x000fe20000000800 */
[----:B------:R-:W-:Y:S01]  /*27e00*/  ULDC UR5, c[0x0][0x22c] ;  /* 0x00008b0000057ab9 */ /* 0x000fe20000000800 */
[----:B------:R2:W-:Y:S01]  /*27e10*/  @P2 STG.E.U8 desc[UR18][R4.64], R27 ;  /* 0x0000001b04002986 */ /* 0x0005e2000c101112 */
[----:B------:R-:W-:Y:S01]  /*27e20*/  ISETP.LT.AND P2, PT, R157, UR4, !P0 ;  /* 0x000000049d007c0c */ /* 0x000fe2000c741270 */
[----:B------:R-:W-:Y:S01]  /*27e30*/  ULDC UR4, c[0x0][0x248] ;  /* 0x0000920000047ab9 */ /* 0x000fe20000000800 */
[----:B-1----:R-:W1:Y:S01]  /*27e40*/  LDC R20, c[0x0][0x248] ;  /* 0x00009200ff147b82 */ /* 0x002e620000000800 */
[----:B------:R4:W-:Y:S01]  /*27e50*/  @P3 STG.E.U8 desc[UR18][R6.64], R23 ;  /* 0x0000001706003986 */ /* 0x0009e2000c101112 */
[C---:B------:R-:W-:Y:S01]  /*27e60*/  IADD3 R8, P6, R25.reuse, R36, RZ ;  /* 0x0000002419087210 */ /* 0x040fe20007fde0ff */
[----:B---3--:R-:W-:Y:S01]  /*27e70*/  IMAD R11, R22, 0x4, R25 ;  /* 0x00000004160b7824 */ /* 0x008fe200078e0219 */
[----:B------:R-:W-:Y:S01]  /*27e80*/  ISETP.LT.AND P3, PT, R2, UR5, !P0 ;  /* 0x0000000502007c0c */ /* 0x000fe2000c761270 */
[----:B------:R-:W-:Y:S01]  /*27e90*/  ULDC UR5, c[0x0][0x22c] ;  /* 0x00008b0000057ab9 */ /* 0x000fe20000000800 */
[----:B------:R-:W-:-:S02]  /*27ea0*/  LEA.HI.X.SX32 R9, R25, R52, 0x1, P6 ;  /* 0x0000003419097211 */ /* 0x000fc400030f0eff */
[----:B--2---:R-:W-:Y:S01]  /*27eb0*/  IADD3 R4, P6, R11, R36, RZ ;  /* 0x000000240b047210 */ /* 0x004fe20007fde0ff */
[----:B----4-:R-:W-:-:S03]  /*27ec0*/  IMAD R7, R2, UR4, RZ ;  /* 0x0000000402077c24 */ /* 0x010fc6000f8e02ff */
[----:B------:R-:W-:Y:S01]  /*27ed0*/  LEA.HI.X.SX32 R5, R11, R52, 0x1, P6 ;  /* 0x000000340b057211 */ /* 0x000fe200030f0eff */
[----:B------:R-:W2:Y:S01]  /*27ee0*/  LDC R2, c[0x0][0x248] ;  /* 0x00009200ff027b82 */ /* 0x000ea20000000800 */
[----:B------:R-:W-:Y:S01]  /*27ef0*/  PRMT R21, R16, 0x7770, RZ ;  /* 0x0000777010157816 */ /* 0x000fe200000000ff */
[----:B0-----:R-:W-:Y:S01]  /*27f00*/  IMAD R11, R10, 0x8, R11 ;  /* 0x000000080a0b7824 */ /* 0x001fe200078e020b */
[----:B------:R-:W-:Y:S01]  /*27f10*/  IADD3 R6, P6, R7, R36, RZ ;  /* 0x0000002407067210 */ /* 0x000fe20007fde0ff */
[----:B------:R-:W-:Y:S01]  /*27f20*/  ULDC UR4, c[0x0][0x22c] ;  /* 0x00008b0000047ab9 */ /* 0x000fe20000000800 */
[----:B------:R-:W-:-:S03]  /*27f30*/  PRMT R23, R12, 0x7771, RZ ;  /* 0x000077710c177816 */ /* 0x000fc600000000ff */
[----:B------:R-:W0:Y:S01]  /*27f40*/  LDC R10, c[0x0][0x248] ;  /* 0x00009200ff0a7b82 */ /* 0x000e220000000800 */
[----:B------:R-:W-:Y:S01]  /*27f50*/  LEA.HI.X.SX32 R7, R7, R52, 0x1, P6 ;  /* 0x0000003407077211 */ /* 0x000fe200030f0eff */
[----:B------:R1:W-:Y:S01]  /*27f60*/  @P5 STG.E.U8 desc[UR18][R8.64], R21 ;  /* 0x0000001508005986 */ /* 0x0003e2000c101112 */
[----:B------:R-:W-:-:S03]  /*27f70*/  PRMT R25, R16, 0x7771, RZ ;  /* 0x0000777110197816 */ /* 0x000fc600000000ff */
[----:B------:R3:W-:Y:S04]  /*27f80*/  @P1 STG.E.U8 desc[UR18][R4.64], R23 ;  /* 0x0000001704001986 */ /* 0x0007e8000c101112 */
[----:B------:R4:W-:Y:S01]  /*27f90*/  @P3 STG.E.U8 desc[UR18][R6.64], R25 ;  /* 0x0000001906003986 */ /* 0x0009e2000c101112 */
[----:B-1----:R-:W-:Y:S01]  /*27fa0*/  IMAD R21, R20, 0x4, R11 ;  /* 0x0000000414157824 */ /* 0x002fe200078e020b */
[-C--:B------:R-:W-:Y:S01]  /*27fb0*/  IADD3 R8, P3, R11, R36.reuse, RZ ;  /* 0x000000240b087210 */ /* 0x080fe20007f7e0ff */
[----:B------:R-:W1:Y:S03]  /*27fc0*/  LDC R20, c[0x0][0x248] ;  /* 0x00009200ff147b82 */ /* 0x000e660000000800 */
[----:B---3--:R-:W-:-:S02]  /*27fd0*/  IADD3 R4, P6, R21, R36, RZ ;  /* 0x0000002415047210 */ /* 0x008fc40007fde0ff */
[-C--:B------:R-:W-:Y:S02]  /*27fe0*/  LEA.HI.X.SX32 R9, R11, R52.reuse, 0x1, P3 ;  /* 0x000000340b097211 */ /* 0x080fe400018f0eff */
[----:B------:R-:W-:Y:S02]  /*27ff0*/  PRMT R23, R12, 0x7772, RZ ;  /* 0x000077720c177816 */ /* 0x000fe400000000ff */
[----:B------:R-:W-:Y:S01]  /*28000*/  LEA.HI.X.SX32 R5, R21, R52, 0x1, P6 ;  /* 0x0000003415057211 */ /* 0x000fe200030f0eff */
[----:B--2---:R-:W-:Y:S01]  /*28010*/  IMAD R21, R2, 0x4, R21 ;  /* 0x0000000402157824 */ /* 0x004fe200078e0215 */
[----:B------:R-:W-:Y:S01]  /*28020*/  PRMT R27, R16, 0x7772, RZ ;  /* 0x00007772101b7816 */ /* 0x000fe200000000ff */
[----:B------:R-:W-:Y:S04]  /*28030*/  @P4 STG.E.U8 desc[UR18][R8.64], R23 ;  /* 0x0000001708004986 */ /* 0x000fe8000c101112 */
[----:B------:R2:W-:Y:S01]  /*28040*/  @P2 STG.E.U8 desc[UR18][R4.64], R27 ;  /* 0x0000001b04002986 */ /* 0x0005e2000c101112 */
[----:B----4-:R-:W-:-:S02]  /*28050*/  IADD3 R6, P2, R21, R36, RZ ;  /* 0x0000002415067210 */ /* 0x010fc40007f5e0ff */
[----:B------:R-:W-:Y:S01]  /*28060*/  ISETP.LT.AND P1, PT, R155, UR4, !P0 ;  /* 0x000000049b007c0c */ /* 0x000fe2000c721270 */
[----:B------:R-:W-:Y:S01]  /*28070*/  ULDC UR4, c[0x0][0x22c] ;  /* 0x00008b0000047ab9 */ /* 0x000fe20000000800 */
[----:B------:R-:W-:Y:S01]  /*28080*/  LEA.HI.X.SX32 R7, R21, R52, 0x1, P2 ;  /* 0x0000003415077211 */ /* 0x000fe200010f0eff */
[----:B0-----:R-:W-:Y:S01]  /*28090*/  IMAD R21, R10, 0x8, R21 ;  /* 0x000000080a157824 */ /* 0x001fe200078e0215 */
[----:B------:R-:W-:Y:S01]  /*280a0*/  ISETP.LT.AND P5, PT, R159, UR7, !P0 ;  /* 0x000000079f007c0c */ /* 0x000fe2000c7a1270 */
[----:B------:R-:W0:Y:S01]  /*280b0*/  LDC R10, c[0x0][0x248] ;  /* 0x00009200ff0a7b82 */ /* 0x000e220000000800 */
[----:B------:R-:W-:Y:S01]  /*280c0*/  ISETP.LT.AND P3, PT, R160, UR4, !P0 ;  /* 0x00000004a0007c0c */ /* 0x000fe2000c761270 */
[----:B------:R-:W-:Y:S01]  /*280d0*/  ULDC UR4, c[0x0][0x22c] ;  /* 0x00008b0000047ab9 */ /* 0x000fe20000000800 */
[----:B------:R-:W-:Y:S01]  /*280e0*/  VIADD R2, R0, 0x11c ;  /* 0x0000011c00027836 */ /* 0x000fe20000000000 */
[----:B------:R-:W-:Y:S01]  /*280f0*/  ISETP.LT.AND P4, PT, R158, UR4, !P0 ;  /* 0x000000049e007c0c */ /* 0x000fe2000c781270 */
[----:B------:R-:W-:Y:S01]  /*28100*/  ULDC UR4, c[0x0][0x248] ;  /* 0x0000920000047ab9 */ /* 0x000fe20000000800 */
[----:B------:R-:W-:Y:S01]  /*28110*/  PRMT R25, R12, 0x7773, RZ ;  /* 0x000077730c197816 */ /* 0x000fe200000000ff */
[C---:B------:R-:W-:Y:S01]  /*28120*/  IMAD R11, R2.reuse, UR4, RZ ;  /* 0x00000004020b7c24 */ /* 0x040fe2000f8e02ff */
[----:B------:R-:W-:Y:S01]  /*28130*/  ISETP.LT.AND P6, PT, R2, UR5, !P0 ;  /* 0x0000000502007c0c */ /* 0x000fe2000c7c1270 */
[----:B------:R-:W3:Y:S01]  /*28140*/  LDC R12, c[0x0][0x248] ;  /* 0x00009200ff0c7b82 */ /* 0x000ee20000000800 */
[----:B--2---:R-:W-:Y:S01]  /*28150*/  PRMT R27, R16, 0x7773, RZ ;  /* 0x00007773101b7816 */ /* 0x004fe200000000ff */
[----:B------:R-:W-:Y:S01]  /*28160*/  ULDC UR4, c[0x0][0x22c] ;  /* 0x00008b0000047ab9 */ /* 0x000fe20000000800 */
[-C--:B------:R-:W-:Y:S01]  /*28170*/  IADD3 R4, P2, R11, R36.reuse, RZ ;  /* 0x000000240b047210 */ /* 0x080fe20007f5e0ff */
[----:B------:R2:W-:Y:S01]  /*28180*/  @P5 STG.E.U8 desc[UR18][R6.64], R25 ;  /* 0x0000001906005986 */ /* 0x0005e2000c101112 */
[----:B------:R-:W-:Y:S01]  /*28190*/  IADD3 R8, P5, R21, R36, RZ ;  /* 0x0000002415087210 */ /* 0x000fe20007fbe0ff */
[----:B------:R-:W-:Y:S01]  /*281a0*/  VIADD R2, R0, 0x12c ;  /* 0x0000012c00027836 */ /* 0x000fe20000000000 */
[----:B------:R-:W-:Y:S01]  /*281b0*/  PRMT R23, R13, 0x7770, RZ ;  /* 0x000077700d177816 */ /* 0x000fe200000000ff */
[----:B------:R-:W4:Y:S01]  /*281c0*/  LDC R16, c[0x0][0x248] ;  /* 0x00009200ff107b82 */ /* 0x000f220000000800 */
[-C--:B------:R-:W-:Y:S01]  /*281d0*/  LEA.HI.X.SX32 R5, R11, R52.reuse, 0x1, P2 ;  /* 0x000000340b057211 */ /* 0x080fe200010f0eff */
[----:B------:R-:W-:Y:S01]  /*281e0*/  ULDC UR5, c[0x0][0x22c] ;  /* 0x00008b0000057ab9 */ /* 0x000fe20000000800 */
[----:B------:R-:W-:Y:S01]  /*281f0*/  ISETP.LT.AND P2, PT, R156, UR4, !P0 ;  /* 0x000000049c007c0c */ /* 0x000fe2000c741270 */
[----:B------:R-:W-:Y:S01]  /*28200*/  ULDC UR4, c[0x0][0x22c] ;  /* 0x00008b0000047ab9 */ /* 0x000fe20000000800 */
[----:B------:R-:W-:Y:S01]  /*28210*/  LEA.HI.X.SX32 R9, R21, R52, 0x1, P5 ;  /* 0x0000003415097211 */ /* 0x000fe200028f0eff */
[----:B-1----:R-:W-:Y:S01]  /*28220*/  IMAD R21, R20, 0x4, R21 ;  /* 0x0000000414157824 */ /* 0x002fe200078e0215 */
[----:B------:R-:W-:Y:S01]  /*28230*/  ISETP.LT.AND P5, PT, R151, UR4, !P0 ;  /* 0x0000000497007c0c */ /* 0x000fe2000c7a1270 */
[----:B------:R-:W-:Y:S01]  /*28240*/  @P6 STG.E.U8 desc[UR18][R4.64], R27 ;  /* 0x0000001b04006986 */ /* 0x000fe2000c101112 */
[----:B------:R-:W-:Y:S01]  /*28250*/  ULDC UR4, c[0x0][0x248] ;  /* 0x0000920000047ab9 */ /* 0x000fe20000000800 */
[----:B0-----:R-:W-:Y:S01]  /*28260*/  IMAD R11, R10, 0x4, R21 ;  /* 0x000000040a0b7824 */ /* 0x001fe200078e0215 */
[C---:B--2---:R-:W-:Y:S01]  /*28270*/  IADD3 R6, P6, R21.reuse, R36, RZ ;  /* 0x0000002415067210 */ /* 0x044fe20007fde0ff */
[----:B------:R0:W-:Y:S01]  /*28280*/  @P1 STG.E.U8 desc[UR18][R8.64], R23 ;  /* 0x0000001708001986 */ /* 0x0001e2000c101112 */
[C---:B------:R-:W-:Y:S01]  /*28290*/  ISETP.LT.AND P1, PT, R2.reuse, UR5, !P0 ;  /* 0x0000000502007c0c */ /* 0x040fe2000c721270 */
[----:B------:R-:W1:Y:S01]  /*282a0*/  LDC R10, c[0x0][0x248] ;  /* 0x00009200ff0a7b82 */ /* 0x000e620000000800 */
[----:B------:R-:W-:Y:S01]  /*282b0*/  LEA.HI.X.SX32 R7, R21, R52, 0x1, P6 ;  /* 0x0000003415077211 */ /* 0x000fe200030f0eff */
[----:B------:R-:W-:Y:S01]  /*282c0*/  ULDC UR7, c[0x0][0x22c] ;  /* 0x00008b0000077ab9 */ /* 0x000fe20000000800 */
[----:B------:R-:W-:Y:S01]  /*282d0*/  PRMT R25, R17, 0x7772, RZ ;  /* 0x0000777211197816 */ /* 0x000fe200000000ff */
[----:B------:R-:W-:Y:S01]  /*282e0*/  ULDC UR5, c[0x0][0x22c] ;  /* 0x00008b0000057ab9 */ /* 0x000fe20000000800 */
[----:B0-----:R-:W-:Y:S01]  /*282f0*/  IMAD R9, R2, UR4, RZ ;  /* 0x0000000402097c24 */ /* 0x001fe2000f8e02ff */
[----:B------:R-:W-:-:S02]  /*28300*/  IADD3 R4, P6, R11, R36, RZ ;  /* 0x000000240b047210 */ /* 0x000fc40007fde0ff */
[----:B------:R-:W0:Y:S01]  /*28310*/  LDC R2, c[0x0][0x248] ;  /* 0x00009200ff027b82 */ /* 0x000e220000000800 */
[----:B------:R-:W-:Y:S01]  /*28320*/  PRMT R21, R17, 0x7770, RZ ;  /* 0x0000777011157816 */ /* 0x000fe200000000ff */
[----:B------:R-:W-:Y:S01]  /*28330*/  ULDC UR4, c[0x0][0x22c] ;  /* 0x00008b0000047ab9 */ /* 0x000fe20000000800 */
[----:B------:R-:W-:Y:S01]  /*28340*/  LEA.HI.X.SX32 R5, R11, R52, 0x1, P6 ;  /* 0x000000340b057211 */ /* 0x000fe200030f0eff */
[----:B---3--:R-:W-:Y:S01]  /*28350*/  IMAD R11, R12, 0x8, R11 ;  /* 0x000000080c0b7824 */ /* 0x008fe200078e020b */
[----:B------:R-:W-:Y:S01]  /*28360*/  IADD3 R8, P6, R9, R36, RZ ;  /* 0x0000002409087210 */ /* 0x000fe20007fde0ff */
[----:B------:R2:W-:Y:S01]  /*28370*/  @P3 STG.E.U8 desc[UR18][R6.64], R21 ;  /* 0x0000001506003986 */ /* 0x0005e2000c101112 */
[----:B------:R-:W-:Y:S01]  /*28380*/  PRMT R23, R13, 0x7771, RZ ;  /* 0x000077710d177816 */ /* 0x000fe200000000ff */
[----:B------:R-:W3:Y:S01]  /*28390*/  LDC R12, c[0x0][0x248] ;  /* 0x00009200ff0c7b82 */ /* 0x000ee20000000800 */
[----:B------:R-:W-:Y:S02]  /*283a0*/  LEA.HI.X.SX32 R9, R9, R52, 0x1, P6 ;  /* 0x0000003409097211 */ /* 0x000fe400030f0eff */
[----:B------:R-:W-:Y:S01]  /*283b0*/  PRMT R27, R17, 0x7771, RZ ;  /* 0x00007771111b7816 */ /* 0x000fe200000000ff */
[----:B------:R4:W-:Y:S01]  /*283c0*/  @P4 STG.E.U8 desc[UR18][R4.64], R23 ;  /* 0x0000001704004986 */ /* 0x0009e2000c101112 */
[----:B--2---:R-:W-:Y:S01]  /*283d0*/  IADD3 R6, P6, R11, R36, RZ ;  /* 0x000000240b067210 */ /* 0x004fe20007fde0ff */
[----:B----4-:R-:W-:Y:S01]  /*283e0*/  IMAD R21, R16, 0x4, R11 ;  /* 0x0000000410157824 */ /* 0x010fe200078e020b */
[----:B------:R-:W-:Y:S01]  /*283f0*/  ISETP.LT.AND P4, PT, R153, UR4, !P0 ;  /* 0x0000000499007c0c */ /* 0x000fe2000c781270 */
[----:B------:R-:W-:Y:S01]  /*28400*/  ULDC UR4, c[0x0][0x22c] ;  /* 0x00008b0000047ab9 */ /* 0x000fe20000000800 */
[----:B------:R-:W-:-:S02]  /*28410*/  LEA.HI.X.SX32 R7, R11, R52, 0x1, P6 ;  /* 0x000000340b077211 */ /* 0x000fc400030f0eff */
[----:B------:R-:W-:Y:S01]  /*28420*/  PRMT R23, R13, 0x7772, RZ ;  /* 0x000077720d177816 */ /* 0x000fe200000000ff */
[----:B------:R2:W-:Y:S01]  /*28430*/  @P1 STG.E.U8 desc[UR18][R8.64], R27 ;  /* 0x0000001b08001986 */ /* 0x0005e2000c101112 */
[C---:B------:R-:W-:Y:S01]  /*28440*/  IADD3 R4, P6, R21.reuse, R36, RZ ;  /* 0x0000002415047210 */ /* 0x040fe20007fde0ff */
[----:B------:R-:W4:Y:S01]  /*28450*/  LDC R16, c[0x0][0x248] ;  /* 0x00009200ff107b82 */ /* 0x000f220000000800 */
[----:B------:R-:W-:Y:S01]  /*28460*/  ISETP.LT.AND P1, PT, R154, UR4, !P0 ;  /* 0x000000049a007c0c */ /* 0x000fe2000c721270 */
[----:B------:R-:W-:Y:S01]  /*28470*/  ULDC UR4, c[0x0][0x22c] ;  /* 0x00008b0000047ab9 */ /* 0x000fe20000000800 */
[----:B------:R-:W-:Y:S01]  /*28480*/  LEA.HI.X.SX32 R5, R21, R52, 0x1, P6 ;  /* 0x0000003415057211 */ /* 0x000fe200030f0eff */
[----:B0-----:R-:W-:Y:S01]  /*28490*/  IMAD R21, R2, 0x4, R21 ;  /* 0x0000000402157824 */ /* 0x001fe200078e0215 */
[----:B------:R1:W-:Y:S01]  /*284a0*/  @P2 STG.E.U8 desc[UR18][R6.64], R23 ;  /* 0x0000001706002986 */ /* 0x0003e2000c101112 */
[----:B------:R-:W-:Y:S01]  /*284b0*/  VIADD R2, R0, 0x13c ;  /* 0x0000013c00027836 */ /* 0x000fe20000000000 */
[----:B------:R-:W-:Y:S01]  /*284c0*/  ISETP.LT.AND P2, PT, R149, UR4, !P0 ;  /* 0x0000000495007c0c */ /* 0x000fe2000c741270 */
[----:B------:R-:W-:Y:S01]  /*284d0*/  ULDC UR4, c[0x0][0x248] ;  /* 0x0000920000047ab9 */ /* 0x000fe20000000800 */
[C---:B--2---:R-:W-:Y:S01]  /*284e0*/  IADD3 R8, P6, R21.reuse, R36, RZ ;  /* 0x0000002415087210 */ /* 0x044fe20007fde0ff */
[----:B------:R-:W-:Y:S01]  /*284f0*/  IMAD R11, R2, UR4, RZ ;  /* 0x00000004020b7c24 */ /* 0x000fe2000f8e02ff */
[----:B------:R0:W-:Y:S01]  /*28500*/  @P5 STG.E.U8 desc[UR18][R4.64], R25 ;  /* 0x0000001904005986 */ /* 0x0001e2000c101112 */
[----:B-1----:R-:W-:Y:S01]  /*28510*/  IMAD R23, R10, 0x8, R21 ;  /* 0x000000080a177824 */ /* 0x002fe200078e0215 */
[----:B------:R-:W-:Y:S01]  /*28520*/  LEA.HI.X.SX32 R9, R21, R52, 0x1, P6 ;  /* 0x0000003415097211 */ /* 0x000fe200030f0eff */
[----:B------:R-:W1:Y:S01]  /*28530*/  LDC R10, c[0x0][0x248] ;  /* 0x00009200ff0a7b82 */ /* 0x000e620000000800 */
[----:B------:R-:W-:Y:S01]  /*28540*/  ISETP.LT.AND P3, PT, R152, UR7, !P0 ;  /* 0x0000000798007c0c */ /* 0x000fe2000c761270 */
[----:B------:R-:W-:Y:S01]  /*28550*/  ULDC UR4, c[0x0][0x22c] ;  /* 0x00008b0000047ab9 */ /* 0x000fe20000000800 */
[----:B------:R-:W-:-:S02]  /*28560*/  ISETP.LT.AND P5, PT, R2, UR5, !P0 ;  /* 0x0000000502007c0c */ /* 0x000fc4000c7a1270 */
[----:B0-----:R-:W-:Y:S02]  /*28570*/  IADD3 R4, P6, R11, R36, RZ ;  /* 0x000000240b047210 */ /* 0x001fe40007fde0ff */
[----:B------:R-:W-:Y:S02]  /*28580*/  PRMT R21, R13, 0x7773, RZ ;  /* 0x000077730d157816 */ /* 0x000fe400000000ff */
[----:B------:R-:W-:Y:S01]  /*28590*/  PRMT R17, R17, 0x7773, RZ ;  /* 0x0000777311117816 */ /* 0x000fe200000000ff */
[----:B------:R-:W-:Y:S01]  /*285a0*/  VIADD R2, R0, 0x14c ;  /* 0x0000014c00027836 */ /* 0x000fe20000000000 */
[----:B------:R-:W-:Y:S01]  /*285b0*/  LEA.HI.X.SX32 R5, R11, R52, 0x1, P6 ;  /* 0x000000340b057211 */ /* 0x000fe200030f0eff */
[----:B------:R-:W-:Y:S01]  /*285c0*/  ULDC UR5, c[0x0][0x22c] ;  /* 0x00008b0000057ab9 */ /* 0x000fe20000000800 */
[----:B------:R-:W-:Y:S01]  /*285d0*/  IADD3 R6, P6, R23, R36, RZ ;  /* 0x0000002417067210 */ /* 0x000fe20007fde0ff */
[----:B------:R-:W-:-:S03]  /*285e0*/  ULDC UR7, c[0x0][0x22c] ;  /* 0x00008b0000077ab9 */ /* 0x000fc60000000800 */
[----:B------:R-:W-:Y:S01]  /*285f0*/  LEA.HI.X.SX32 R7, R23, R52, 0x1, P6 ;  /* 0x0000003417077211 */ /* 0x000fe200030f0eff */
[----:B---3--:R-:W-:Y:S02]  /*28600*/  IMAD R23, R12, 0x4, R23 ;  /* 0x000000040c177824 */ /* 0x008fe400078e0217 */
[----:B------:R-:W0:Y:S01]  /*28610*/  LDC R12, c[0x0][0x248] ;  /* 0x00009200ff0c7b82 */ /* 0x000e220000000800 */
[----:B------:R-:W-:Y:S01]  /*28620*/  PRMT R13, R14, 0x7770, RZ ;  /* 0x000077700e0d7816 */ /* 0x000fe200000000ff */
[----:B------:R2:W-:Y:S01]  /*28630*/  @P3 STG.E.U8 desc[UR18][R8.64], R21 ;  /* 0x0000001508003986 */ /* 0x0005e2000c101112 */
[----:B------:R-:W-:Y:S01]  /*28640*/  ISETP.LT.AND P3, PT, R141, UR4, !P0 ;  /* 0x000000048d007c0c */ /* 0x000fe2000c761270 */
[----:B------:R-:W-:Y:S01]  /*28650*/  ULDC UR4, c[0x0][0x22c] ;  /* 0x00008b0000047ab9 */ /* 0x000fe20000000800 */
[----:B-1----:R-:W-:Y:S01]  /*28660*/  IMAD R11, R10, 0x4, R23 ;  /* 0x000000040a0b7824 */ /* 0x002fe200078e0217 */
[----:B------:R1:W-:Y:S01]  /*28670*/  @P5 STG.E.U8 desc[UR18][R4.64], R17 ;  /* 0x0000001104005986 */ /* 0x0003e2000c101112 */
[----:B------:R-:W-:Y:S01]  /*28680*/  ISETP.LT.AND P5, PT, R135, UR4, !P0 ;  /* 0x0000000487007c0c */ /* 0x000fe2000c7a1270 */
[----:B------:R-:W-:-:S02]  /*28690*/  ULDC UR4, c[0x0][0x248] ;  /* 0x0000920000047ab9 */ /* 0x000fc40000000800 */
[----:B------:R3:W-:Y:S01]  /*286a0*/  @P4 STG.E.U8 desc[UR18][R6.64], R13 ;  /* 0x0000000d06004986 */ /* 0x0007e2000c101112 */
[----:B--2---:R-:W-:-:S04]  /*286b0*/  IADD3 R8, P4, R23, R36, RZ ;  /* 0x0000002417087210 */ /* 0x004fc80007f9e0ff */
[----:B------:R-:W-:Y:S02]  /*286c0*/  LEA.HI.X.SX32 R9, R23, R52, 0x1, P4 ;  /* 0x0000003417097211 */ /* 0x000fe400020f0eff */
[C---:B-1----:R-:W-:Y:S01]  /*286d0*/  IADD3 R4, P6, R11.reuse, R36, RZ ;  /* 0x000000240b047210 */ /* 0x042fe20007fde0ff */
[C---:B---3--:R-:W-:Y:S01]  /*286e0*/  IMAD R7, R2.reuse, UR4, RZ ;  /* 0x0000000402077c24 */ /* 0x048fe2000f8e02ff */
[----:B------:R-:W-:Y:S02]  /*286f0*/  ISETP.LT.AND P4, PT, R2, UR5, !P0 ;  /* 0x0000000502007c0c */ /* 0x000fe4000c781270 */
[----:B------:R-:W-:Y:S01]  /*28700*/  PRMT R17, R18, 0x7770, RZ ;  /* 0x0000777012117816 */ /* 0x000fe200000000ff */
[----:B------:R-:W1:Y:S01]  /*28710*/  LDC R2, c[0x0][0x248] ;  /* 0x00009200ff027b82 */ /* 0x000e620000000800 */
[----:B------:R-:W-:Y:S01]  /*28720*/  LEA.HI.X.SX32 R5, R11, R52, 0x1, P6 ;  /* 0x000000340b057211 */ /* 0x000fe200030f0eff */
[----:B----4-:R-:W-:Y:S01]  /*28730*/  IMAD R13, R16, 0x8, R11 ;  /* 0x00000008100d7824 */ /* 0x010fe200078e020b */
[----:B------:R-:W-:-:S02]  /*28740*/  IADD3 R6, P6, R7, R36, RZ ;  /* 0x0000002407067210 */ /* 0x000fc40007fde0ff */
[----:B------:R-:W-:Y:S01]  /*28750*/  PRMT R21, R14, 0x7771, RZ ;  /* 0x000077710e157816 */ /* 0x000fe200000000ff */
[----:B------:R0:W-:Y:S01]  /*28760*/  @P1 STG.E.U8 desc[UR18][R8.64], R17 ;  /* 0x0000001108001986 */ /* 0x0001e2000c101112 */
[----:B------:R-:W-:Y:S01]  /*28770*/  LEA.HI.X.SX32 R7, R7, R52, 0x1, P6 ;  /* 0x0000003407077211 */ /* 0x000fe200030f0eff */
[----:B------:R-:W2:Y:S01]  /*28780*/  LDC R16, c[0x0][0x248] ;  /* 0x00009200ff107b82 */ /* 0x000ea20000000800 */
[----:B------:R-:W-:Y:S01]  /*28790*/  PRMT R23, R18, 0x7771, RZ ;  /* 0x0000777112177816 */ /* 0x000fe200000000ff */
[----:B------:R3:W-:Y:S01]  /*287a0*/  @P2 STG.E.U8 desc[UR18][R4.64], R21 ;  /* 0x0000001504002986 */ /* 0x0007e2000c101112 */
[----:B------:R-:W-:Y:S01]  /*287b0*/  ULDC UR4, c[0x0][0x22c] ;  /* 0x00008b0000047ab9 */ /* 0x000fe20000000800 */
[----:B------:R-:W-:Y:S02]  /*287c0*/  ULDC UR5, c[0x0][0x22c] ;  /* 0x00008b0000057ab9 */ /* 0x000fe40000000800 */
[----:B------:R4:W-:Y:S01]  /*287d0*/  @P4 STG.E.U8 desc[UR18][R6.64], R23 ;  /* 0x0000001706004986 */ /* 0x0009e2000c101112 */
[----:B0-----:R-:W-:-:S02]  /*287e0*/  IMAD R17, R12, 0x4, R13 ;  /* 0x000000040c117824 */ /* 0x001fc400078e020d */
[----:B------:R-:W0:Y:S01]  /*287f0*/  LDC R12, c[0x0][0x248] ;  /* 0x00009200ff0c7b82 */ /* 0x000e220000000800 */
[-C--:B------:R-:W-:Y:S02]  /*28800*/  IADD3 R8, P4, R13, R36.reuse, RZ ;  /* 0x000000240d087210 */ /* 0x080fe40007f9e0ff */
[----:B------:R-:W-:Y:S02]  /*28810*/  IADD3 R10, P6, R17, R36, RZ ;  /* 0x00000024110a7210 */ /* 0x000fe40007fde0ff */
[-C--:B------:R-:W-:Y:S02]  /*28820*/  LEA.HI.X.SX32 R9, R13, R52.reuse, 0x1, P4 ;  /* 0x000000340d097211 */ /* 0x080fe400020f0eff */
[----:B------:R-:W-:Y:S02]  /*28830*/  PRMT R13, R14, 0x7772, RZ ;  /* 0x000077720e0d7816 */ /* 0x000fe400000000ff */
[----:B------:R-:W-:Y:S02]  /*28840*/  LEA.HI.X.SX32 R11, R17, R52, 0x1, P6 ;  /* 0x00000034110b7211 */ /* 0x000fe400030f0eff */
[----:B---3--:R-:W-:Y:S01]  /*28850*/  PRMT R21, R18, 0x7772, RZ ;  /* 0x0000777212157816 */ /* 0x008fe200000000ff */
[----:B------:R-:W-:Y:S01]  /*28860*/  @P3 STG.E.U8 desc[UR18][R8.64], R13 ;  /* 0x0000000d08003986 */ /* 0x000fe2000c101112 */
[----:B------:R-:W-:Y:S01]  /*28870*/  ISETP.LT.AND P2, PT, R143, UR4, !P0 ;  /* 0x000000048f007c0c */ /* 0x000fe2000c741270 */
[----:B------:R-:W-:Y:S01]  /*28880*/  ULDC UR4, c[0x0][0x22c] ;  /* 0x00008b0000047ab9 */ /* 0x000fe20000000800 */
[----:B-1----:R-:W-:Y:S01]  /*28890*/  IMAD R17, R2, 0x4, R17 ;  /* 0x0000000402117824 */ /* 0x002fe200078e0211 */
[----:B------:R1:W-:Y:S01]  /*288a0*/  @P5 STG.E.U8 desc[UR18][R10.64], R21 ;  /* 0x000000150a005986 */ /* 0x0003e2000c101112 */
[----:B------:R-:W-:Y:S01]  /*288b0*/  VIADD R2, R0, 0x15c ;  /* 0x0000015c00027836 */ /* 0x000fe20000000000 */
[----:B------:R-:W-:Y:S01]  /*288c0*/  ISETP.LT.AND P4, PT, R145, UR4, !P0 ;  /* 0x0000000491007c0c */ /* 0x000fe2000c781270 */
[----:B------:R-:W-:Y:S01]  /*288d0*/  ULDC UR4, c[0x0][0x248] ;  /* 0x0000920000047ab9 */ /* 0x000fe20000000800 */
[----:B------:R-:W-:Y:S01]  /*288e0*/  ISETP.LT.AND P1, PT, R147, UR7, !P0 ;  /* 0x0000000793007c0c */ /* 0x000fe2000c721270 */
[C---:B----4-:R-:W-:Y:S01]  /*288f0*/  IMAD R7, R2.reuse, UR4, RZ ;  /* 0x0000000402077c24 */ /* 0x050fe2000f8e02ff */
[C---:B------:R-:W-:Y:S01]  /*28900*/  IADD3 R4, P5, R17.reuse, R36, RZ ;  /* 0x0000002411047210 */ /* 0x040fe20007fbe0ff */
[----:B------:R-:W-:Y:S01]  /*28910*/  ULDC UR4, c[0x0][0x22c] ;  /* 0x00008b0000047ab9 */ /* 0x000fe20000000800 */
[----:B-1----:R-:W1:Y:S01]  /*28920*/  LDC R10, c[0x0][0x248] ;  /* 0x00009200ff0a7b82 */ /* 0x002e620000000800 */
[----:B------:R-:W-:Y:S01]  /*28930*/  ISETP.LT.AND P3, PT, R2, UR5, !P0 ;  /* 0x0000000502007c0c */ /* 0x000fe2000c761270 */
[----:B------:R-:W-:Y:S01]  /*28940*/  ULDC UR7, c[0x0][0x22c] ;  /* 0x00008b0000077ab9 */ /* 0x000fe20000000800 */
[----:B------:R-:W-:Y:S01]  /*28950*/  LEA.HI.X.SX32 R5, R17, R52, 0x1, P5 ;  /* 0x0000003411057211 */ /* 0x000fe200028f0eff */
[----:B0-----:R-:W-:Y:S01]  /*28960*/  IMAD R17, R12, 0x8, R17 ;  /* 0x000000080c117824 */ /* 0x001fe200078e0211 */
[----:B------:R-:W-:-:S02]  /*28970*/  IADD3 R6, P6, R7, R36, RZ ;  /* 0x0000002407067210 */ /* 0x000fc40007fde0ff */
[----:B------:R-:W-:Y:S01]  /*28980*/  PRMT R11, R14, 0x7773, RZ ;  /* 0x000077730e0b7816 */ /* 0x000fe200000000ff */
[----:B------:R-:W0:Y:S01]  /*28990*/  LDC R12, c[0x0][0x248] ;  /* 0x00009200ff0c7b82 */ /* 0x000e220000000800 */
[----:B------:R-:W-:Y:S02]  /*289a0*/  LEA.HI.X.SX32 R7, R7, R52, 0x1, P6 ;  /* 0x0000003407077211 */ /* 0x000fe400030f0eff */
[----:B------:R-:W-:Y:S01]  /*289b0*/  PRMT R21, R18, 0x7773, RZ ;  /* 0x0000777312157816 */ /* 0x000fe200000000ff */
[----:B------:R-:W-:Y:S01]  /*289c0*/  VIADD R2, R0, 0x16c ;  /* 0x0000016c00027836 */ /* 0x000fe20000000000 */
[----:B------:R-:W-:Y:S01]  /*289d0*/  IADD3 R8, P6, R17, R36, RZ ;  /* 0x0000002411087210 */ /* 0x000fe20007fde0ff */
[----:B------:R3:W-:Y:S01]  /*289e0*/  @P1 STG.E.U8 desc[UR18][R4.64], R11 ;  /* 0x0000000b04001986 */ /* 0x0007e2000c101112 */
[----:B------:R-:W-:Y:S01]  /*289f0*/  PRMT R13, R15, 0x7770, RZ ;  /* 0x000077700f0d7816 */ /* 0x000fe200000000ff */
[----:B------:R-:W4:Y:S01]  /*28a00*/  LDC R14, c[0x0][0x248] ;  /* 0x00009200ff0e7b82 */ /* 0x000f220000000800 */
[----:B------:R-:W-:Y:S01]  /*28a10*/  ISETP.LT.AND P1, PT, R137, UR4, !P0 ;  /* 0x0000000489007c0c */ /* 0x000fe2000c721270 */
[----:B------:R-:W-:Y:S01]  /*28a20*/  ULDC UR4, c[0x0][0x22c] ;  /* 0x00008b0000047ab9 */ /* 0x000fe20000000800 */
[----:B------:R-:W-:Y:S01]  /*28a30*/  LEA.HI.X.SX32 R9, R17, R52, 0x1, P6 ;  /* 0x0000003411097211 */ /* 0x000fe200030f0eff */
[----:B--2---:R-:W-:Y:S01]  /*28a40*/  IMAD R17, R16, 0x4, R17 ;  /* 0x0000000410117824 */ /* 0x004fe200078e0211 */
[----:B------:R-:W-:Y:S01]  /*28a50*/  @P3 STG.E.U8 desc[UR18][R6.64], R21 ;  /* 0x0000001506003986 */ /* 0x000fe2000c101112 */
[----:B------:R-:W-:Y:S01]  /*28a60*/  ISETP.LT.AND P3, PT, R139, UR4, !P0 ;  /* 0x000000048b007c0c */ /* 0x000fe2000c761270 */
[----:B------:R-:W-:Y:S01]  /*28a70*/  ULDC UR4, c[0x0][0x248] ;  /* 0x0000920000047ab9 */ /* 0x000fe20000000800 */
[----:B------:R-:W-:Y:S01]  /*28a80*/  ULDC UR5, c[0x0][0x22c] ;  /* 0x00008b0000057ab9 */ /* 0x000fe20000000800 */
[----:B------:R2:W-:Y:S01]  /*28a90*/  @P2 STG.E.U8 desc[UR18][R8.64], R13 ;  /* 0x0000000d08002986 */ /* 0x0005e2000c101112 */
[----:B---3--:R-:W-:Y:S01]  /*28aa0*/  IADD3 R4, P6, R17, R36, RZ ;  /* 0x0000002411047210 */ /* 0x008fe20007fde0ff */
[----:B-1----:R-:W-:Y:S01]  /*28ab0*/  IMAD R11, R10, 0x4, R17 ;  /* 0x000000040a0b7824 */ /* 0x002fe200078e0211 */
[C---:B------:R-:W-:Y:S01]  /*28ac0*/  ISETP.LT.AND P2, PT, R2.reuse, UR5, !P0 ;  /* 0x0000000502007c0c */ /* 0x040fe2000c741270 */
[----:B------:R-:W1:Y:S01]  /*28ad0*/  LDC R16, c[0x0][0x248] ;  /* 0x00009200ff107b82 */ /* 0x000e620000000800 */
[----:B------:R-:W-:Y:S01]  /*28ae0*/  ISETP.LT.AND P5, PT, R127, UR7, !P0 ;  /* 0x000000077f007c0c */ /* 0x000fe2000c7a1270 */
[----:B------:R-:W-:Y:S01]  /*28af0*/  ULDC UR5, c[0x0][0x22c] ;  /* 0x00008b0000057ab9 */ /* 0x000fe20000000800 */
[----:B------:R-:W-:Y:S01]  /*28b00*/  LEA.HI.X.SX32 R5, R17, R52, 0x1, P6 ;  /* 0x0000003411057211 */ /* 0x000fe200030f0eff */
[----:B------:R-:W-:Y:S01]  /*28b10*/  ULDC UR7, c[0x0][0x22c] ;  /* 0x00008b0000077ab9 */ /* 0x000fe20000000800 */
[----:B--2---:R-:W-:Y:S01]  /*28b20*/  IMAD R9, R2, UR4, RZ ;  /* 0x0000000402097c24 */ /* 0x004fe2000f8e02ff */
[----:B------:R-:W-:-:S02]  /*28b30*/  IADD3 R6, P6, R11, R36, RZ ;  /* 0x000000240b067210 */ /* 0x000fc40007fde0ff */
[----:B------:R-:W2:Y:S01]  /*28b40*/  LDC R2, c[0x0][0x248] ;  /* 0x00009200ff027b82 */ /* 0x000ea20000000800 */
[----:B------:R-:W-:Y:S01]  /*28b50*/  PRMT R17, R19, 0x7770, RZ ;  /* 0x0000777013117816 */ /* 0x000fe200000000ff */
[----:B------:R-:W-:Y:S01]  /*28b60*/  ULDC UR4, c[0x0][0x22c] ;  /* 0x00008b0000047ab9 */ /* 0x000fe20000000800 */
[----:B------:R-:W-:Y:S02]  /*28b70*/  PRMT R13, R15, 0x7771, RZ ;  /* 0x000077710f0d7816 */ /* 0x000fe400000000ff */
[----:B------:R-:W-:Y:S01]  /*28b80*/  LEA.HI.X.SX32 R7, R11, R52, 0x1, P6 ;  /* 0x000000340b077211 */ /* 0x000fe200030f0eff */
[----:B0-----:R-:W-:Y:S01]  /*28b90*/  IMAD R11, R12, 0x8, R11 ;  /* 0x000000080c0b7824 */ /* 0x001fe200078e020b */
[----:B------:R-:W-:Y:S01]  /*28ba0*/  IADD3 R8, P6, R9, R36, RZ ;  /* 0x0000002409087210 */ /* 0x000fe20007fde0ff */
[----:B------:R4:W-:Y:S01]  /*28bb0*/  @P4 STG.E.U8 desc[UR18][R4.64], R17 ;  /* 0x0000001104004986 */ /* 0x0009e2000c101112 */
[----:B------:R-:W-:Y:S01]  /*28bc0*/  PRMT R23, R19, 0x7771, RZ ;  /* 0x0000777113177816 */ /* 0x000fe200000000ff */
[----:B------:R-:W0:Y:S01]  /*28bd0*/  LDC R18, c[0x0][0x248] ;  /* 0x00009200ff127b82 */ /* 0x000e220000000800 */
[----:B------:R-:W-:Y:S01]  /*28be0*/  LEA.HI.X.SX32 R9, R9, R52, 0x1, P6 ;  /* 0x0000003409097211 */ /* 0x000fe200030f0eff */
[----:B------:R3:W-:Y:S01]  /*28bf0*/  @P5 STG.E.U8 desc[UR18][R6.64], R13 ;  /* 0x0000000d06005986 */ /* 0x0007e2000c101112 */
[----:B------:R-:W-:-:S03]  /*28c00*/  IADD3 R10, P6, R11, R36, RZ ;  /* 0x000000240b0a7210 */ /* 0x000fc60007fde0ff */
[----:B------:R-:W0:Y:S01]  /*28c10*/  LDS.128 R4, [R38+UR6+0x800] ;  /* 0x0008000626047984 */ /* 0x000e220008000c00 */
[----:B----4-:R-:W-:Y:S01]  /*28c20*/  IMAD R17, R14, 0x4, R11 ;  /* 0x000000040e117824 */ /* 0x010fe200078e020b */
[----:B------:R-:W-:Y:S01]  /*28c30*/  ISETP.LT.AND P5, PT, R131, UR4, !P0 ;  /* 0x0000000483007c0c */ /* 0x000fe2000c7a1270 */
[----:B------:R-:W4:Y:S01]  /*28c40*/  LDC R14, c[0x0][0x248] ;  /* 0x00009200ff0e7b82 */ /* 0x000f220000000800 */
[----:B------:R-:W-:Y:S01]  /*28c50*/  LEA.HI.X.SX32 R11, R11, R52, 0x1, P6 ;  /* 0x000000340b0b7211 */ /* 0x000fe200030f0eff */
[----:B------:R-:W-:Y:S01]  /*28c60*/  ULDC UR4, c[0x0][0x22c] ;  /* 0x00008b0000047ab9 */ /* 0x000fe20000000800 */
[----:B------:R-:W-:Y:S02]  /*28c70*/  IADD3 R12, P6, R17, R36, RZ ;  /* 0x00000024110c7210 */ /* 0x000fe40007fde0ff */
[----:B------:R-:W-:Y:S01]  /*28c80*/  PRMT R21, R15, 0x7772, RZ ;  /* 0x000077720f157816 */ /* 0x000fe200000000ff */
[----:B------:R1:W-:Y:S01]  /*28c90*/  @P2 STG.E.U8 desc[UR18][R8.64], R23 ;  /* 0x0000001708002986 */ /* 0x0003e2000c101112 */
[----:B---3--:R-:W-:Y:S01]  /*28ca0*/  LEA.HI.X.SX32 R13, R17, R52, 0x1, P6 ;  /* 0x00000034110d7211 */ /* 0x008fe200030f0eff */
[----:B--2---:R-:W-:Y:S01]  /*28cb0*/  IMAD R17, R2, 0x4, R17 ;  /* 0x0000000402117824 */ /* 0x004fe200078e0211 */
[----:B------:R-:W-:Y:S01]  /*28cc0*/  ISETP.LT.AND P2, PT, R133, UR4, !P0 ;  /* 0x0000000485007c0c */ /* 0x000fe2000c741270 */
[----:B------:R-:W-:Y:S01]  /*28cd0*/  ULDC UR4, c[0x0][0x22c] ;  /* 0x00008b0000047ab9 */ /* 0x000fe20000000800 */
[----:B------:R-:W-:Y:S01]  /*28ce0*/  VIADD R2, R0, 0x17c ;  /* 0x0000017c00027836 */ /* 0x000fe20000000000 */
[----:B------:R2:W-:Y:S01]  /*28cf0*/  @P1 STG.E.U8 desc[UR18][R10.64], R21 ;  /* 0x000000150a001986 */ /* 0x0005e2000c101112 */
[----:B------:R-:W-:Y:S01]  /*28d00*/  ISETP.LT.AND P1, PT, R85, UR4, !P0 ;  /* 0x0000000455007c0c */ /* 0x000fe2000c721270 */
[----:B------:R-:W-:Y:S01]  /*28d10*/  ULDC UR4, c[0x0][0x248] ;  /* 0x0000920000047ab9 */ /* 0x000fe20000000800 */
[----:B------:R-:W-:Y:S01]  /*28d20*/  ISETP.LT.AND P4, PT, R129, UR7, !P0 ;  /* 0x0000000781007c0c */ /* 0x000fe2000c781270 */
[----:B------:R-:W-:Y:S01]  /*28d30*/  ULDC UR6, c[0x0][0x22c] ;  /* 0x00008b0000067ab9 */ /* 0x000fe20000000800 */
[----:B-1----:R-:W-:-:S05]  /*28d40*/  PRMT R23, R19, 0x7772, RZ ;  /* 0x0000777213177816 */ /* 0x002fca00000000ff */
[----:B------:R1:W-:Y:S01]  /*28d50*/  @P3 STG.E.U8 desc[UR18][R12.64], R23 ;  /* 0x000000170c003986 */ /* 0x0003e2000c101112 */
[C---:B------:R-:W-:Y:S01]  /*28d60*/  ISETP.LT.AND P3, PT, R2.reuse, UR5, !P0 ;  /* 0x0000000502007c0c */ /* 0x040fe2000c761270 */
[----:B--2---:R-:W-:Y:S01]  /*28d70*/  IMAD R11, R2, UR4, RZ ;  /* 0x00000004020b7c24 */ /* 0x004fe2000f8e02ff */
[----:B------:R-:W-:Y:S01]  /*28d80*/  IADD3 R8, P6, R17, R36, RZ ;  /* 0x0000002411087210 */ /* 0x000fe20007fde0ff */
[----:B------:R-:W2:Y:S01]  /*28d90*/  LDC R2, c[0x0][0x248] ;  /* 0x00009200ff027b82 */ /* 0x000ea20000000800 */
[----:B------:R-:W-:Y:S01]  /*28da0*/  PRMT R21, R15, 0x7773, RZ ;  /* 0x000077730f157816 */ /* 0x000fe200000000ff */
[----:B------:R-:W-:Y:S01]  /*28db0*/  ULDC UR4, c[0x0][0x22c] ;  /* 0x00008b0000047ab9 */ /* 0x000fe20000000800 */
[----:B------:R-:W-:Y:S01]  /*28dc0*/  LEA.HI.X.SX32 R9, R17, R52, 0x1, P6 ;  /* 0x0000003411097211 */ /* 0x000fe200030f0eff */
[----:B----4-:R-:W-:Y:S01]  /*28dd0*/  IMAD R17, R14, 0x8, R17 ;  /* 0x000000080e117824 */ /* 0x010fe200078e0211 */
[----:B------:R-:W-:Y:S01]  /*28de0*/  IADD3 R10, P6, R11, R36, RZ ;  /* 0x000000240b0a7210 */ /* 0x000fe20007fde0ff */
[----:B------:R-:W-:-:S02]  /*28df0*/  ULDC UR5, c[0x0][0x22c] ;  /* 0x00008b0000057ab9 */ /* 0x000fc40000000800 */
[----:B------:R-:W3:Y:S01]  /*28e00*/  LDC R14, c[0x0][0x248] ;  /* 0x00009200ff0e7b82 */ /* 0x000ee20000000800 */
[----:B------:R-:W-:Y:S01]  /*28e10*/  LEA.HI.X.SX32 R11, R11, R52, 0x1, P6 ;  /* 0x000000340b0b7211 */ /* 0x000fe200030f0eff */
[----:B------:R-:W-:Y:S01]  /*28e20*/  IMAD R15, R16, 0x4, R17 ;  /* 0x00000004100f7824 */ /* 0x000fe200078e0211 */
[C---:B-1----:R-:W-:Y:S01]  /*28e30*/  IADD3 R12, P6, R17.reuse, R36, RZ ;  /* 0x00000024110c7210 */ /* 0x042fe20007fde0ff */
[----:B------:R1:W-:Y:S03]  /*28e40*/  @P4 STG.E.U8 desc[UR18][R8.64], R21 ;  /* 0x0000001508004986 */ /* 0x0003e6000c101112 */
[----:B------:R-:W-:Y:S01]  /*28e50*/  LEA.HI.X.SX32 R13, R17, R52, 0x1, P6 ;  /* 0x00000034110d7211 */ /* 0x000fe200030f0eff */
[----:B------:R-:W4:Y:S01]  /*28e60*/  LDC R16, c[0x0][0x248] ;  /* 0x00009200ff107b82 */ /* 0x000f220000000800 */
[----:B------:R-:W-:Y:S02]  /*28e70*/  PRMT R19, R19, 0x7773, RZ ;  /* 0x0000777313137816 */ /* 0x000fe400000000ff */
[----:B0-----:R-:W-:-:S02]  /*28e80*/  PRMT R23, R4, 0x7770, RZ ;  /* 0x0000777004177816 */ /* 0x001fc400000000ff */
[C---:B-1----:R-:W-:Y:S02]  /*28e90*/  IADD3 R8, P6, R15.reuse, R36, RZ ;  /* 0x000000240f087210 */ /* 0x042fe40007fde0ff */
[----:B------:R-:W-:Y:S02]  /*28ea0*/  PRMT R21, R48, 0x7770, RZ ;  /* 0x0000777030157816 */ /* 0x000fe400000000ff */
[----:B------:R-:W-:Y:S01]  /*28eb0*/  LEA.HI.X.SX32 R9, R15, R52, 0x1, P6 ;  /* 0x000000340f097211 */ /* 0x000fe200030f0eff */
[----:B--2---:R-:W-:Y:S01]  /*28ec0*/  IMAD R15, R2, 0x4, R15 ;  /* 0x00000004020f7824 */ /* 0x004fe200078e020f */
[----:B------:R0:W-:Y:S04]  /*28ed0*/  @P3 STG.E.U8 desc[UR18][R10.64], R19 ;  /* 0x000000130a003986 */ /* 0x0001e8000c101112 */
[----:B------:R1:W-:Y:S04]  /*28ee0*/  @P5 STG.E.U8 desc[UR18][R12.64], R21 ;  /* 0x000000150c005986 */ /* 0x0003e8000c101112 */
[----:B------:R2:W-:Y:S01]  /*28ef0*/  @P2 STG.E.U8 desc[UR18][R8.64], R23 ;  /* 0x0000001708002986 */ /* 0x0005e2000c101112 */
[----:B0-----:R-:W-:-:S02]  /*28f00*/  IADD3 R10, P2, R15, R36, RZ ;  /* 0x000000240f0a7210 */ /* 0x001fc40007f5e0ff */
[----:B------:R-:W-:Y:S01]  /*28f10*/  ISETP.LT.AND P4, PT, R87, UR4, !P0 ;  /* 0x0000000457007c0c */ /* 0x000fe2000c781270 */
[----:B------:R-:W-:Y:S01]  /*28f20*/  ULDC UR4, c[0x0][0x22c] ;  /* 0x00008b0000047ab9 */ /* 0x000fe20000000800 */
[----:B------:R-:W-:Y:S01]  /*28f30*/  LEA.HI.X.SX32 R11, R15, R52, 0x1, P2 ;  /* 0x000000340f0b7211 */ /* 0x000fe200010f0eff */
[----:B---3--:R-:W-:Y:S01]  /*28f40*/  IMAD R15, R14, 0x8, R15 ;  /* 0x000000080e0f7824 */ /* 0x008fe200078e020f */
[----:B-1----:R-:W-:Y:S01]  /*28f50*/  PRMT R21, R48, 0x7771, RZ ;  /* 0x0000777130157816 */ /* 0x002fe200000000ff */
[----:B------:R-:W0:Y:S01]  /*28f60*/  LDC R14, c[0x0][0x248] ;  /* 0x00009200ff0e7b82 */ /* 0x000e220000000800 */
[----:B------:R-:W-:Y:S01]  /*28f70*/  ISETP.LT.AND P3, PT, R89, UR4, !P0 ;  /* 0x0000000459007c0c */ /* 0x000fe2000c761270 */
[----:B------:R-:W-:Y:S01]  /*28f80*/  ULDC UR4, c[0x0][0x22c] ;  /* 0x00008b0000047ab9 */ /* 0x000fe20000000800 */
[----:B------:R-:W-:Y:S01]  /*28f90*/  VIADD R2, R0, 0x18c ;  /* 0x0000018c00027836 */ /* 0x000fe20000000000 */
[----:B------:R1:W-:Y:S01]  /*28fa0*/  @P1 STG.E.U8 desc[UR18][R10.64], R21 ;  /* 0x000000150a001986 */ /* 0x0003e2000c101112 */
[----:B------:R-:W-:Y:S01]  /*28fb0*/  ISETP.LT.AND P5, PT, R91, UR4, !P0 ;  /* 0x000000045b007c0c */ /* 0x000fe2000c7a1270 */
[----:B------:R-:W-:Y:S01]  /*28fc0*/  ULDC UR4, c[0x0][0x248] ;  /* 0x0000920000047ab9 */ /* 0x000fe20000000800 */
[C---:B------:R-:W-:Y:S01]  /*28fd0*/  IADD3 R12, P1, R15.reuse, R36, RZ ;  /* 0x000000240f0c7210 */ /* 0x040fe20007f3e0ff */
[C---:B------:R-:W-:Y:S01]  /*28fe0*/  IMAD R17, R2.reuse, UR4, RZ ;  /* 0x0000000402117c24 */ /* 0x040fe2000f8e02ff */
[----:B------:R-:W-:Y:S01]  /*28ff0*/  ISETP.LT.AND P6, PT, R2, UR5, !P0 ;  /* 0x0000000502007c0c */ /* 0x000fe2000c7c1270 */
[----:B------:R-:W-:Y:S01]  /*29000*/  ULDC UR4, c[0x0][0x22c] ;  /* 0x00008b0000047ab9 */ /* 0x000fe20000000800 */
[----:B------:R-:W-:Y:S01]  /*29010*/  LEA.HI.X.SX32 R13, R15, R52, 0x1, P1 ;  /* 0x000000340f0d7211 */ /* 0x000fe200008f0eff */
[----:B----4-:R-:W-:Y:S01]  /*29020*/  IMAD R15, R16, 0x4, R15 ;  /* 0x00000004100f7824 */ /* 0x010fe200078e020f */
[C---:B--2---:R-:W-:Y:S01]  /*29030*/  IADD3 R8, P2, R17.reuse, R36, RZ ;  /* 0x0000002411087210 */ /* 0x044fe20007f5e0ff */
[----:B------:R-:W2:Y:S01]  /*29040*/  LDC R16, c[0x0][0x248] ;  /* 0x00009200ff107b82 */ /* 0x000ea20000000800 */
[----:B------:R-:W-:Y:S01]  /*29050*/  PRMT R23, R4, 0x7771, RZ ;  /* 0x0000777104177816 */ /* 0x000fe200000000ff */
[----:B------:R-:W-:Y:S01]  /*29060*/  VIADD R2, R0, 0x19c ;  /* 0x0000019c00027836 */ /* 0x000fe20000000000 */
[----:B------:R-:W-:Y:S01]  /*29070*/  LEA.HI.X.SX32 R9, R17, R52, 0x1, P2 ;  /* 0x0000003411097211 */ /* 0x000fe200010f0eff */
[----:B------:R-:W-:Y:S01]  /*29080*/  ULDC UR5, c[0x0][0x22c] ;  /* 0x00008b0000057ab9 */ /* 0x000fe20000000800 */
[----:B------:R-:W-:Y:S01]  /*29090*/  ISETP.LT.AND P2, PT, R93, UR4, !P0 ;  /* 0x000000045d007c0c */ /* 0x000fe2000c741270 */
[----:B------:R-:W-:Y:S01]  /*290a0*/  ULDC UR4, c[0x0][0x22c] ;  /* 0x00008b0000047ab9 */ /* 0x000fe20000000800 */
[----:B------:R-:W-:Y:S01]  /*290b0*/  PRMT R19, R48, 0x7772, RZ ;  /* 0x0000777230137816 */ /* 0x000fe200000000ff */
[----:B------:R-:W-:Y:S01]  /*290c0*/  @P6 STG.E.U8 desc[UR18][R8.64], R23 ;  /* 0x0000001708006986 */ /* 0x000fe2000c101112 */
[----:B------:R-:W-:Y:S01]  /*290d0*/  ISETP.LT.AND P1, PT, R95, UR4, !P0 ;  /* 0x000000045f007c0c */ /* 0x000fe2000c721270 */
[----:B------:R-:W-:Y:S01]  /*290e0*/  ULDC UR4, c[0x0][0x248] ;  /* 0x0000920000047ab9 */ /* 0x000fe20000000800 */
[C---:B-1----:R-:W-:Y:S01]  /*290f0*/  IADD3 R10, P6, R15.reuse, R36, RZ ;  /* 0x000000240f0a7210 */ /* 0x042fe20007fde0ff */
[----:B------:R1:W-:Y:S01]  /*29100*/  @P4 STG.E.U8 desc[UR18][R12.64], R19 ;  /* 0x000000130c004986 */ /* 0x0003e2000c101112 */
[----:B0-----:R-:W-:Y:S01]  /*29110*/  IMAD R17, R14, 0x4, R15 ;  /* 0x000000040e117824 */ /* 0x001fe200078e020f */
[C---:B------:R-:W-:Y:S01]  /*29120*/  ISETP.LT.AND P4, PT, R2.reuse, UR5, !P0 ;  /* 0x0000000502007c0c */ /* 0x040fe2000c781270 */
[----:B------:R-:W0:Y:S01]  /*29130*/  LDC R14, c[0x0][0x248] ;  /* 0x00009200ff0e7b82 */ /* 0x000e220000000800 */
[----:B------:R-:W-:Y:S01]  /*29140*/  LEA.HI.X.SX32 R11, R15, R52, 0x1, P6 ;  /* 0x000000340f0b7211 */ /* 0x000fe200030f0eff */
[----:B------:R-:W-:Y:S01]  /*29150*/  ULDC UR5, c[0x0][0x22c] ;  /* 0x00008b0000057ab9 */ /* 0x000fe20000000800 */
[----:B-1----:R-:W-:Y:S01]  /*29160*/  IMAD R13, R2, UR4, RZ ;  /* 0x00000004020d7c24 */ /* 0x002fe2000f8e02ff */
[----:B------:R-:W-:-:S04]  /*29170*/  IADD3 R8, P6, R17, R36, RZ ;  /* 0x0000002411087210 */ /* 0x000fc80007fde0ff */
[----:B------:R-:W1:Y:S01]  /*29180*/  LDC R2, c[0x0][0x248] ;  /* 0x00009200ff027b82 */ /* 0x000e620000000800 */
[----:B------:R-:W-:Y:S01]  /*29190*/  PRMT R15, R4, 0x7772, RZ ;  /* 0x00007772040f7816 */ /* 0x000fe200000000ff */
[----:B------:R-:W-:Y:S01]  /*291a0*/  ULDC UR4, c[0x0][0x22c] ;  /* 0x00008b0000047ab9 */ /* 0x000fe20000000800 */
[----:B------:R-:W-:Y:S01]  /*291b0*/  LEA.HI.X.SX32 R9, R17, R52, 0x1, P6 ;  /* 0x0000003411097211 */ /* 0x000fe200030f0eff */
[----:B--2---:R-:W-:Y:S01]  /*291c0*/  IMAD R17, R16, 0x8, R17 ;  /* 0x0000000810117824 */ /* 0x004fe200078e0211 */
[----:B------:R-:W-:Y:S02]  /*291d0*/  IADD3 R12, P6, R13, R36, RZ ;  /* 0x000000240d0c7210 */ /* 0x000fe40007fde0ff */
[----:B------:R-:W-:Y:S01]  /*291e0*/  PRMT R21, R4, 0x7773, RZ ;  /* 0x0000777304157816 */ /* 0x000fe200000000ff */
[----:B------:R2:W-:Y:S01]  /*291f0*/  @P3 STG.E.U8 desc[UR18][R10.64], R15 ;  /* 0x0000000f0a003986 */ /* 0x0005e2000c101112 */
[----:B------:R-:W3:Y:S01]  /*29200*/  LDC R4, c[0x0][0x248] ;  /* 0x00009200ff047b82 */ /* 0x000ee20000000800 */
[----:B------:R-:W-:-:S02]  /*29210*/  PRMT R19, R48, 0x7773, RZ ;  /* 0x0000777330137816 */ /* 0x000fc400000000ff */
[----:B------:R-:W-:-:S03]  /*29220*/  LEA.HI.X.SX32 R13, R13, R52, 0x1, P6 ;  /* 0x000000340d0d7211 */ /* 0x000fc600030f0eff */
[----:B------:R4:W-:Y:S01]  /*29230*/  @P5 STG.E.U8 desc[UR18][R8.64], R19 ;  /* 0x0000001308005986 */ /* 0x0009e2000c101112 */
[----:B------:R-:W-:Y:S01]  /*29240*/  PRMT R23, R5, 0x7770, RZ ;  /* 0x0000777005177816 */ /* 0x000fe200000000ff */
[----:B------:R-:W0:Y:S01]  /*29250*/  LDC R16, c[0x0][0x248] ;  /* 0x00009200ff107b82 */ /* 0x000e220000000800 */
[----:B--2---:R-:W-:Y:S01]  /*29260*/  IMAD R15, R18, 0x4, R17 ;  /* 0x00000004120f7824 */ /* 0x004fe200078e0211 */
[----:B------:R2:W-:Y:S01]  /*29270*/  @P4 STG.E.U8 desc[UR18][R12.64], R21 ;  /* 0x000000150c004986 */ /* 0x0005e2000c101112 */
[----:B------:R-:W-:-:S03]  /*29280*/  IADD3 R10, P4, R17, R36, RZ ;  /* 0x00000024110a7210 */ /* 0x000fc60007f9e0ff */
[----:B----4-:R-:W-:Y:S02]  /*29290*/  IADD3 R8, P6, R15, R36, RZ ;  /* 0x000000240f087210 */ /* 0x010fe40007fde0ff */
[----:B------:R-:W-:Y:S01]  /*292a0*/  ISETP.LT.AND P5, PT, R99, UR4, !P0 ;  /* 0x0000000463007c0c */ /* 0x000fe2000c7a1270 */
[----:B------:R-:W-:Y:S01]  /*292b0*/  ULDC UR4, c[0x0][0x22c] ;  /* 0x00008b0000047ab9 */ /* 0x000fe20000000800 */
[-C--:B------:R-:W-:Y:S02]  /*292c0*/  LEA.HI.X.SX32 R11, R17, R52.reuse, 0x1, P4 ;  /* 0x00000034110b7211 */ /* 0x080fe400020f0eff */
[----:B------:R-:W-:Y:S02]  /*292d0*/  PRMT R19, R49, 0x7770, RZ ;  /* 0x0000777031137816 */ /* 0x000fe400000000ff */
[----:B------:R-:W-:Y:S01]  /*292e0*/  LEA.HI.X.SX32 R9, R15, R52, 0x1, P6 ;  /* 0x000000340f097211 */ /* 0x000fe200030f0eff */
[----:B-1----:R-:W-:Y:S01]  /*292f0*/  IMAD R15, R2, 0x4, R15 ;  /* 0x00000004020f7824 */ /* 0x002fe200078e020f */
[----:B------:R-:W-:Y:S01]  /*29300*/  ISETP.LT.AND P4, PT, R101, UR4, !P0 ;  /* 0x0000000465007c0c */ /* 0x000fe2000c781270 */
[----:B------:R-:W-:Y:S01]  /*29310*/  ULDC UR4, c[0x0][0x22c] ;  /* 0x00008b0000047ab9 */ /* 0x000fe20000000800 */
[----:B------:R-:W-:Y:S01]  /*29320*/  @P2 STG.E.U8 desc[UR18][R10.64], R19 ;  /* 0x000000130a002986 */ /* 0x000fe2000c101112 */
[----:B------:R-:W-:Y:S01]  /*29330*/  VIADD R2, R0, 0x1ac ;  /* 0x000001ac00027836 */ /* 0x000fe20000000000 */
[----:B------:R-:W-:Y:S01]  /*29340*/  ISETP.LT.AND P2, PT, R103, UR4, !P0 ;  /* 0x0000000467007c0c */ /* 0x000fe2000c741270 */
[----:B------:R-:W-:Y:S01]  /*29350*/  ULDC UR4, c[0x0][0x248] ;  /* 0x0000920000047ab9 */ /* 0x000fe20000000800 */
[C---:B--2---:R-:W-:Y:S01]  /*29360*/  IADD3 R12, P6, R15.reuse, R36, RZ ;  /* 0x000000240f0c7210 */ /* 0x044fe20007fde0ff */
[----:B------:R-:W-:Y:S01]  /*29370*/  IMAD R17, R2, UR4, RZ ;  /* 0x0000000402117c24 */ /* 0x000fe2000f8e02ff */
[----:B------:R1:W-:Y:S02]  /*29380*/  @P1 STG.E.U8 desc[UR18][R8.64], R23 ;  /* 0x0000001708001986 */ /* 0x0003e4000c101112 */
[----:B------:R-:W-:Y:S01]  /*29390*/  LEA.HI.X.SX32 R13, R15, R52, 0x1, P6 ;  /* 0x000000340f0d7211 */ /* 0x000fe200030f0eff */
[----:B---3--:R-:W-:Y:S01]  /*293a0*/  IMAD R15, R4, 0x8, R15 ;  /* 0x00000008040f7824 */ /* 0x008fe200078e020f */
[----:B------:R-:W-:Y:S01]  /*293b0*/  ISETP.LT.AND P3, PT, R97, UR6, !P0 ;  /* 0x0000000661007c0c */ /* 0x000fe2000c761270 */
[----:B------:R-:W2:Y:S01]  /*293c0*/  LDC R4, c[0x0][0x248] ;  /* 0x00009200ff047b82 */ /* 0x000ea20000000800 */
[----:B------:R-:W-:Y:S01]  /*293d0*/  ISETP.LT.AND P1, PT, R2, UR5, !P0 ;  /* 0x0000000502007c0c */ /* 0x000fe2000c721270 */
[----:B------:R-:W-:Y:S01]  /*293e0*/  ULDC UR4, c[0x0][0x22c] ;  /* 0x00008b0000047ab9 */ /* 0x000fe20000000800 */
[----:B-1----:R-:W-:-:S02]  /*293f0*/  IADD3 R8, P6, R17, R36, RZ ;  /* 0x0000002411087210 */ /* 0x002fc40007fde0ff */
        /* <DEDUP_REMOVED lines=8> */
[----:B0-----:R-:W-:Y:S02]  /*29480*/  IMAD R15, R14, 0x4, R15 ;  /* 0x000000040e0f7824 */ /* 0x001fe400078e020f */
[----:B------:R-:W0:Y:S01]  /*29490*/  LDC R14, c[0x0][0x248] ;  /* 0x00009200ff0e7b82 */ /* 0x000e220000000800 */
[----:B------:R1:W-:Y:S01]  /*294a0*/  @P3 STG.E.U8 desc[UR18][R12.64], R21 ;  /* 0x000000150c003986 */ /* 0x0003e2000c101112 */
[----:B------:R-:W-:Y:S01]  /*294b0*/  ISETP.LT.AND P3, PT, R105, UR4, !P0 ;  /* 0x0000000469007c0c */ /* 0x000fe2000c761270 */
[----:B------:R-:W-:Y:S01]  /*294c0*/  ULDC UR4, c[0x0][0x22c] ;  /* 0x00008b0000047ab9 */ /* 0x000fe20000000800 */
[----:B------:R-:W-:Y:S01]  /*294d0*/  PRMT R19, R49, 0x7772, RZ ;  /* 0x0000777231137816 */ /* 0x000fe200000000ff */
[----:B------:R-:W-:Y:S01]  /*294e0*/  @P1 STG.E.U8 desc[UR18][R8.64], R23 ;  /* 0x0000001708001986 */ /* 0x000fe2000c101112 */
[----:B------:R-:W-:Y:S01]  /*294f0*/  ISETP.LT.AND P1, PT, R107, UR4, !P0 ;  /* 0x000000046b007c0c */ /* 0x000fe2000c721270 */
[----:B------:R-:W-:Y:S01]  /*29500*/  ULDC UR4, c[0x0][0x248] ;  /* 0x0000920000047ab9 */ /* 0x000fe20000000800 */
[----:B--2---:R-:W-:Y:S01]  /*29510*/  IMAD R17, R4, 0x4, R15 ;  /* 0x0000000404117824 */ /* 0x004fe200078e020f */
[----:B------:R2:W-:Y:S01]  /*29520*/  @P5 STG.E.U8 desc[UR18][R10.64], R19 ;  /* 0x000000130a005986 */ /* 0x0005e2000c101112 */
[----:B------:R-:W-:Y:S01]  /*29530*/  ISETP.LT.AND P5, PT, R2, UR5, !P0 ;  /* 0x0000000502007c0c */ /* 0x000fe2000c7a1270 */
[----:B------:R-:W-:Y:S01]  /*29540*/  ULDC UR5, c[0x0][0x22c] ;  /* 0x00008b0000057ab9 */ /* 0x000fe20000000800 */
[----:B-1----:R-:W-:-:S04]  /*29550*/  IADD3 R12, P6, R15, R36, RZ ;  /* 0x000000240f0c7210 */ /* 0x002fc80007fde0ff */
[----:B------:R-:W-:Y:S01]  /*29560*/  LEA.HI.X.SX32 R13, R15, R52, 0x1, P6 ;  /* 0x000000340f0d7211 */ /* 0x000fe200030f0eff */
[----:B--2---:R-:W-:Y:S01]  /*29570*/  IMAD R11, R2, UR4, RZ ;  /* 0x00000004020b7c24 */ /* 0x004fe2000f8e02ff */
[----:B------:R-:W-:Y:S01]  /*29580*/  IADD3 R8, P6, R17, R36, RZ ;  /* 0x0000002411087210 */ /* 0x000fe20007fde0ff */
[----:B------:R-:W1:Y:S01]  /*29590*/  LDC R2, c[0x0][0x248] ;  /* 0x00009200ff027b82 */ /* 0x000e620000000800 */
[----:B------:R-:W-:Y:S01]  /*295a0*/  PRMT R19, R5, 0x7772, RZ ;  /* 0x0000777205137816 */ /* 0x000fe200000000ff */
[----:B------:R-:W-:Y:S01]  /*295b0*/  ULDC UR4, c[0x0][0x22c] ;  /* 0x00008b0000047ab9 */ /* 0x000fe20000000800 */
[----:B------:R-:W-:Y:S02]  /*295c0*/  LEA.HI.X.SX32 R9, R17, R52, 0x1, P6 ;  /* 0x0000003411097211 */ /* 0x000fe400030f0eff */
[----:B------:R-:W-:Y:S01]  /*295d0*/  IADD3 R10, P6, R11, R36, RZ ;  /* 0x000000240b0a7210 */ /* 0x000fe20007fde0ff */
[----:B------:R2:W-:Y:S01]  /*295e0*/  @P4 STG.E.U8 desc[UR18][R12.64], R19 ;  /* 0x000000130c004986 */ /* 0x0005e2000c101112 */
[----:B------:R-:W-:Y:S01]  /*295f0*/  PRMT R49, R49, 0x7773, RZ ;  /* 0x0000777331317816 */ /* 0x000fe200000000ff */
[----:B0-----:R-:W-:Y:S01]  /*29600*/  IMAD R17, R14, 0x8, R17 ;  /* 0x000000080e117824 */ /* 0x001fe200078e0211 */
[----:B------:R-:W-:Y:S01]  /*29610*/  LEA.HI.X.SX32 R11, R11, R52, 0x1, P6 ;  /* 0x000000340b0b7211 */ /* 0x000fe200030f0eff */
[----:B------:R-:W0:Y:S01]  /*29620*/  LDC R14, c[0x0][0x248] ;  /* 0x00009200ff0e7b82 */ /* 0x000e220000000800 */
[----:B------:R-:W-:Y:S01]  /*29630*/  PRMT R15, R5, 0x7773, RZ ;  /* 0x00007773050f7816 */ /* 0x000fe200000000ff */
[----:B------:R3:W-:Y:S06]  /*29640*/  @P2 STG.E.U8 desc[UR18][R8.64], R49 ;  /* 0x0000003108002986 */ /* 0x0007ec000c101112 */
[----:B--2---:R-:W2:Y:S01]  /*29650*/  LDC R12, c[0x0][0x248] ;  /* 0x00009200ff0c7b82 */ /* 0x004ea20000000800 */
[----:B------:R-:W-:Y:S01]  /*29660*/  IMAD R13, R16, 0x4, R17 ;  /* 0x00000004100d7824 */ /* 0x000fe200078e0211 */
[----:B------:R4:W-:Y:S01]  /*29670*/  @P5 STG.E.U8 desc[UR18][R10.64], R15 ;  /* 0x0000000f0a005986 */ /* 0x0009e2000c101112 */
[----:B------:R-:W-:-:S03]  /*29680*/  IADD3 R4, P5, R17, R36, RZ ;  /* 0x0000002411047210 */ /* 0x000fc60007fbe0ff */
[----:B---3--:R-:W-:Y:S02]  /*29690*/  IADD3 R8, P6, R13, R36, RZ ;  /* 0x000000240d087210 */ /* 0x008fe40007fde0ff */
[-C--:B------:R-:W-:Y:S01]  /*296a0*/  LEA.HI.X.SX32 R5, R17, R52.reuse, 0x1, P5 ;  /* 0x0000003411057211 */ /* 0x080fe200028f0eff */
[----:B------:R-:W3:Y:S01]  /*296b0*/  LDC R16, c[0x0][0x248] ;  /* 0x00009200ff107b82 */ /* 0x000ee20000000800 */
[----:B------:R-:W-:Y:S02]  /*296c0*/  PRMT R17, R50, 0x7770, RZ ;  /* 0x0000777032117816 */ /* 0x000fe400000000ff */
[----:B------:R-:W-:Y:S01]  /*296d0*/  LEA.HI.X.SX32 R9, R13, R52, 0x1, P6 ;  /* 0x000000340d097211 */ /* 0x000fe200030f0eff */
[----:B-1----:R-:W-:Y:S01]  /*296e0*/  IMAD R13, R2, 0x4, R13 ;  /* 0x00000004020d7824 */ /* 0x002fe200078e020d */
[----:B------:R-:W-:Y:S01]  /*296f0*/  PRMT R21, R6, 0x7770, RZ ;  /* 0x0000777006157816 */ /* 0x000fe200000000ff */
[----:B------:R-:W-:Y:S01]  /*29700*/  @P3 STG.E.U8 desc[UR18][R4.64], R17 ;  /* 0x0000001104003986 */ /* 0x000fe2000c101112 */
[----:B------:R-:W-:-:S02]  /*29710*/  ISETP.LT.AND P4, PT, R109, UR6, !P0 ;  /* 0x000000066d007c0c */ /* 0x000fc4000c781270 */
[----:B------:R-:W-:Y:S01]  /*29720*/  ISETP.LT.AND P2, PT, R111, UR4, !P0 ;  /* 0x000000046f007c0c */ /* 0x000fe2000c741270 */
[----:B------:R1:W-:Y:S01]  /*29730*/  @P1 STG.E.U8 desc[UR18][R8.64], R21 ;  /* 0x0000001508001986 */ /* 0x0003e2000c101112 */
[C---:B----4-:R-:W-:Y:S01]  /*29740*/  IADD3 R10, P1, R13.reuse, R36, RZ ;  /* 0x000000240d0a7210 */ /* 0x050fe20007f3e0ff */
[----:B------:R-:W-:Y:S01]  /*29750*/  ULDC UR4, c[0x0][0x22c] ;  /* 0x00008b0000047ab9 */ /* 0x000fe20000000800 */
[----:B------:R-:W-:Y:S01]  /*29760*/  PRMT R19, R50, 0x7771, RZ ;  /* 0x0000777132137816 */ /* 0x000fe200000000ff */
[----:B------:R-:W-:Y:S01]  /*29770*/  VIADD R2, R0, 0x1cc ;  /* 0x000001cc00027836 */ /* 0x000fe20000000000 */
[----:B------:R-:W-:Y:S01]  /*29780*/  LEA.HI.X.SX32 R11, R13, R52, 0x1, P1 ;  /* 0x000000340d0b7211 */ /* 0x000fe200008f0eff */
[----:B--2---:R-:W-:Y:S01]  /*29790*/  IMAD R13, R12, 0x8, R13 ;  /* 0x000000080c0d7824 */ /* 0x004fe200078e020d */
[----:B------:R-:W-:Y:S01]  /*297a0*/  ULDC UR6, c[0x0][0x22c] ;  /* 0x00008b0000067ab9 */ /* 0x000fe20000000800 */
[----:B------:R-:W2:Y:S01]  /*297b0*/  LDC R12, c[0x0][0x248] ;  /* 0x00009200ff0c7b82 */ /* 0x000ea20000000800 */
[----:B------:R-:W-:Y:S01]  /*297c0*/  ISETP.LT.AND P5, PT, R113, UR4, !P0 ;  /* 0x0000000471007c0c */ /* 0x000fe2000c7a1270 */
[----:B------:R-:W-:-:S02]  /*297d0*/  ULDC UR4, c[0x0][0x22c] ;  /* 0x00008b0000047ab9 */ /* 0x000fc40000000800 */
[----:B------:R-:W-:Y:S01]  /*297e0*/  ISETP.LT.AND P3, PT, R115, UR4, !P0 ;  /* 0x0000000473007c0c */ /* 0x000fe2000c761270 */
[----:B------:R-:W-:Y:S01]  /*297f0*/  ULDC UR4, c[0x0][0x248] ;  /* 0x0000920000047ab9 */ /* 0x000fe20000000800 */
[----:B------:R4:W-:Y:S01]  /*29800*/  @P4 STG.E.U8 desc[UR18][R10.64], R19 ;  /* 0x000000130a004986 */ /* 0x0009e2000c101112 */
[C---:B------:R-:W-:Y:S01]  /*29810*/  IMAD R15, R2.reuse, UR4, RZ ;  /* 0x00000004020f7c24 */ /* 0x040fe2000f8e02ff */
[----:B------:R-:W-:Y:S01]  /*29820*/  ISETP.LT.AND P6, PT, R2, UR5, !P0 ;  /* 0x0000000502007c0c */ /* 0x000fe2000c7c1270 */
[----:B------:R-:W-:Y:S01]  /*29830*/  ULDC UR4, c[0x0][0x22c] ;  /* 0x00008b0000047ab9 */ /* 0x000fe20000000800 */
[-C--:B-1----:R-:W-:Y:S02]  /*29840*/  IADD3 R8, P4, R13, R36.reuse, RZ ;  /* 0x000000240d087210 */ /* 0x082fe40007f9e0ff */
[----:B------:R-:W-:Y:S02]  /*29850*/  IADD3 R4, P1, R15, R36, RZ ;  /* 0x000000240f047210 */ /* 0x000fe40007f3e0ff */
[----:B------:R-:W-:Y:S01]  /*29860*/  PRMT R21, R6, 0x7771, RZ ;  /* 0x0000777106157816 */ /* 0x000fe200000000ff */
[----:B------:R-:W-:Y:S01]  /*29870*/  VIADD R2, R0, 0x1dc ;  /* 0x000001dc00027836 */ /* 0x000fe20000000000 */
[-C--:B------:R-:W-:Y:S01]  /*29880*/  LEA.HI.X.SX32 R9, R13, R52.reuse, 0x1, P4 ;  /* 0x000000340d097211 */ /* 0x080fe200020f0eff */
[----:B0-----:R-:W-:Y:S01]  /*29890*/  IMAD R13, R14, 0x4, R13 ;  /* 0x000000040e0d7824 */ /* 0x001fe200078e020d */
[----:B------:R-:W-:Y:S01]  /*298a0*/  PRMT R17, R50, 0x7772, RZ ;  /* 0x0000777232117816 */ /* 0x000fe200000000ff */
[----:B------:R-:W0:Y:S01]  /*298b0*/  LDC R14, c[0x0][0x248] ;  /* 0x00009200ff0e7b82 */ /* 0x000e220000000800 */
[----:B------:R-:W-:Y:S01]  /*298c0*/  LEA.HI.X.SX32 R5, R15, R52, 0x1, P1 ;  /* 0x000000340f057211 */ /* 0x000fe200008f0eff */
[----:B------:R-:W-:Y:S01]  /*298d0*/  ULDC UR5, c[0x0][0x22c] ;  /* 0x00008b0000057ab9 */ /* 0x000fe20000000800 */
[----:B------:R-:W-:Y:S01]  /*298e0*/  ISETP.LT.AND P1, PT, R117, UR4, !P0 ;  /* 0x0000000475007c0c */ /* 0x000fe2000c721270 */
[----:B------:R-:W-:Y:S01]  /*298f0*/  ULDC UR4, c[0x0][0x22c] ;  /* 0x00008b0000047ab9 */ /* 0x000fe20000000800 */
[----:B--2---:R-:W-:Y:S01]  /*29900*/  IMAD R15, R12, 0x4, R13 ;  /* 0x000000040c0f7824 */ /* 0x004fe200078e020d */
[----:B------:R1:W-:Y:S01]  /*29910*/  @P6 STG.E.U8 desc[UR18][R4.64], R21 ;  /* 0x0000001504006986 */ /* 0x0003e2000c101112 */
[----:B----4-:R-:W-:Y:S01]  /*29920*/  IADD3 R10, P6, R13, R36, RZ ;  /* 0x000000240d0a7210 */ /* 0x010fe20007fde0ff */
[----:B------:R-:W2:Y:S01]  /*29930*/  LDC R12, c[0x0][0x248] ;  /* 0x00009200ff0c7b82 */ /* 0x000ea20000000800 */
[----:B------:R-:W-:Y:S01]  /*29940*/  ISETP.LT.AND P4, PT, R119, UR4, !P0 ;  /* 0x0000000477007c0c */ /* 0x000fe2000c781270 */
[----:B------:R-:W-:Y:S01]  /*29950*/  ULDC UR4, c[0x0][0x248] ;  /* 0x0000920000047ab9 */ /* 0x000fe20000000800 */
[----:B------:R4:W-:Y:S01]  /*29960*/  @P2 STG.E.U8 desc[UR18][R8.64], R17 ;  /* 0x0000001108002986 */ /* 0x0009e2000c101112 */
[----:B------:R-:W-:-:S02]  /*29970*/  LEA.HI.X.SX32 R11, R13, R52, 0x1, P6 ;  /* 0x000000340d0b7211 */ /* 0x000fc400030f0eff */
[C---:B------:R-:W-:Y:S01]  /*29980*/  ISETP.LT.AND P2, PT, R2.reuse, UR5, !P0 ;  /* 0x0000000502007c0c */ /* 0x040fe2000c741270 */
[----:B------:R-:W-:Y:S01]  /*29990*/  ULDC UR5, c[0x0][0x22c] ;  /* 0x00008b0000057ab9 */ /* 0x000fe20000000800 */
[----:B-1----:R-:W-:Y:S01]  /*299a0*/  IADD3 R4, P6, R15, R36, RZ ;  /* 0x000000240f047210 */ /* 0x002fe20007fde0ff */
[----:B----4-:R-:W-:-:S03]  /*299b0*/  IMAD R9, R2, UR4, RZ ;  /* 0x0000000402097c24 */ /* 0x010fc6000f8e02ff */
[----:B------:R-:W-:Y:S01]  /*299c0*/  LEA.HI.X.SX32 R5, R15, R52, 0x1, P6 ;  /* 0x000000340f057211 */ /* 0x000fe200030f0eff */
[----:B------:R-:W1:Y:S01]  /*299d0*/  LDC R2, c[0x0][0x248] ;  /* 0x00009200ff027b82 */ /* 0x000e620000000800 */
[----:B------:R-:W-:Y:S01]  /*299e0*/  PRMT R13, R6, 0x7772, RZ ;  /* 0x00007772060d7816 */ /* 0x000fe200000000ff */
[----:B------:R-:W-:Y:S01]  /*299f0*/  ULDC UR4, c[0x0][0x22c] ;  /* 0x00008b0000047ab9 */ /* 0x000fe20000000800 */
[C---:B------:R-:W-:Y:S02]  /*29a00*/  IADD3 R8, P6, R9.reuse, R36, RZ ;  /* 0x0000002409087210 */ /* 0x040fe40007fde0ff */
[----:B------:R-:W-:Y:S02]  /*29a10*/  PRMT R17, R50, 0x7773, RZ ;  /* 0x0000777332117816 */ /* 0x000fe400000000ff */
[----:B------:R-:W-:Y:S02]  /*29a20*/  LEA.HI.X.SX32 R9, R9, R52, 0x1, P6 ;  /* 0x0000003409097211 */ /* 0x000fe400030f0eff */
[----:B------:R-:W-:Y:S01]  /*29a30*/  PRMT R19, R6, 0x7773, RZ ;  /* 0x0000777306137816 */ /* 0x000fe200000000ff */
[----:B0-----:R-:W-:Y:S01]  /*29a40*/  IMAD R15, R14, 0x8, R15 ;  /* 0x000000080e0f7824 */ /* 0x001fe200078e020f */
[----:B------:R-:W0:Y:S01]  /*29a50*/  LDC R6, c[0x0][0x248] ;  /* 0x00009200ff067b82 */ /* 0x000e220000000800 */
[----:B------:R3:W-:Y:S04]  /*29a60*/  @P5 STG.E.U8 desc[UR18][R10.64], R13 ;  /* 0x0000000d0a005986 */ /* 0x0007e8000c101112 */
[----:B------:R-:W-:Y:S04]  /*29a70*/  @P3 STG.E.U8 desc[UR18][R4.64], R17 ;  /* 0x0000001104003986 */ /* 0x000fe8000c101112 */
[----:B------:R4:W-:Y:S01]  /*29a80*/  @P2 STG.E.U8 desc[UR18][R8.64], R19 ;  /* 0x0000001308002986 */ /* 0x0009e2000c101112 */
[----:B---3--:R-:W-:Y:S01]  /*29a90*/  IMAD R13, R16, 0x4, R15 ;  /* 0x00000004100d7824 */ /* 0x008fe200078e020f */
[-C--:B------:R-:W-:Y:S01]  /*29aa0*/  IADD3 R10, P2, R15, R36.reuse, RZ ;  /* 0x000000240f0a7210 */ /* 0x080fe20007f5e0ff */
[----:B----4-:R-:W3:Y:S03]  /*29ab0*/  LDC R8, c[0x0][0x248] ;  /* 0x00009200ff087b82 */ /* 0x010ee60000000800 */
[----:B------:R-:W-:-:S02]  /*29ac0*/  IADD3 R4, P6, R13, R36, RZ ;  /* 0x000000240d047210 */ /* 0x000fc40007fde0ff */
[-C--:B------:R-:W-:Y:S02]  /*29ad0*/  LEA.HI.X.SX32 R11, R15, R52.reuse, 0x1, P2 ;  /* 0x000000340f0b7211 */ /* 0x080fe400010f0eff */
[----:B------:R-:W-:Y:S01]  /*29ae0*/  ISETP.LT.AND P3, PT, R123, UR4, !P0 ;  /* 0x000000047b007c0c */ /* 0x000fe2000c761270 */
[----:B------:R-:W-:Y:S01]  /*29af0*/  ULDC UR4, c[0x0][0x22c] ;  /* 0x00008b0000047ab9 */ /* 0x000fe20000000800 */
[----:B------:R-:W-:Y:S02]  /*29b00*/  PRMT R15, R51, 0x7770, RZ ;  /* 0x00007770330f7816 */ /* 0x000fe400000000ff */
[----:B------:R-:W-:Y:S01]  /*29b10*/  LEA.HI.X.SX32 R5, R13, R52, 0x1, P6 ;  /* 0x000000340d057211 */ /* 0x000fe200030f0eff */
[----:B-1----:R-:W-:Y:S01]  /*29b20*/  IMAD R13, R2, 0x4, R13 ;  /* 0x00000004020d7824 */ /* 0x002fe200078e020d */
[----:B------:R-:W-:Y:S01]  /*29b30*/  ISETP.LT.AND P2, PT, R125, UR4, !P0 ;  /* 0x000000047d007c0c */ /* 0x000fe2000c741270 */
[----:B------:R-:W-:Y:S01]  /*29b40*/  ULDC UR4, c[0x0][0x22c] ;  /* 0x00008b0000047ab9 */ /* 0x000fe20000000800 */
[----:B------:R-:W-:Y:S01]  /*29b50*/  PRMT R17, R7, 0x7770, RZ ;  /* 0x0000777007117816 */ /* 0x000fe200000000ff */
[----:B------:R-:W-:Y:S01]  /*29b60*/  VIADD R2, R0, 0x1ec ;  /* 0x000001ec00027836 */ /* 0x000fe20000000000 */
[----:B------:R0:W-:Y:S01]  /*29b70*/  @P1 STG.E.U8 desc[UR18][R10.64], R15 ;  /* 0x0000000f0a001986 */ /* 0x0001e2000c101112 */
[----:B------:R-:W-:Y:S01]  /*29b80*/  ISETP.LT.AND P1, PT, R3, UR4, !P0 ;  /* 0x0000000403007c0c */ /* 0x000fe2000c721270 */
[----:B------:R-:W-:-:S02]  /*29b90*/  ULDC UR4, c[0x0][0x248] ;  /* 0x0000920000047ab9 */ /* 0x000fc40000000800 */
[----:B------:R1:W-:Y:S01]  /*29ba0*/  @P4 STG.E.U8 desc[UR18][R4.64], R17 ;  /* 0x0000001104004986 */ /* 0x0003e2000c101112 */
[C---:B------:R-:W-:Y:S01]  /*29bb0*/  ISETP.LT.AND P4, PT, R2.reuse, UR5, !P0 ;  /* 0x0000000502007c0c */ /* 0x040fe2000c781270 */
[----:B------:R-:W-:Y:S01]  /*29bc0*/  IMAD R9, R2, UR4, RZ ;  /* 0x0000000402097c24 */ /* 0x000fe2000f8e02ff */
[----:B------:R-:W-:Y:S01]  /*29bd0*/  ISETP.LT.AND P5, PT, R121, UR6, !P0 ;  /* 0x0000000679007c0c */ /* 0x000fe2000c7a1270 */
[----:B------:R-:W-:Y:S01]  /*29be0*/  VIADD R0, R0, 0x1fc ;  /* 0x000001fc00007836 */ /* 0x000fe20000000000 */
[----:B------:R-:W-:Y:S01]  /*29bf0*/  IADD3 R2, P6, R13, R36, RZ ;  /* 0x000000240d027210 */ /* 0x000fe20007fde0ff */
[----:B------:R-:W-:Y:S01]  /*29c00*/  ULDC UR4, c[0x0][0x248] ;  /* 0x0000920000047ab9 */ /* 0x000fe20000000800 */
[----:B------:R-:W-:Y:S01]  /*29c10*/  PRMT R19, R51, 0x7773, RZ ;  /* 0x0000777333137816 */ /* 0x000fe200000000ff */
[----:B0-----:R-:W-:Y:S01]  /*29c20*/  IMAD R11, R6, 0x8, R13 ;  /* 0x00000008060b7824 */ /* 0x001fe200078e020d */
[----:B------:R-:W-:Y:S01]  /*29c30*/  LEA.HI.X.SX32 R3, R13, R52, 0x1, P6 ;  /* 0x000000340d037211 */ /* 0x000fe200030f0eff */
[----:B------:R-:W-:Y:S01]  /*29c40*/  ULDC UR5, c[0x0][0x22c] ;  /* 0x00008b0000057ab9 */ /* 0x000fe20000000800 */
[----:B-1----:R-:W-:Y:S01]  /*29c50*/  IADD3 R4, P6, R9, R36, RZ ;  /* 0x0000002409047210 */ /* 0x002fe20007fde0ff */
[----:B---3--:R-:W-:Y:S01]  /*29c60*/  IMAD R13, R8, 0x4, R11 ;  /* 0x00000004080d7824 */ /* 0x008fe200078e020b */
[----:B------:R-:W-:-:S02]  /*29c70*/  PRMT R21, R51, 0x7772, RZ ;  /* 0x0000777233157816 */ /* 0x000fc400000000ff */
[----:B------:R-:W-:Y:S01]  /*29c80*/  PRMT R51, R51, 0x7771, RZ ;  /* 0x0000777133337816 */ /* 0x000fe200000000ff */
[----:B------:R-:W-:Y:S01]  /*29c90*/  IMAD R17, R0, UR4, RZ ;  /* 0x0000000400117c24 */ /* 0x000fe2000f8e02ff */
[----:B------:R-:W-:Y:S02]  /*29ca0*/  LEA.HI.X.SX32 R5, R9, R52, 0x1, P6 ;  /* 0x0000003409057211 */ /* 0x000fe400030f0eff */
[----:B------:R-:W-:Y:S01]  /*29cb0*/  PRMT R27, R7, 0x7771, RZ ;  /* 0x00007771071b7816 */ /* 0x000fe200000000ff */
[----:B--2---:R-:W-:Y:S01]  /*29cc0*/  IMAD R15, R12, 0x4, R13 ;  /* 0x000000040c0f7824 */ /* 0x004fe200078e020d */
[-C--:B------:R-:W-:Y:S01]  /*29cd0*/  IADD3 R8, P6, R11, R36.reuse, RZ ;  /* 0x000000240b087210 */ /* 0x080fe20007fde0ff */
[----:B------:R0:W-:Y:S01]  /*29ce0*/  @P5 STG.E.U8 desc[UR18][R2.64], R51 ;  /* 0x0000003302005986 */ /* 0x0001e2000c101112 */
[----:B------:R-:W-:Y:S02]  /*29cf0*/  ISETP.LT.AND P0, PT, R0, UR5, !P0 ;  /* 0x0000000500007c0c */ /* 0x000fe4000c701270 */
[-C--:B------:R-:W-:Y:S01]  /*29d00*/  IADD3 R6, P5, R13, R36.reuse, RZ ;  /* 0x000000240d067210 */ /* 0x080fe20007fbe0ff */
[----:B------:R0:W-:Y:S01]  /*29d10*/  @P4 STG.E.U8 desc[UR18][R4.64], R27 ;  /* 0x0000001b04004986 */ /* 0x0001e2000c101112 */
[----:B------:R-:W-:-:S02]  /*29d20*/  IADD3 R10, P4, R17, R36, RZ ;  /* 0x00000024110a7210 */ /* 0x000fc40007f9e0ff */
[----:B------:R-:W-:Y:S02]  /*29d30*/  LEA.HI.X.SX32 R9, R11, R52, 0x1, P6 ;  /* 0x000000340b097211 */ /* 0x000fe400030f0eff */
[----:B------:R-:W-:Y:S02]  /*29d40*/  IADD3 R36, P6, R15, R36, RZ ;  /* 0x000000240f247210 */ /* 0x000fe40007fde0ff */
[C---:B------:R-:W-:Y:S02]  /*29d50*/  PRMT R23, R7.reuse, 0x7773, RZ ;  /* 0x0000777307177816 */ /* 0x040fe400000000ff */
[----:B------:R-:W-:Y:S02]  /*29d60*/  PRMT R25, R7, 0x7772, RZ ;  /* 0x0000777207197816 */ /* 0x000fe400000000ff */
[-C--:B------:R-:W-:Y:S02]  /*29d70*/  LEA.HI.X.SX32 R7, R13, R52.reuse, 0x1, P5 ;  /* 0x000000340d077211 */ /* 0x080fe400028f0eff */
[-C--:B------:R-:W-:Y:S01]  /*29d80*/  LEA.HI.X.SX32 R37, R15, R52.reuse, 0x1, P6 ;  /* 0x000000340f257211 */ /* 0x080fe200030f0eff */
[----:B------:R0:W-:Y:S04]  /*29d90*/  @P3 STG.E.U8 desc[UR18][R8.64], R21 ;  /* 0x0000001508003986 */ /* 0x0001e8000c101112 */
[----:B------:R0:W-:Y:S01]  /*29da0*/  @P2 STG.E.U8 desc[UR18][R6.64], R25 ;  /* 0x0000001906002986 */ /* 0x0001e2000c101112 */
[----:B------:R-:W-:-:S03]  /*29db0*/  LEA.HI.X.SX32 R11, R17, R52, 0x1, P4 ;  /* 0x00000034110b7211 */ /* 0x000fc600020f0eff */
[----:B------:R0:W-:Y:S01]  /*29dc0*/  @P1 STG.E.U8 desc[UR18][R36.64], R19 ;  /* 0x0000001324001986 */ /* 0x0001e2000c101112 */
[----:B------:R-:W-:Y:S05]  /*29dd0*/  @!P0 EXIT ;  /* 0x000000000000894d */ /* 0x000fea0003800000 */
[----:B------:R-:W-:Y:S01]  /*29de0*/  STG.E.U8 desc[UR18][R10.64], R23 ;  /* 0x000000170a007986 */ /* 0x000fe2000c101112 */
[----:B------:R-:W-:Y:S05]  /*29df0*/  EXIT ;  /* 0x000000000000794d */ /* 0x000fea0003800000 */
.L_x_2:
[----:B------:R-:W-:-:S00]  /*29e00*/  BRA `(.L_x_2) ;  /* 0xfffffffc00fc7947 */ /* 0x000fc0000383ffff */
[----:B------:R-:W-:-:S00]  /*29e10*/  NOP ;  /* 0x0000000000007918 */ /* 0x000fc00000000000 */
        /* <DEDUP_REMOVED lines=14> */
.L_x_3:


//--------------------- .nv.shared.matmul_kernel  --------------------------
	.section	.nv.shared.matmul_kernel,"aw",@nobits
	.sectionflags	@""
	.align	16
	.zero		1024


//--------------------- .nv.shared.reserved.0     --------------------------
	.section	.nv.shared.reserved.0,"aw",@nobits
	.weak		__nv_reservedSMEM_offset_0_alias
	.size		__nv_reservedSMEM_offset_0_alias, 0, 0
	.other		__nv_reservedSMEM_offset_0_alias,@"STO_CUDA_RESERVED_SHARED STV_DEFAULT"
__nv_reservedSMEM_offset_0_alias:
	.zero		0


//--------------------- .nv.constant0.matmul_kernel --------------------------
	.section	.nv.constant0.matmul_kernel,"a",@progbits
	.sectionflags	@""
	.align	4
.nv.constant0.matmul_kernel:
	.zero		608


//--------------------- SYMBOLS --------------------------

	.type		.nv.reservedSmem.offset0,@object
	.size		.nv.reservedSmem.offset0,0x4
